//
// Generated by NVIDIA NVVM Compiler
//
// Compiler Build ID: CL-36424714
// Cuda compilation tools, release 13.0, V13.0.88
// Based on NVVM 20.0.0
//

.version 9.0
.target sm_100
.address_size 64

	// .globl	a4c_addf64
.func  (.param .align 16 .b8 func_retval0[16]) __internal_trig_reduction_slowpathd
(
	.param .b64 __internal_trig_reduction_slowpathd_param_0
)
;
.func  (.param .b64 func_retval0) __internal_accurate_pow
(
	.param .b64 __internal_accurate_pow_param_0,
	.param .b64 __internal_accurate_pow_param_1
)
;
.global .align 4 .b8 __cudart_i2opi_f[24] = {65, 144, 67, 60, 153, 149, 98, 219, 192, 221, 52, 245, 209, 87, 39, 252, 41, 21, 68, 78, 110, 131, 249, 162};
.global .align 8 .b8 __cudart_i2opi_d[144] = {8, 93, 141, 31, 177, 95, 251, 107, 234, 146, 82, 138, 247, 57, 7, 61, 123, 241, 229, 235, 199, 186, 39, 117, 45, 234, 95, 158, 102, 63, 70, 79, 183, 9, 203, 39, 207, 126, 54, 109, 31, 109, 10, 90, 139, 17, 47, 239, 15, 152, 5, 222, 255, 151, 248, 31, 59, 40, 249, 189, 139, 95, 132, 156, 244, 57, 83, 131, 57, 214, 145, 57, 65, 126, 95, 180, 38, 112, 156, 233, 132, 68, 187, 46, 245, 53, 130, 232, 62, 167, 41, 177, 28, 235, 29, 254, 28, 146, 209, 9, 234, 46, 73, 6, 224, 210, 77, 66, 58, 110, 36, 183, 97, 197, 187, 222, 171, 99, 81, 254, 65, 144, 67, 60, 153, 149, 98, 219, 192, 221, 52, 245, 209, 87, 39, 252, 41, 21, 68, 78, 110, 131, 249, 162};
.global .align 16 .b8 __cudart_sin_cos_coeffs[128] = {70, 210, 176, 44, 241, 229, 90, 190, 146, 227, 172, 105, 227, 29, 199, 62, 161, 98, 219, 25, 160, 1, 42, 191, 24, 8, 17, 17, 17, 17, 129, 63, 84, 85, 85, 85, 85, 85, 197, 191, 0, 0, 0, 0, 0, 0, 0, 0, 0, 0, 0, 0, 0, 0, 0, 0, 100, 129, 253, 32, 131, 255, 168, 189, 40, 133, 239, 193, 167, 238, 33, 62, 217, 230, 6, 142, 79, 126, 146, 190, 233, 188, 221, 25, 160, 1, 250, 62, 71, 93, 193, 22, 108, 193, 86, 191, 81, 85, 85, 85, 85, 85, 165, 63, 0, 0, 0, 0, 0, 0, 224, 191, 0, 0, 0, 0, 0, 0, 240, 63};

.visible .entry a4c_addf64(
	.param .u64 .ptr .align 1 a4c_addf64_param_0,
	.param .u64 .ptr .align 1 a4c_addf64_param_1,
	.param .u64 .ptr .align 1 a4c_addf64_param_2,
	.param .u32 a4c_addf64_param_3
)
{
	.reg .pred 	%p<3>;
	.reg .b32 	%r<11>;
	.reg .b64 	%rd<11>;
	.reg .b64 	%fd<4>;

	ld.param.u64 	%rd4, [a4c_addf64_param_0];
	ld.param.u64 	%rd5, [a4c_addf64_param_1];
	ld.param.u64 	%rd6, [a4c_addf64_param_2];
	ld.param.u32 	%r6, [a4c_addf64_param_3];
	mov.u32 	%r7, %ctaid.x;
	mov.u32 	%r1, %ntid.x;
	mov.u32 	%r8, %tid.x;
	mad.lo.s32 	%r10, %r7, %r1, %r8;
	setp.ge.s32 	%p1, %r10, %r6;
	@%p1 bra 	$L__BB0_3;
	mov.u32 	%r9, %nctaid.x;
	mul.lo.s32 	%r3, %r1, %r9;
	cvta.to.global.u64 	%rd1, %rd4;
	cvta.to.global.u64 	%rd2, %rd5;
	cvta.to.global.u64 	%rd3, %rd6;
$L__BB0_2:
	mul.wide.s32 	%rd7, %r10, 8;
	add.s64 	%rd8, %rd1, %rd7;
	ld.global.f64 	%fd1, [%rd8];
	add.s64 	%rd9, %rd2, %rd7;
	ld.global.f64 	%fd2, [%rd9];
	add.f64 	%fd3, %fd1, %fd2;
	add.s64 	%rd10, %rd3, %rd7;
	st.global.f64 	[%rd10], %fd3;
	add.s32 	%r10, %r10, %r3;
	setp.lt.s32 	%p2, %r10, %r6;
	@%p2 bra 	$L__BB0_2;
$L__BB0_3:
	ret;

}
	// .globl	a4c_subf64
.visible .entry a4c_subf64(
	.param .u64 .ptr .align 1 a4c_subf64_param_0,
	.param .u64 .ptr .align 1 a4c_subf64_param_1,
	.param .u64 .ptr .align 1 a4c_subf64_param_2,
	.param .u32 a4c_subf64_param_3
)
{
	.reg .pred 	%p<3>;
	.reg .b32 	%r<11>;
	.reg .b64 	%rd<11>;
	.reg .b64 	%fd<4>;

	ld.param.u64 	%rd4, [a4c_subf64_param_0];
	ld.param.u64 	%rd5, [a4c_subf64_param_1];
	ld.param.u64 	%rd6, [a4c_subf64_param_2];
	ld.param.u32 	%r6, [a4c_subf64_param_3];
	mov.u32 	%r7, %ctaid.x;
	mov.u32 	%r1, %ntid.x;
	mov.u32 	%r8, %tid.x;
	mad.lo.s32 	%r10, %r7, %r1, %r8;
	setp.ge.s32 	%p1, %r10, %r6;
	@%p1 bra 	$L__BB1_3;
	mov.u32 	%r9, %nctaid.x;
	mul.lo.s32 	%r3, %r1, %r9;
	cvta.to.global.u64 	%rd1, %rd4;
	cvta.to.global.u64 	%rd2, %rd5;
	cvta.to.global.u64 	%rd3, %rd6;
$L__BB1_2:
	mul.wide.s32 	%rd7, %r10, 8;
	add.s64 	%rd8, %rd1, %rd7;
	ld.global.f64 	%fd1, [%rd8];
	add.s64 	%rd9, %rd2, %rd7;
	ld.global.f64 	%fd2, [%rd9];
	sub.f64 	%fd3, %fd1, %fd2;
	add.s64 	%rd10, %rd3, %rd7;
	st.global.f64 	[%rd10], %fd3;
	add.s32 	%r10, %r10, %r3;
	setp.lt.s32 	%p2, %r10, %r6;
	@%p2 bra 	$L__BB1_2;
$L__BB1_3:
	ret;

}
	// .globl	a4c_mulf64
.visible .entry a4c_mulf64(
	.param .u64 .ptr .align 1 a4c_mulf64_param_0,
	.param .u64 .ptr .align 1 a4c_mulf64_param_1,
	.param .u64 .ptr .align 1 a4c_mulf64_param_2,
	.param .u32 a4c_mulf64_param_3
)
{
	.reg .pred 	%p<3>;
	.reg .b32 	%r<11>;
	.reg .b64 	%rd<11>;
	.reg .b64 	%fd<4>;

	ld.param.u64 	%rd4, [a4c_mulf64_param_0];
	ld.param.u64 	%rd5, [a4c_mulf64_param_1];
	ld.param.u64 	%rd6, [a4c_mulf64_param_2];
	ld.param.u32 	%r6, [a4c_mulf64_param_3];
	mov.u32 	%r7, %ctaid.x;
	mov.u32 	%r1, %ntid.x;
	mov.u32 	%r8, %tid.x;
	mad.lo.s32 	%r10, %r7, %r1, %r8;
	setp.ge.s32 	%p1, %r10, %r6;
	@%p1 bra 	$L__BB2_3;
	mov.u32 	%r9, %nctaid.x;
	mul.lo.s32 	%r3, %r1, %r9;
	cvta.to.global.u64 	%rd1, %rd4;
	cvta.to.global.u64 	%rd2, %rd5;
	cvta.to.global.u64 	%rd3, %rd6;
$L__BB2_2:
	mul.wide.s32 	%rd7, %r10, 8;
	add.s64 	%rd8, %rd1, %rd7;
	ld.global.f64 	%fd1, [%rd8];
	add.s64 	%rd9, %rd2, %rd7;
	ld.global.f64 	%fd2, [%rd9];
	mul.f64 	%fd3, %fd1, %fd2;
	add.s64 	%rd10, %rd3, %rd7;
	st.global.f64 	[%rd10], %fd3;
	add.s32 	%r10, %r10, %r3;
	setp.lt.s32 	%p2, %r10, %r6;
	@%p2 bra 	$L__BB2_2;
$L__BB2_3:
	ret;

}
	// .globl	a4c_divf64
.visible .entry a4c_divf64(
	.param .u64 .ptr .align 1 a4c_divf64_param_0,
	.param .u64 .ptr .align 1 a4c_divf64_param_1,
	.param .u64 .ptr .align 1 a4c_divf64_param_2,
	.param .u32 a4c_divf64_param_3
)
{
	.reg .pred 	%p<3>;
	.reg .b32 	%r<11>;
	.reg .b64 	%rd<11>;
	.reg .b64 	%fd<4>;

	ld.param.u64 	%rd4, [a4c_divf64_param_0];
	ld.param.u64 	%rd5, [a4c_divf64_param_1];
	ld.param.u64 	%rd6, [a4c_divf64_param_2];
	ld.param.u32 	%r6, [a4c_divf64_param_3];
	mov.u32 	%r7, %ctaid.x;
	mov.u32 	%r1, %ntid.x;
	mov.u32 	%r8, %tid.x;
	mad.lo.s32 	%r10, %r7, %r1, %r8;
	setp.ge.s32 	%p1, %r10, %r6;
	@%p1 bra 	$L__BB3_3;
	mov.u32 	%r9, %nctaid.x;
	mul.lo.s32 	%r3, %r1, %r9;
	cvta.to.global.u64 	%rd1, %rd4;
	cvta.to.global.u64 	%rd2, %rd5;
	cvta.to.global.u64 	%rd3, %rd6;
$L__BB3_2:
	mul.wide.s32 	%rd7, %r10, 8;
	add.s64 	%rd8, %rd1, %rd7;
	ld.global.f64 	%fd1, [%rd8];
	add.s64 	%rd9, %rd2, %rd7;
	ld.global.f64 	%fd2, [%rd9];
	div.rn.f64 	%fd3, %fd1, %fd2;
	add.s64 	%rd10, %rd3, %rd7;
	st.global.f64 	[%rd10], %fd3;
	add.s32 	%r10, %r10, %r3;
	setp.lt.s32 	%p2, %r10, %r6;
	@%p2 bra 	$L__BB3_2;
$L__BB3_3:
	ret;

}
	// .globl	a4c_cosf64
.visible .entry a4c_cosf64(
	.param .u64 .ptr .align 1 a4c_cosf64_param_0,
	.param .u64 .ptr .align 1 a4c_cosf64_param_1,
	.param .u32 a4c_cosf64_param_2
)
{
	.local .align 4 .b8 	__local_depot4[28];
	.reg .b64 	%SP;
	.reg .b64 	%SPL;
	.reg .pred 	%p<11>;
	.reg .b32 	%r<51>;
	.reg .b32 	%f<28>;
	.reg .b64 	%rd<29>;
	.reg .b64 	%fd<5>;

	mov.u64 	%SPL, __local_depot4;
	ld.param.u64 	%rd11, [a4c_cosf64_param_0];
	ld.param.u64 	%rd12, [a4c_cosf64_param_1];
	ld.param.u32 	%r20, [a4c_cosf64_param_2];
	add.u64 	%rd1, %SPL, 0;
	mov.u32 	%r21, %ctaid.x;
	mov.u32 	%r1, %ntid.x;
	mov.u32 	%r22, %tid.x;
	mad.lo.s32 	%r46, %r21, %r1, %r22;
	setp.ge.s32 	%p1, %r46, %r20;
	@%p1 bra 	$L__BB4_11;
	mov.u32 	%r23, %nctaid.x;
	mul.lo.s32 	%r3, %r1, %r23;
	cvta.to.global.u64 	%rd2, %rd11;
	cvta.to.global.u64 	%rd3, %rd12;
	mov.u64 	%rd16, __cudart_i2opi_f;
$L__BB4_2:
	mul.wide.s32 	%rd14, %r46, 8;
	add.s64 	%rd15, %rd2, %rd14;
	ld.global.f64 	%fd1, [%rd15];
	cvt.rn.f32.f64 	%f1, %fd1;
	mul.f32 	%f7, %f1, 0f3F22F983;
	cvt.rni.s32.f32 	%r50, %f7;
	cvt.rn.f32.s32 	%f8, %r50;
	fma.rn.f32 	%f9, %f8, 0fBFC90FDA, %f1;
	fma.rn.f32 	%f10, %f8, 0fB3A22168, %f9;
	fma.rn.f32 	%f27, %f8, 0fA7C234C5, %f10;
	abs.f32 	%f3, %f1;
	setp.ltu.f32 	%p2, %f3, 0f47CE4780;
	@%p2 bra 	$L__BB4_10;
	setp.neu.f32 	%p3, %f3, 0f7F800000;
	@%p3 bra 	$L__BB4_5;
	mov.f32 	%f13, 0f00000000;
	mul.rn.f32 	%f27, %f1, %f13;
	mov.b32 	%r50, 0;
	bra.uni 	$L__BB4_10;
$L__BB4_5:
	mov.b32 	%r6, %f1;
	shl.b32 	%r25, %r6, 8;
	or.b32  	%r7, %r25, -2147483648;
	mov.b64 	%rd28, 0;
	mov.b32 	%r47, 0;
	mov.u64 	%rd26, %rd16;
	mov.u64 	%rd27, %rd1;
$L__BB4_6:
	.pragma "nounroll";
	ld.global.nc.u32 	%r26, [%rd26];
	mad.wide.u32 	%rd18, %r26, %r7, %rd28;
	shr.u64 	%rd28, %rd18, 32;
	st.local.u32 	[%rd27], %rd18;
	add.s32 	%r47, %r47, 1;
	add.s64 	%rd27, %rd27, 4;
	add.s64 	%rd26, %rd26, 4;
	setp.ne.s32 	%p4, %r47, 6;
	@%p4 bra 	$L__BB4_6;
	shr.u32 	%r27, %r6, 23;
	st.local.u32 	[%rd1+24], %rd28;
	and.b32  	%r10, %r27, 31;
	and.b32  	%r28, %r27, 224;
	add.s32 	%r29, %r28, -128;
	shr.u32 	%r30, %r29, 5;
	mul.wide.u32 	%rd19, %r30, 4;
	sub.s64 	%rd10, %rd1, %rd19;
	ld.local.u32 	%r48, [%rd10+24];
	ld.local.u32 	%r49, [%rd10+20];
	setp.eq.s32 	%p5, %r10, 0;
	@%p5 bra 	$L__BB4_9;
	shf.l.wrap.b32 	%r48, %r49, %r48, %r10;
	ld.local.u32 	%r31, [%rd10+16];
	shf.l.wrap.b32 	%r49, %r31, %r49, %r10;
$L__BB4_9:
	shr.u32 	%r32, %r48, 30;
	shf.l.wrap.b32 	%r33, %r49, %r48, 2;
	shl.b32 	%r34, %r49, 2;
	shr.u32 	%r35, %r33, 31;
	add.s32 	%r36, %r35, %r32;
	neg.s32 	%r37, %r36;
	setp.lt.s32 	%p6, %r6, 0;
	selp.b32 	%r50, %r37, %r36, %p6;
	xor.b32  	%r38, %r33, %r6;
	shr.s32 	%r39, %r33, 31;
	xor.b32  	%r40, %r39, %r33;
	xor.b32  	%r41, %r39, %r34;
	cvt.u64.u32 	%rd20, %r40;
	shl.b64 	%rd21, %rd20, 32;
	cvt.u64.u32 	%rd22, %r41;
	or.b64  	%rd23, %rd21, %rd22;
	cvt.rn.f64.s64 	%fd2, %rd23;
	mul.f64 	%fd3, %fd2, 0d3BF921FB54442D19;
	cvt.rn.f32.f64 	%f11, %fd3;
	neg.f32 	%f12, %f11;
	setp.lt.s32 	%p7, %r38, 0;
	selp.f32 	%f27, %f12, %f11, %p7;
$L__BB4_10:
	add.s32 	%r43, %r50, 1;
	mul.rn.f32 	%f14, %f27, %f27;
	and.b32  	%r44, %r50, 1;
	setp.eq.b32 	%p8, %r44, 1;
	selp.f32 	%f15, %f27, 0f3F800000, %p8;
	fma.rn.f32 	%f16, %f14, %f15, 0f00000000;
	fma.rn.f32 	%f17, %f14, 0f37CBAC00, 0fBAB607ED;
	selp.f32 	%f18, 0fB94D4153, %f17, %p8;
	selp.f32 	%f19, 0f3C0885E4, 0f3D2AAABB, %p8;
	fma.rn.f32 	%f20, %f18, %f14, %f19;
	selp.f32 	%f21, 0fBE2AAAA8, 0fBEFFFFFF, %p8;
	fma.rn.f32 	%f22, %f20, %f14, %f21;
	fma.rn.f32 	%f23, %f22, %f16, %f15;
	and.b32  	%r45, %r43, 2;
	setp.eq.s32 	%p9, %r45, 0;
	mov.f32 	%f24, 0f00000000;
	sub.f32 	%f25, %f24, %f23;
	selp.f32 	%f26, %f23, %f25, %p9;
	cvt.f64.f32 	%fd4, %f26;
	add.s64 	%rd25, %rd3, %rd14;
	st.global.f64 	[%rd25], %fd4;
	add.s32 	%r46, %r46, %r3;
	setp.lt.s32 	%p10, %r46, %r20;
	@%p10 bra 	$L__BB4_2;
$L__BB4_11:
	ret;

}
	// .globl	a4c_sinf64
.visible .entry a4c_sinf64(
	.param .u64 .ptr .align 1 a4c_sinf64_param_0,
	.param .u64 .ptr .align 1 a4c_sinf64_param_1,
	.param .u32 a4c_sinf64_param_2
)
{
	.reg .pred 	%p<7>;
	.reg .b32 	%r<20>;
	.reg .b64 	%rd<13>;
	.reg .b64 	%fd<34>;

	ld.param.u64 	%rd3, [a4c_sinf64_param_0];
	ld.param.u64 	%rd4, [a4c_sinf64_param_1];
	ld.param.u32 	%r9, [a4c_sinf64_param_2];
	mov.u32 	%r10, %ctaid.x;
	mov.u32 	%r1, %ntid.x;
	mov.u32 	%r11, %tid.x;
	mad.lo.s32 	%r18, %r10, %r1, %r11;
	setp.ge.s32 	%p1, %r18, %r9;
	@%p1 bra 	$L__BB5_7;
	mov.u32 	%r12, %nctaid.x;
	mul.lo.s32 	%r3, %r1, %r12;
	cvta.to.global.u64 	%rd1, %rd3;
	cvta.to.global.u64 	%rd2, %rd4;
	mov.u64 	%rd9, __cudart_sin_cos_coeffs;
$L__BB5_2:
	mul.wide.s32 	%rd5, %r18, 8;
	add.s64 	%rd6, %rd1, %rd5;
	ld.global.f64 	%fd1, [%rd6];
	abs.f64 	%fd2, %fd1;
	setp.neu.f64 	%p2, %fd2, 0d7FF0000000000000;
	@%p2 bra 	$L__BB5_4;
	mov.f64 	%fd12, 0d0000000000000000;
	mul.rn.f64 	%fd33, %fd1, %fd12;
	mov.b32 	%r19, 0;
	bra.uni 	$L__BB5_6;
$L__BB5_4:
	mul.f64 	%fd7, %fd1, 0d3FE45F306DC9C883;
	cvt.rni.s32.f64 	%r19, %fd7;
	cvt.rn.f64.s32 	%fd8, %r19;
	fma.rn.f64 	%fd9, %fd8, 0dBFF921FB54442D18, %fd1;
	fma.rn.f64 	%fd10, %fd8, 0dBC91A62633145C00, %fd9;
	fma.rn.f64 	%fd33, %fd8, 0dB97B839A252049C0, %fd10;
	setp.ltu.f64 	%p3, %fd2, 0d41E0000000000000;
	@%p3 bra 	$L__BB5_6;
	{ // callseq 0, 0
	.param .b64 param0;
	st.param.f64 	[param0], %fd1;
	.param .align 16 .b8 retval0[16];
	call.uni (retval0), 
	__internal_trig_reduction_slowpathd, 
	(
	param0
	);
	ld.param.f64 	%fd33, [retval0];
	ld.param.b32 	%r19, [retval0+8];
	} // callseq 0
$L__BB5_6:
	shl.b32 	%r15, %r19, 6;
	cvt.u64.u32 	%rd7, %r15;
	and.b64  	%rd8, %rd7, 64;
	add.s64 	%rd10, %rd9, %rd8;
	mul.rn.f64 	%fd13, %fd33, %fd33;
	and.b32  	%r16, %r19, 1;
	setp.eq.b32 	%p4, %r16, 1;
	selp.f64 	%fd14, 0dBDA8FF8320FD8164, 0d3DE5DB65F9785EBA, %p4;
	ld.global.nc.v2.f64 	{%fd15, %fd16}, [%rd10];
	fma.rn.f64 	%fd17, %fd14, %fd13, %fd15;
	fma.rn.f64 	%fd18, %fd17, %fd13, %fd16;
	ld.global.nc.v2.f64 	{%fd19, %fd20}, [%rd10+16];
	fma.rn.f64 	%fd21, %fd18, %fd13, %fd19;
	fma.rn.f64 	%fd22, %fd21, %fd13, %fd20;
	ld.global.nc.v2.f64 	{%fd23, %fd24}, [%rd10+32];
	fma.rn.f64 	%fd25, %fd22, %fd13, %fd23;
	fma.rn.f64 	%fd26, %fd25, %fd13, %fd24;
	fma.rn.f64 	%fd27, %fd26, %fd33, %fd33;
	fma.rn.f64 	%fd28, %fd26, %fd13, 0d3FF0000000000000;
	selp.f64 	%fd29, %fd28, %fd27, %p4;
	and.b32  	%r17, %r19, 2;
	setp.eq.s32 	%p5, %r17, 0;
	mov.f64 	%fd30, 0d0000000000000000;
	sub.f64 	%fd31, %fd30, %fd29;
	selp.f64 	%fd32, %fd29, %fd31, %p5;
	add.s64 	%rd12, %rd2, %rd5;
	st.global.f64 	[%rd12], %fd32;
	add.s32 	%r18, %r18, %r3;
	setp.lt.s32 	%p6, %r18, %r9;
	@%p6 bra 	$L__BB5_2;
$L__BB5_7:
	ret;

}
	// .globl	a4c_tanf64
.visible .entry a4c_tanf64(
	.param .u64 .ptr .align 1 a4c_tanf64_param_0,
	.param .u64 .ptr .align 1 a4c_tanf64_param_1,
	.param .u32 a4c_tanf64_param_2
)
{
	.reg .pred 	%p<10>;
	.reg .b32 	%r<17>;
	.reg .b64 	%rd<9>;
	.reg .b64 	%fd<47>;

	ld.param.u64 	%rd3, [a4c_tanf64_param_0];
	ld.param.u64 	%rd4, [a4c_tanf64_param_1];
	ld.param.u32 	%r9, [a4c_tanf64_param_2];
	mov.u32 	%r10, %ctaid.x;
	mov.u32 	%r1, %ntid.x;
	mov.u32 	%r11, %tid.x;
	mad.lo.s32 	%r15, %r10, %r1, %r11;
	setp.ge.s32 	%p3, %r15, %r9;
	@%p3 bra 	$L__BB6_10;
	mov.u32 	%r12, %nctaid.x;
	mul.lo.s32 	%r3, %r1, %r12;
	cvta.to.global.u64 	%rd1, %rd3;
	cvta.to.global.u64 	%rd2, %rd4;
$L__BB6_2:
	mul.wide.s32 	%rd5, %r15, 8;
	add.s64 	%rd6, %rd1, %rd5;
	ld.global.f64 	%fd1, [%rd6];
	abs.f64 	%fd2, %fd1;
	setp.neu.f64 	%p4, %fd2, 0d7FF0000000000000;
	@%p4 bra 	$L__BB6_4;
	mov.f64 	%fd17, 0d0000000000000000;
	mul.rn.f64 	%fd45, %fd1, %fd17;
	mov.pred 	%p9, -1;
	bra.uni 	$L__BB6_7;
$L__BB6_4:
	mul.f64 	%fd12, %fd1, 0d3FE45F306DC9C883;
	cvt.rni.s32.f64 	%r16, %fd12;
	cvt.rn.f64.s32 	%fd13, %r16;
	fma.rn.f64 	%fd14, %fd13, 0dBFF921FB54442D18, %fd1;
	fma.rn.f64 	%fd15, %fd13, 0dBC91A62633145C00, %fd14;
	fma.rn.f64 	%fd45, %fd13, 0dB97B839A252049C0, %fd15;
	setp.ltu.f64 	%p5, %fd2, 0d41E0000000000000;
	@%p5 bra 	$L__BB6_6;
	{ // callseq 1, 0
	.param .b64 param0;
	st.param.f64 	[param0], %fd1;
	.param .align 16 .b8 retval0[16];
	call.uni (retval0), 
	__internal_trig_reduction_slowpathd, 
	(
	param0
	);
	ld.param.f64 	%fd45, [retval0];
	ld.param.b32 	%r16, [retval0+8];
	} // callseq 1
$L__BB6_6:
	and.b32  	%r14, %r16, 1;
	setp.eq.b32 	%p6, %r14, 1;
	not.pred 	%p9, %p6;
$L__BB6_7:
	mul.f64 	%fd18, %fd45, %fd45;
	fma.rn.f64 	%fd19, %fd18, 0d3EE48DAC2799BCB9, 0dBEF9757C5B27EBB1;
	fma.rn.f64 	%fd20, %fd19, %fd18, 0d3F0980E90FD91E04;
	fma.rn.f64 	%fd21, %fd20, %fd18, 0dBEFAE2B0417D7E1D;
	fma.rn.f64 	%fd22, %fd21, %fd18, 0d3F119F5341BFBA57;
	fma.rn.f64 	%fd23, %fd22, %fd18, 0d3F15E791A00F6919;
	fma.rn.f64 	%fd24, %fd23, %fd18, 0d3F2FF2E7FADEC73A;
	fma.rn.f64 	%fd25, %fd24, %fd18, 0d3F434BC1B206DA62;
	fma.rn.f64 	%fd26, %fd25, %fd18, 0d3F57DB18EF2F83F9;
	fma.rn.f64 	%fd27, %fd26, %fd18, 0d3F6D6D2E7AE49FBC;
	fma.rn.f64 	%fd28, %fd27, %fd18, 0d3F8226E3A816A776;
	fma.rn.f64 	%fd29, %fd28, %fd18, 0d3F9664F485D25660;
	fma.rn.f64 	%fd30, %fd29, %fd18, 0d3FABA1BA1BABF31D;
	fma.rn.f64 	%fd31, %fd30, %fd18, 0d3FC11111111105D2;
	fma.rn.f64 	%fd32, %fd31, %fd18, 0d3FD555555555555E;
	mul.f64 	%fd8, %fd18, %fd32;
	fma.rn.f64 	%fd46, %fd8, %fd45, %fd45;
	@%p9 bra 	$L__BB6_9;
	sub.f64 	%fd33, %fd46, %fd45;
	neg.f64 	%fd34, %fd33;
	fma.rn.f64 	%fd35, %fd8, %fd45, %fd34;
	rcp.approx.ftz.f64 	%fd36, %fd46;
	neg.f64 	%fd37, %fd46;
	fma.rn.f64 	%fd38, %fd37, %fd36, 0d3FF0000000000000;
	fma.rn.f64 	%fd39, %fd38, %fd38, %fd38;
	fma.rn.f64 	%fd40, %fd39, %fd36, %fd36;
	neg.f64 	%fd41, %fd40;
	fma.rn.f64 	%fd42, %fd46, %fd41, 0d3FF0000000000000;
	fma.rn.f64 	%fd43, %fd41, %fd35, %fd42;
	fma.rn.f64 	%fd46, %fd43, %fd41, %fd41;
$L__BB6_9:
	add.s64 	%rd8, %rd2, %rd5;
	st.global.f64 	[%rd8], %fd46;
	add.s32 	%r15, %r15, %r3;
	setp.lt.s32 	%p8, %r15, %r9;
	@%p8 bra 	$L__BB6_2;
$L__BB6_10:
	ret;

}
	// .globl	a4c_acosf64
.visible .entry a4c_acosf64(
	.param .u64 .ptr .align 1 a4c_acosf64_param_0,
	.param .u64 .ptr .align 1 a4c_acosf64_param_1,
	.param .u32 a4c_acosf64_param_2
)
{
	.reg .pred 	%p<8>;
	.reg .b32 	%r<22>;
	.reg .b64 	%rd<9>;
	.reg .b64 	%fd<70>;

	ld.param.u64 	%rd3, [a4c_acosf64_param_0];
	ld.param.u64 	%rd4, [a4c_acosf64_param_1];
	ld.param.u32 	%r7, [a4c_acosf64_param_2];
	mov.u32 	%r8, %ctaid.x;
	mov.u32 	%r1, %ntid.x;
	mov.u32 	%r9, %tid.x;
	mad.lo.s32 	%r21, %r8, %r1, %r9;
	setp.ge.s32 	%p1, %r21, %r7;
	@%p1 bra 	$L__BB7_8;
	mov.u32 	%r10, %nctaid.x;
	mul.lo.s32 	%r3, %r1, %r10;
	cvta.to.global.u64 	%rd1, %rd3;
	cvta.to.global.u64 	%rd2, %rd4;
$L__BB7_2:
	mul.wide.s32 	%rd5, %r21, 8;
	add.s64 	%rd6, %rd1, %rd5;
	ld.global.f64 	%fd1, [%rd6];
	{
	.reg .b32 %temp; 
	mov.b64 	{%temp, %r5}, %fd1;
	}
	abs.f64 	%fd2, %fd1;
	{
	.reg .b32 %temp; 
	mov.b64 	{%temp, %r11}, %fd2;
	}
	setp.gt.s32 	%p2, %r11, 1071801957;
	@%p2 bra 	$L__BB7_6;
	mul.f64 	%fd48, %fd1, %fd1;
	fma.rn.f64 	%fd49, %fd48, 0d3FB0066BDC1895E9, 0dBFB3823B180754AF;
	fma.rn.f64 	%fd50, %fd49, %fd48, 0d3FB11E52CC2F79AE;
	fma.rn.f64 	%fd51, %fd50, %fd48, 0dBF924EAF3526861B;
	fma.rn.f64 	%fd52, %fd51, %fd48, 0d3F91DF02A31E6CB7;
	fma.rn.f64 	%fd53, %fd52, %fd48, 0d3F847D18B0EEC6CC;
	fma.rn.f64 	%fd54, %fd53, %fd48, 0d3F8D0AF961BA53B0;
	fma.rn.f64 	%fd55, %fd54, %fd48, 0d3F91BF7734CF1C48;
	fma.rn.f64 	%fd56, %fd55, %fd48, 0d3F96E91483144EF7;
	fma.rn.f64 	%fd57, %fd56, %fd48, 0d3F9F1C6E0A4F9F81;
	fma.rn.f64 	%fd58, %fd57, %fd48, 0d3FA6DB6DC27FA92B;
	fma.rn.f64 	%fd59, %fd58, %fd48, 0d3FB333333320F91B;
	fma.rn.f64 	%fd60, %fd59, %fd48, 0d3FC5555555555F4D;
	mul.f64 	%fd61, %fd48, %fd60;
	fma.rn.f64 	%fd3, %fd61, %fd2, %fd2;
	setp.gt.s32 	%p6, %r5, -1;
	@%p6 bra 	$L__BB7_5;
	mov.f64 	%fd66, 0d3C91A62633145C07;
	add.rn.f64 	%fd67, %fd3, %fd66;
	mov.f64 	%fd68, 0d3FF921FB54442D18;
	add.rn.f64 	%fd69, %fd68, %fd67;
	bra.uni 	$L__BB7_7;
$L__BB7_5:
	mov.f64 	%fd62, 0dBC91A62633145C07;
	add.rn.f64 	%fd63, %fd3, %fd62;
	neg.f64 	%fd64, %fd63;
	mov.f64 	%fd65, 0d3FF921FB54442D18;
	add.rn.f64 	%fd69, %fd65, %fd64;
	bra.uni 	$L__BB7_7;
$L__BB7_6:
	mov.f64 	%fd8, 0d3FF0000000000000;
	sub.f64 	%fd9, %fd8, %fd2;
	{
	.reg .b32 %temp; 
	mov.b64 	{%r12, %temp}, %fd9;
	}
	{
	.reg .b32 %temp; 
	mov.b64 	{%temp, %r13}, %fd9;
	}
	add.s32 	%r14, %r13, -1048576;
	mov.b64 	%fd10, {%r12, %r14};
	rsqrt.approx.ftz.f64 	%fd11, %fd10;
	{
	.reg .b32 %temp; 
	mov.b64 	{%r15, %temp}, %fd11;
	}
	{
	.reg .b32 %temp; 
	mov.b64 	{%temp, %r16}, %fd11;
	}
	add.s32 	%r17, %r16, -1048576;
	mov.b64 	%fd12, {%r15, %r17};
	mul.f64 	%fd13, %fd10, %fd11;
	neg.f64 	%fd14, %fd13;
	fma.rn.f64 	%fd15, %fd13, %fd14, %fd10;
	fma.rn.f64 	%fd16, %fd15, %fd12, %fd13;
	neg.f64 	%fd17, %fd16;
	fma.rn.f64 	%fd18, %fd11, %fd17, 0d3FF0000000000000;
	fma.rn.f64 	%fd19, %fd18, %fd12, %fd12;
	fma.rn.f64 	%fd20, %fd16, %fd17, %fd10;
	fma.rn.f64 	%fd21, %fd20, %fd19, %fd16;
	{
	.reg .b32 %temp; 
	mov.b64 	{%r18, %temp}, %fd21;
	}
	{
	.reg .b32 %temp; 
	mov.b64 	{%temp, %r19}, %fd21;
	}
	add.s32 	%r20, %r19, 1048576;
	mov.b64 	%fd22, {%r18, %r20};
	fma.rn.f64 	%fd23, %fd9, 0d3EC715B371155F70, 0dBEBAC2FE66FAAC4B;
	fma.rn.f64 	%fd24, %fd23, %fd9, 0d3ED9A9B88EFCD9B8;
	fma.rn.f64 	%fd25, %fd24, %fd9, 0d3EDD0F40A8A0C4C3;
	fma.rn.f64 	%fd26, %fd25, %fd9, 0d3EF46D4CFA9E0E1F;
	fma.rn.f64 	%fd27, %fd26, %fd9, 0d3F079C168D1E2422;
	fma.rn.f64 	%fd28, %fd27, %fd9, 0d3F1C9A88C3BCA540;
	fma.rn.f64 	%fd29, %fd28, %fd9, 0d3F31C4E64BD476DF;
	fma.rn.f64 	%fd30, %fd29, %fd9, 0d3F46E8BA60009C8F;
	fma.rn.f64 	%fd31, %fd30, %fd9, 0d3F5F1C71C62B05A2;
	fma.rn.f64 	%fd32, %fd31, %fd9, 0d3F76DB6DB6DC9F2C;
	fma.rn.f64 	%fd33, %fd32, %fd9, 0d3F9333333333329C;
	fma.rn.f64 	%fd34, %fd33, %fd9, 0d3FB5555555555555;
	setp.lt.s32 	%p3, %r13, 1;
	mov.f64 	%fd35, 0d0000000000000000;
	mul.rn.f64 	%fd36, %fd2, %fd35;
	mul.f64 	%fd37, %fd9, %fd34;
	fma.rn.f64 	%fd38, %fd37, %fd22, %fd22;
	selp.f64 	%fd39, %fd36, %fd38, %p3;
	setp.lt.s32 	%p4, %r13, 0;
	mov.f64 	%fd40, 0d7FF0000000000000;
	mul.rn.f64 	%fd41, %fd39, %fd40;
	selp.f64 	%fd42, %fd41, %fd39, %p4;
	setp.lt.s32 	%p5, %r5, 0;
	mov.f64 	%fd43, 0dBCA1A62633145C07;
	add.rn.f64 	%fd44, %fd42, %fd43;
	neg.f64 	%fd45, %fd44;
	mov.f64 	%fd46, 0d400921FB54442D18;
	add.rn.f64 	%fd47, %fd46, %fd45;
	selp.f64 	%fd69, %fd47, %fd42, %p5;
$L__BB7_7:
	add.s64 	%rd8, %rd2, %rd5;
	st.global.f64 	[%rd8], %fd69;
	add.s32 	%r21, %r21, %r3;
	setp.lt.s32 	%p7, %r21, %r7;
	@%p7 bra 	$L__BB7_2;
$L__BB7_8:
	ret;

}
	// .globl	a4c_asinf64
.visible .entry a4c_asinf64(
	.param .u64 .ptr .align 1 a4c_asinf64_param_0,
	.param .u64 .ptr .align 1 a4c_asinf64_param_1,
	.param .u32 a4c_asinf64_param_2
)
{
	.reg .pred 	%p<6>;
	.reg .b32 	%r<16>;
	.reg .b32 	%f<3>;
	.reg .b64 	%rd<9>;
	.reg .b64 	%fd<53>;

	ld.param.u64 	%rd3, [a4c_asinf64_param_0];
	ld.param.u64 	%rd4, [a4c_asinf64_param_1];
	ld.param.u32 	%r6, [a4c_asinf64_param_2];
	mov.u32 	%r7, %ctaid.x;
	mov.u32 	%r1, %ntid.x;
	mov.u32 	%r8, %tid.x;
	mad.lo.s32 	%r15, %r7, %r1, %r8;
	setp.ge.s32 	%p1, %r15, %r6;
	@%p1 bra 	$L__BB8_6;
	mov.u32 	%r9, %nctaid.x;
	mul.lo.s32 	%r3, %r1, %r9;
	cvta.to.global.u64 	%rd1, %rd3;
	cvta.to.global.u64 	%rd2, %rd4;
$L__BB8_2:
	mul.wide.s32 	%rd5, %r15, 8;
	add.s64 	%rd6, %rd1, %rd5;
	ld.global.f64 	%fd1, [%rd6];
	{
	.reg .b32 %temp; 
	mov.b64 	{%temp, %r10}, %fd1;
	}
	mov.b32 	%f1, %r10;
	abs.f32 	%f2, %f1;
	setp.geu.f32 	%p2, %f2, 0f3FE26666;
	@%p2 bra 	$L__BB8_4;
	mul.f64 	%fd38, %fd1, %fd1;
	fma.rn.f64 	%fd39, %fd38, 0d3FB0066BDC1895E9, 0dBFB3823B180754AF;
	fma.rn.f64 	%fd40, %fd39, %fd38, 0d3FB11E52CC2F79AE;
	fma.rn.f64 	%fd41, %fd40, %fd38, 0dBF924EAF3526861B;
	fma.rn.f64 	%fd42, %fd41, %fd38, 0d3F91DF02A31E6CB7;
	fma.rn.f64 	%fd43, %fd42, %fd38, 0d3F847D18B0EEC6CC;
	fma.rn.f64 	%fd44, %fd43, %fd38, 0d3F8D0AF961BA53B0;
	fma.rn.f64 	%fd45, %fd44, %fd38, 0d3F91BF7734CF1C48;
	fma.rn.f64 	%fd46, %fd45, %fd38, 0d3F96E91483144EF7;
	fma.rn.f64 	%fd47, %fd46, %fd38, 0d3F9F1C6E0A4F9F81;
	fma.rn.f64 	%fd48, %fd47, %fd38, 0d3FA6DB6DC27FA92B;
	fma.rn.f64 	%fd49, %fd48, %fd38, 0d3FB333333320F91B;
	fma.rn.f64 	%fd50, %fd49, %fd38, 0d3FC5555555555F4D;
	mul.f64 	%fd51, %fd38, %fd50;
	fma.rn.f64 	%fd52, %fd51, %fd1, %fd1;
	bra.uni 	$L__BB8_5;
$L__BB8_4:
	abs.f64 	%fd5, %fd1;
	fma.rn.f64 	%fd6, %fd5, 0dBFE0000000000000, 0d3FE0000000000000;
	rsqrt.approx.ftz.f64 	%fd7, %fd6;
	{
	.reg .b32 %temp; 
	mov.b64 	{%r11, %temp}, %fd7;
	}
	{
	.reg .b32 %temp; 
	mov.b64 	{%temp, %r12}, %fd7;
	}
	add.s32 	%r13, %r12, -1048576;
	mov.b64 	%fd8, {%r11, %r13};
	mul.f64 	%fd9, %fd6, %fd7;
	neg.f64 	%fd10, %fd9;
	fma.rn.f64 	%fd11, %fd9, %fd10, %fd6;
	fma.rn.f64 	%fd12, %fd11, %fd8, %fd9;
	neg.f64 	%fd13, %fd12;
	fma.rn.f64 	%fd14, %fd7, %fd13, 0d3FF0000000000000;
	fma.rn.f64 	%fd15, %fd14, %fd8, %fd8;
	fma.rn.f64 	%fd16, %fd12, %fd13, %fd6;
	fma.rn.f64 	%fd17, %fd16, %fd15, %fd12;
	{
	.reg .b32 %temp; 
	mov.b64 	{%temp, %r14}, %fd6;
	}
	setp.lt.s32 	%p3, %r14, 0;
	selp.f64 	%fd18, 0dFFF8000000000000, %fd17, %p3;
	setp.ne.f64 	%p4, %fd6, 0d0000000000000000;
	selp.f64 	%fd19, %fd18, %fd6, %p4;
	fma.rn.f64 	%fd20, %fd6, 0d3FB0066BDC1895E9, 0dBFB3823B180754AF;
	fma.rn.f64 	%fd21, %fd20, %fd6, 0d3FB11E52CC2F79AE;
	fma.rn.f64 	%fd22, %fd21, %fd6, 0dBF924EAF3526861B;
	fma.rn.f64 	%fd23, %fd22, %fd6, 0d3F91DF02A31E6CB7;
	fma.rn.f64 	%fd24, %fd23, %fd6, 0d3F847D18B0EEC6CC;
	fma.rn.f64 	%fd25, %fd24, %fd6, 0d3F8D0AF961BA53B0;
	fma.rn.f64 	%fd26, %fd25, %fd6, 0d3F91BF7734CF1C48;
	fma.rn.f64 	%fd27, %fd26, %fd6, 0d3F96E91483144EF7;
	fma.rn.f64 	%fd28, %fd27, %fd6, 0d3F9F1C6E0A4F9F81;
	fma.rn.f64 	%fd29, %fd28, %fd6, 0d3FA6DB6DC27FA92B;
	fma.rn.f64 	%fd30, %fd29, %fd6, 0d3FB333333320F91B;
	fma.rn.f64 	%fd31, %fd30, %fd6, 0d3FC5555555555F4D;
	mul.f64 	%fd32, %fd6, %fd31;
	mul.f64 	%fd33, %fd19, 0dC000000000000000;
	fma.rn.f64 	%fd34, %fd33, %fd32, 0d3C91A62633145C07;
	add.f64 	%fd35, %fd33, 0d3FE921FB54442D18;
	add.f64 	%fd36, %fd35, %fd34;
	add.f64 	%fd37, %fd36, 0d3FE921FB54442D18;
	copysign.f64 	%fd52, %fd1, %fd37;
$L__BB8_5:
	add.s64 	%rd8, %rd2, %rd5;
	st.global.f64 	[%rd8], %fd52;
	add.s32 	%r15, %r15, %r3;
	setp.lt.s32 	%p5, %r15, %r6;
	@%p5 bra 	$L__BB8_2;
$L__BB8_6:
	ret;

}
	// .globl	a4c_atanf64
.visible .entry a4c_atanf64(
	.param .u64 .ptr .align 1 a4c_atanf64_param_0,
	.param .u64 .ptr .align 1 a4c_atanf64_param_1,
	.param .u32 a4c_atanf64_param_2
)
{
	.reg .pred 	%p<6>;
	.reg .b32 	%r<11>;
	.reg .b64 	%rd<9>;
	.reg .b64 	%fd<36>;

	ld.param.u64 	%rd3, [a4c_atanf64_param_0];
	ld.param.u64 	%rd4, [a4c_atanf64_param_1];
	ld.param.u32 	%r6, [a4c_atanf64_param_2];
	mov.u32 	%r7, %ctaid.x;
	mov.u32 	%r1, %ntid.x;
	mov.u32 	%r8, %tid.x;
	mad.lo.s32 	%r10, %r7, %r1, %r8;
	setp.ge.s32 	%p1, %r10, %r6;
	@%p1 bra 	$L__BB9_5;
	mov.u32 	%r9, %nctaid.x;
	mul.lo.s32 	%r3, %r1, %r9;
	cvta.to.global.u64 	%rd1, %rd3;
	cvta.to.global.u64 	%rd2, %rd4;
$L__BB9_2:
	mul.wide.s32 	%rd5, %r10, 8;
	add.s64 	%rd6, %rd1, %rd5;
	ld.global.f64 	%fd1, [%rd6];
	abs.f64 	%fd2, %fd1;
	setp.leu.f64 	%p2, %fd2, 0d3FF0000000000000;
	mov.f64 	%fd35, %fd2;
	@%p2 bra 	$L__BB9_4;
	rcp.approx.ftz.f64 	%fd5, %fd2;
	neg.f64 	%fd6, %fd2;
	fma.rn.f64 	%fd7, %fd6, %fd5, 0d3FF0000000000000;
	fma.rn.f64 	%fd8, %fd7, %fd7, %fd7;
	fma.rn.f64 	%fd9, %fd8, %fd5, %fd5;
	setp.eq.f64 	%p3, %fd2, 0d7FF0000000000000;
	selp.f64 	%fd35, 0d0000000000000000, %fd9, %p3;
$L__BB9_4:
	setp.gt.f64 	%p4, %fd2, 0d3FF0000000000000;
	mul.f64 	%fd10, %fd35, %fd35;
	fma.rn.f64 	%fd11, %fd10, 0dBEF53E1D2A25FF7E, 0d3F2D3B63DBB65B49;
	fma.rn.f64 	%fd12, %fd11, %fd10, 0dBF5312788DDE082E;
	fma.rn.f64 	%fd13, %fd12, %fd10, 0d3F6F9690C8249315;
	fma.rn.f64 	%fd14, %fd13, %fd10, 0dBF82CF5AABC7CF0D;
	fma.rn.f64 	%fd15, %fd14, %fd10, 0d3F9162B0B2A3BFDE;
	fma.rn.f64 	%fd16, %fd15, %fd10, 0dBF9A7256FEB6FC6B;
	fma.rn.f64 	%fd17, %fd16, %fd10, 0d3FA171560CE4A489;
	fma.rn.f64 	%fd18, %fd17, %fd10, 0dBFA4F44D841450E4;
	fma.rn.f64 	%fd19, %fd18, %fd10, 0d3FA7EE3D3F36BB95;
	fma.rn.f64 	%fd20, %fd19, %fd10, 0dBFAAD32AE04A9FD1;
	fma.rn.f64 	%fd21, %fd20, %fd10, 0d3FAE17813D66954F;
	fma.rn.f64 	%fd22, %fd21, %fd10, 0dBFB11089CA9A5BCD;
	fma.rn.f64 	%fd23, %fd22, %fd10, 0d3FB3B12B2DB51738;
	fma.rn.f64 	%fd24, %fd23, %fd10, 0dBFB745D022F8DC5C;
	fma.rn.f64 	%fd25, %fd24, %fd10, 0d3FBC71C709DFE927;
	fma.rn.f64 	%fd26, %fd25, %fd10, 0dBFC2492491FA1744;
	fma.rn.f64 	%fd27, %fd26, %fd10, 0d3FC99999999840D2;
	fma.rn.f64 	%fd28, %fd27, %fd10, 0dBFD555555555544C;
	mul.f64 	%fd29, %fd10, %fd28;
	fma.rn.f64 	%fd30, %fd29, %fd35, %fd35;
	mov.f64 	%fd31, 0d3FF921FB54442D18;
	sub.f64 	%fd32, %fd31, %fd30;
	selp.f64 	%fd33, %fd32, %fd30, %p4;
	copysign.f64 	%fd34, %fd1, %fd33;
	add.s64 	%rd8, %rd2, %rd5;
	st.global.f64 	[%rd8], %fd34;
	add.s32 	%r10, %r10, %r3;
	setp.lt.s32 	%p5, %r10, %r6;
	@%p5 bra 	$L__BB9_2;
$L__BB9_5:
	ret;

}
	// .globl	a4c_coshf64
.visible .entry a4c_coshf64(
	.param .u64 .ptr .align 1 a4c_coshf64_param_0,
	.param .u64 .ptr .align 1 a4c_coshf64_param_1,
	.param .u32 a4c_coshf64_param_2
)
{
	.reg .pred 	%p<5>;
	.reg .b32 	%r<21>;
	.reg .b64 	%rd<9>;
	.reg .b64 	%fd<30>;

	ld.param.u64 	%rd3, [a4c_coshf64_param_0];
	ld.param.u64 	%rd4, [a4c_coshf64_param_1];
	ld.param.u32 	%r6, [a4c_coshf64_param_2];
	mov.u32 	%r7, %ctaid.x;
	mov.u32 	%r1, %ntid.x;
	mov.u32 	%r8, %tid.x;
	mad.lo.s32 	%r20, %r7, %r1, %r8;
	setp.ge.s32 	%p1, %r20, %r6;
	@%p1 bra 	$L__BB10_6;
	mov.u32 	%r9, %nctaid.x;
	mul.lo.s32 	%r3, %r1, %r9;
	cvta.to.global.u64 	%rd1, %rd3;
	cvta.to.global.u64 	%rd2, %rd4;
$L__BB10_2:
	mul.wide.s32 	%rd5, %r20, 8;
	add.s64 	%rd6, %rd1, %rd5;
	ld.global.f64 	%fd1, [%rd6];
	{
	.reg .b32 %temp; 
	mov.b64 	{%temp, %r10}, %fd1;
	}
	and.b32  	%r11, %r10, 2147483647;
	{
	.reg .b32 %temp; 
	mov.b64 	{%r12, %temp}, %fd1;
	}
	mov.b64 	%fd2, {%r12, %r11};
	{
	.reg .b32 %temp; 
	mov.b64 	{%temp, %r13}, %fd2;
	}
	setp.gt.u32 	%p2, %r13, 1082536910;
	@%p2 bra 	$L__BB10_4;
	fma.rn.f64 	%fd6, %fd2, 0d3FF71547652B82FE, 0d4338000000000000;
	{
	.reg .b32 %temp; 
	mov.b64 	{%r14, %temp}, %fd6;
	}
	mov.f64 	%fd7, 0dC338000000000000;
	add.rn.f64 	%fd8, %fd6, %fd7;
	fma.rn.f64 	%fd9, %fd8, 0dBFE62E42FEFA39EF, %fd2;
	fma.rn.f64 	%fd10, %fd8, 0dBC7ABC9E3B39803F, %fd9;
	fma.rn.f64 	%fd11, %fd10, 0d3E5ADE1569CE2BDF, 0d3E928AF3FCA213EA;
	fma.rn.f64 	%fd12, %fd11, %fd10, 0d3EC71DEE62401315;
	fma.rn.f64 	%fd13, %fd12, %fd10, 0d3EFA01997C89EB71;
	fma.rn.f64 	%fd14, %fd13, %fd10, 0d3F2A01A014761F65;
	fma.rn.f64 	%fd15, %fd14, %fd10, 0d3F56C16C1852B7AF;
	fma.rn.f64 	%fd16, %fd15, %fd10, 0d3F81111111122322;
	fma.rn.f64 	%fd17, %fd16, %fd10, 0d3FA55555555502A1;
	fma.rn.f64 	%fd18, %fd17, %fd10, 0d3FC5555555555511;
	fma.rn.f64 	%fd19, %fd18, %fd10, 0d3FE000000000000B;
	fma.rn.f64 	%fd20, %fd19, %fd10, 0d3FF0000000000000;
	fma.rn.f64 	%fd21, %fd20, %fd10, 0d3FF0000000000000;
	shl.b32 	%r15, %r14, 20;
	{
	.reg .b32 %temp; 
	mov.b64 	{%r16, %temp}, %fd21;
	}
	{
	.reg .b32 %temp; 
	mov.b64 	{%temp, %r17}, %fd21;
	}
	add.s32 	%r18, %r15, %r17;
	add.s32 	%r19, %r18, -2097152;
	mov.b64 	%fd22, {%r16, %r19};
	rcp.approx.ftz.f64 	%fd23, %fd22;
	neg.f64 	%fd24, %fd22;
	fma.rn.f64 	%fd25, %fd24, %fd23, 0d3FF0000000000000;
	fma.rn.f64 	%fd26, %fd25, %fd25, %fd25;
	fma.rn.f64 	%fd27, %fd26, %fd23, %fd23;
	fma.rn.f64 	%fd29, %fd27, 0d3FB0000000000000, %fd22;
	bra.uni 	$L__BB10_5;
$L__BB10_4:
	setp.le.f64 	%p3, %fd1, 0d7FF0000000000000;
	selp.f64 	%fd29, 0d7FF0000000000000, %fd1, %p3;
$L__BB10_5:
	add.f64 	%fd28, %fd29, %fd29;
	add.s64 	%rd8, %rd2, %rd5;
	st.global.f64 	[%rd8], %fd28;
	add.s32 	%r20, %r20, %r3;
	setp.lt.s32 	%p4, %r20, %r6;
	@%p4 bra 	$L__BB10_2;
$L__BB10_6:
	ret;

}
	// .globl	a4c_sinhf64
.visible .entry a4c_sinhf64(
	.param .u64 .ptr .align 1 a4c_sinhf64_param_0,
	.param .u64 .ptr .align 1 a4c_sinhf64_param_1,
	.param .u32 a4c_sinhf64_param_2
)
{
	.reg .pred 	%p<8>;
	.reg .b32 	%r<25>;
	.reg .b64 	%rd<9>;
	.reg .b64 	%fd<44>;

	ld.param.u64 	%rd3, [a4c_sinhf64_param_0];
	ld.param.u64 	%rd4, [a4c_sinhf64_param_1];
	ld.param.u32 	%r6, [a4c_sinhf64_param_2];
	mov.u32 	%r7, %ctaid.x;
	mov.u32 	%r1, %ntid.x;
	mov.u32 	%r8, %tid.x;
	mad.lo.s32 	%r24, %r7, %r1, %r8;
	setp.ge.s32 	%p1, %r24, %r6;
	@%p1 bra 	$L__BB11_6;
	mov.b32 	%r9, 1071644672;
	mov.b32 	%r10, 0;
	mov.b64 	%fd1, {%r10, %r9};
	mov.u32 	%r11, %nctaid.x;
	mul.lo.s32 	%r3, %r1, %r11;
	cvta.to.global.u64 	%rd1, %rd3;
	cvta.to.global.u64 	%rd2, %rd4;
$L__BB11_2:
	mul.wide.s32 	%rd5, %r24, 8;
	add.s64 	%rd6, %rd1, %rd5;
	ld.global.f64 	%fd2, [%rd6];
	{
	.reg .b32 %temp; 
	mov.b64 	{%temp, %r12}, %fd2;
	}
	and.b32  	%r13, %r12, 2147483647;
	{
	.reg .b32 %temp; 
	mov.b64 	{%r14, %temp}, %fd2;
	}
	mov.b64 	%fd3, {%r14, %r13};
	setp.gt.u32 	%p2, %r13, 1072693247;
	@%p2 bra 	$L__BB11_4;
	mul.f64 	%fd34, %fd3, %fd3;
	fma.rn.f64 	%fd35, %fd34, 0d3D6B4C75AB274C53, 0d3DE611A561D87DEF;
	fma.rn.f64 	%fd36, %fd35, %fd34, 0d3E5AE64671B18F5C;
	fma.rn.f64 	%fd37, %fd36, %fd34, 0d3EC71DE3A465B1E4;
	fma.rn.f64 	%fd38, %fd37, %fd34, 0d3F2A01A01A02899D;
	fma.rn.f64 	%fd39, %fd38, %fd34, 0d3F811111111110A6;
	fma.rn.f64 	%fd40, %fd39, %fd34, 0d3FC5555555555556;
	mul.f64 	%fd41, %fd34, %fd40;
	fma.rn.f64 	%fd43, %fd41, %fd3, %fd3;
	bra.uni 	$L__BB11_5;
$L__BB11_4:
	{
	.reg .b32 %temp; 
	mov.b64 	{%temp, %r15}, %fd3;
	}
	fma.rn.f64 	%fd7, %fd3, 0d3FF71547652B82FE, 0d4338000000000000;
	{
	.reg .b32 %temp; 
	mov.b64 	{%r16, %temp}, %fd7;
	}
	add.s32 	%r17, %r16, -1;
	mov.f64 	%fd8, 0dC338000000000000;
	add.rn.f64 	%fd9, %fd7, %fd8;
	fma.rn.f64 	%fd10, %fd9, 0dBFE62E42FEFA39EF, %fd3;
	fma.rn.f64 	%fd11, %fd9, 0dBC7ABC9E3B39803F, %fd10;
	shl.b32 	%r18, %r15, 1;
	setp.lt.u32 	%p3, %r18, 2142496327;
	selp.f64 	%fd12, %fd3, %fd11, %p3;
	selp.b32 	%r19, 0, %r17, %p3;
	fma.rn.f64 	%fd13, %fd12, 0d3E21F4076ACD15B6, 0d3E5AF86D8EBD13CD;
	fma.rn.f64 	%fd14, %fd13, %fd12, 0d3E927E5092BA033D;
	fma.rn.f64 	%fd15, %fd14, %fd12, 0d3EC71DDE6C5F9DA1;
	fma.rn.f64 	%fd16, %fd15, %fd12, 0d3EFA01A018D034E6;
	fma.rn.f64 	%fd17, %fd16, %fd12, 0d3F2A01A01B3B6940;
	fma.rn.f64 	%fd18, %fd17, %fd12, 0d3F56C16C16C1B5DD;
	fma.rn.f64 	%fd19, %fd18, %fd12, 0d3F8111111110F74D;
	fma.rn.f64 	%fd20, %fd19, %fd12, 0d3FA555555555554D;
	fma.rn.f64 	%fd21, %fd20, %fd12, 0d3FC5555555555557;
	fma.rn.f64 	%fd22, %fd21, %fd12, 0d3FE0000000000000;
	mul.f64 	%fd23, %fd12, %fd22;
	fma.rn.f64 	%fd24, %fd23, %fd12, %fd12;
	setp.eq.s32 	%p4, %r19, 1024;
	shl.b32 	%r20, %r19, 20;
	add.s32 	%r21, %r20, 1072693248;
	selp.b32 	%r22, 2145386496, %r21, %p4;
	mov.b32 	%r23, 0;
	mov.b64 	%fd25, {%r23, %r22};
	sub.f64 	%fd26, %fd25, %fd1;
	fma.rn.f64 	%fd27, %fd24, %fd25, %fd26;
	add.f64 	%fd28, %fd27, %fd27;
	selp.f64 	%fd29, %fd28, %fd27, %p4;
	setp.eq.s32 	%p5, %r18, 0;
	selp.f64 	%fd30, %fd3, %fd29, %p5;
	fma.rn.f64 	%fd31, %fd30, 0d4000000000000000, 0d3FF0000000000000;
	div.rn.f64 	%fd32, %fd30, %fd31;
	add.f64 	%fd33, %fd30, %fd32;
	setp.ge.f64 	%p6, %fd3, 0d408633CE8FB9F87E;
	selp.f64 	%fd43, 0d7FF0000000000000, %fd33, %p6;
$L__BB11_5:
	copysign.f64 	%fd42, %fd2, %fd43;
	add.s64 	%rd8, %rd2, %rd5;
	st.global.f64 	[%rd8], %fd42;
	add.s32 	%r24, %r24, %r3;
	setp.lt.s32 	%p7, %r24, %r6;
	@%p7 bra 	$L__BB11_2;
$L__BB11_6:
	ret;

}
	// .globl	a4c_tanhf64
.visible .entry a4c_tanhf64(
	.param .u64 .ptr .align 1 a4c_tanhf64_param_0,
	.param .u64 .ptr .align 1 a4c_tanhf64_param_1,
	.param .u32 a4c_tanhf64_param_2
)
{
	.reg .pred 	%p<5>;
	.reg .b32 	%r<14>;
	.reg .b32 	%f<5>;
	.reg .b64 	%rd<9>;
	.reg .b64 	%fd<47>;

	ld.param.u64 	%rd3, [a4c_tanhf64_param_0];
	ld.param.u64 	%rd4, [a4c_tanhf64_param_1];
	ld.param.u32 	%r7, [a4c_tanhf64_param_2];
	mov.u32 	%r8, %ctaid.x;
	mov.u32 	%r1, %ntid.x;
	mov.u32 	%r9, %tid.x;
	mad.lo.s32 	%r13, %r8, %r1, %r9;
	setp.ge.s32 	%p1, %r13, %r7;
	@%p1 bra 	$L__BB12_6;
	mov.u32 	%r10, %nctaid.x;
	mul.lo.s32 	%r3, %r1, %r10;
	cvta.to.global.u64 	%rd1, %rd3;
	cvta.to.global.u64 	%rd2, %rd4;
$L__BB12_2:
	mul.wide.s32 	%rd5, %r13, 8;
	add.s64 	%rd6, %rd1, %rd5;
	ld.global.f64 	%fd1, [%rd6];
	{
	.reg .b32 %temp; 
	mov.b64 	{%temp, %r11}, %fd1;
	}
	and.b32  	%r5, %r11, 2147483647;
	{
	.reg .b32 %temp; 
	mov.b64 	{%r12, %temp}, %fd1;
	}
	mov.b64 	%fd2, {%r12, %r5};
	setp.ltu.f64 	%p2, %fd2, 0d3FE4F92224DD2F1A;
	@%p2 bra 	$L__BB12_4;
	add.f64 	%fd6, %fd2, %fd2;
	cvt.rn.f32.f64 	%f1, %fd6;
	mul.f32 	%f2, %f1, 0f3FB8AA3B;
	cvt.rni.f32.f32 	%f3, %f2;
	cvt.f64.f32 	%fd7, %f3;
	fma.rn.f64 	%fd8, %fd7, 0dBFE62E42FEFA39EF, %fd6;
	fma.rn.f64 	%fd9, %fd8, 0d3E5AE904A4741B81, 0d3E928A27F89B6999;
	fma.rn.f64 	%fd10, %fd9, %fd8, 0d3EC71DE715FF7E07;
	fma.rn.f64 	%fd11, %fd10, %fd8, 0d3EFA019A6B0AC45A;
	fma.rn.f64 	%fd12, %fd11, %fd8, 0d3F2A01A017EED94F;
	fma.rn.f64 	%fd13, %fd12, %fd8, 0d3F56C16C17F2A71B;
	fma.rn.f64 	%fd14, %fd13, %fd8, 0d3F811111111173C4;
	fma.rn.f64 	%fd15, %fd14, %fd8, 0d3FA555555555211A;
	fma.rn.f64 	%fd16, %fd15, %fd8, 0d3FC5555555555540;
	fma.rn.f64 	%fd17, %fd16, %fd8, 0d3FE0000000000005;
	mul.f64 	%fd18, %fd8, %fd17;
	fma.rn.f64 	%fd19, %fd18, %fd8, %fd8;
	ex2.approx.ftz.f32 	%f4, %f3;
	cvt.f64.f32 	%fd20, %f4;
	mov.f64 	%fd21, 0d3FF0000000000000;
	sub.f64 	%fd22, %fd21, %fd20;
	neg.f64 	%fd23, %fd19;
	fma.rn.f64 	%fd24, %fd23, %fd20, %fd22;
	mov.f64 	%fd25, 0d4000000000000000;
	sub.f64 	%fd26, %fd25, %fd24;
	rcp.approx.ftz.f64 	%fd27, %fd26;
	neg.f64 	%fd28, %fd26;
	fma.rn.f64 	%fd29, %fd28, %fd27, 0d3FF0000000000000;
	fma.rn.f64 	%fd30, %fd29, %fd29, %fd29;
	fma.rn.f64 	%fd31, %fd30, %fd27, %fd27;
	fma.rn.f64 	%fd32, %fd31, 0dC000000000000000, 0d3FF0000000000000;
	setp.gt.u32 	%p3, %r5, 1077088193;
	selp.f64 	%fd33, 0d3FF0000000000000, %fd32, %p3;
	copysign.f64 	%fd46, %fd1, %fd33;
	bra.uni 	$L__BB12_5;
$L__BB12_4:
	mul.f64 	%fd34, %fd1, %fd1;
	fma.rn.f64 	%fd35, %fd34, 0dBEF0BC46E2F5E964, 0d3F14359F420AFC3D;
	fma.rn.f64 	%fd36, %fd35, %fd34, 0dBF2DF9F0728C5D84;
	fma.rn.f64 	%fd37, %fd36, %fd34, 0d3F4337D1CEC4F033;
	fma.rn.f64 	%fd38, %fd37, %fd34, 0dBF57D6E9674335B3;
	fma.rn.f64 	%fd39, %fd38, %fd34, 0d3F6D6D000D7AAD3D;
	fma.rn.f64 	%fd40, %fd39, %fd34, 0dBF8226E1F3CF1EF5;
	fma.rn.f64 	%fd41, %fd40, %fd34, 0d3F9664F47EC0C8CF;
	fma.rn.f64 	%fd42, %fd41, %fd34, 0dBFABA1BA1B80AB40;
	fma.rn.f64 	%fd43, %fd42, %fd34, 0d3FC111111110FA4A;
	fma.rn.f64 	%fd44, %fd43, %fd34, 0dBFD5555555555550;
	fma.rn.f64 	%fd45, %fd44, %fd34, 0d0000000000000000;
	fma.rn.f64 	%fd46, %fd45, %fd1, %fd1;
$L__BB12_5:
	add.s64 	%rd8, %rd2, %rd5;
	st.global.f64 	[%rd8], %fd46;
	add.s32 	%r13, %r13, %r3;
	setp.lt.s32 	%p4, %r13, %r7;
	@%p4 bra 	$L__BB12_2;
$L__BB12_6:
	ret;

}
	// .globl	a4c_acoshf64
.visible .entry a4c_acoshf64(
	.param .u64 .ptr .align 1 a4c_acoshf64_param_0,
	.param .u64 .ptr .align 1 a4c_acoshf64_param_1,
	.param .u32 a4c_acoshf64_param_2
)
{
	.reg .pred 	%p<13>;
	.reg .b32 	%r<45>;
	.reg .b32 	%f<2>;
	.reg .b64 	%rd<9>;
	.reg .b64 	%fd<82>;

	ld.param.u64 	%rd3, [a4c_acoshf64_param_0];
	ld.param.u64 	%rd4, [a4c_acoshf64_param_1];
	ld.param.u32 	%r17, [a4c_acoshf64_param_2];
	mov.u32 	%r18, %ctaid.x;
	mov.u32 	%r1, %ntid.x;
	mov.u32 	%r19, %tid.x;
	mad.lo.s32 	%r40, %r18, %r1, %r19;
	setp.ge.s32 	%p1, %r40, %r17;
	@%p1 bra 	$L__BB13_12;
	mov.b32 	%r20, 1127219200;
	mov.b32 	%r21, -2147483648;
	mov.b64 	%fd1, {%r21, %r20};
	mov.u32 	%r22, %nctaid.x;
	mul.lo.s32 	%r3, %r1, %r22;
	cvta.to.global.u64 	%rd1, %rd3;
	cvta.to.global.u64 	%rd2, %rd4;
$L__BB13_2:
	mul.wide.s32 	%rd5, %r40, 8;
	add.s64 	%rd6, %rd1, %rd5;
	ld.global.f64 	%fd13, [%rd6];
	mov.f64 	%fd14, 0dBFF0000000000000;
	add.rn.f64 	%fd15, %fd13, %fd14;
	{
	.reg .b32 %temp; 
	mov.b64 	{%temp, %r5}, %fd15;
	}
	setp.gt.u32 	%p2, %r5, 1127219199;
	fma.rn.f64 	%fd16, %fd13, %fd13, 0dBFF0000000000000;
	rsqrt.approx.ftz.f64 	%fd17, %fd16;
	{
	.reg .b32 %temp; 
	mov.b64 	{%r23, %temp}, %fd17;
	}
	{
	.reg .b32 %temp; 
	mov.b64 	{%temp, %r24}, %fd17;
	}
	add.s32 	%r25, %r24, -1048576;
	mov.b64 	%fd18, {%r23, %r25};
	mul.f64 	%fd19, %fd16, %fd17;
	neg.f64 	%fd20, %fd19;
	fma.rn.f64 	%fd21, %fd19, %fd20, %fd16;
	fma.rn.f64 	%fd22, %fd21, %fd18, %fd19;
	neg.f64 	%fd23, %fd22;
	fma.rn.f64 	%fd24, %fd17, %fd23, 0d3FF0000000000000;
	fma.rn.f64 	%fd25, %fd24, %fd18, %fd18;
	fma.rn.f64 	%fd26, %fd22, %fd23, %fd16;
	fma.rn.f64 	%fd27, %fd26, %fd25, %fd22;
	setp.eq.s32 	%p3, %r5, 0;
	selp.f64 	%fd28, 0d0000000000000000, %fd27, %p3;
	selp.f64 	%fd29, 0dBFF0000000000001, %fd28, %p2;
	add.f64 	%fd2, %fd15, %fd29;
	{
	.reg .b32 %temp; 
	mov.b64 	{%temp, %r26}, %fd2;
	}
	mov.b32 	%f1, %r26;
	setp.geu.f32 	%p4, %f1, 0f3FE55555;
	setp.leu.f32 	%p5, %f1, 0fBFD99999;
	or.pred  	%p6, %p4, %p5;
	@%p6 bra 	$L__BB13_4;
	add.f64 	%fd62, %fd2, 0d4000000000000000;
	div.rn.f64 	%fd63, %fd2, %fd62;
	neg.f64 	%fd64, %fd2;
	mul.f64 	%fd65, %fd63, %fd64;
	add.f64 	%fd66, %fd2, %fd65;
	mul.f64 	%fd67, %fd66, %fd66;
	fma.rn.f64 	%fd68, %fd67, 0d3EB372FB2FBE14B5, 0d3ED087FFCEB2DC44;
	fma.rn.f64 	%fd69, %fd68, %fd67, 0d3EF3B9FF890F468C;
	fma.rn.f64 	%fd70, %fd69, %fd67, 0d3F17457EFD51BAF8;
	fma.rn.f64 	%fd71, %fd70, %fd67, 0d3F3C71C8DE3CE825;
	fma.rn.f64 	%fd72, %fd71, %fd67, 0d3F6249248FA4661F;
	fma.rn.f64 	%fd73, %fd72, %fd67, 0d3F899999999D70C4;
	fma.rn.f64 	%fd74, %fd73, %fd67, 0d3FB5555555555462;
	mul.f64 	%fd75, %fd67, %fd74;
	fma.rn.f64 	%fd76, %fd75, %fd66, %fd65;
	add.f64 	%fd81, %fd2, %fd76;
	bra.uni 	$L__BB13_11;
$L__BB13_4:
	add.f64 	%fd79, %fd2, 0d3FF0000000000000;
	{
	.reg .b32 %temp; 
	mov.b64 	{%temp, %r41}, %fd79;
	}
	{
	.reg .b32 %temp; 
	mov.b64 	{%r42, %temp}, %fd79;
	}
	setp.gt.s32 	%p7, %r41, 1048575;
	mov.b32 	%r43, -1023;
	@%p7 bra 	$L__BB13_6;
	mul.f64 	%fd79, %fd79, 0d4350000000000000;
	{
	.reg .b32 %temp; 
	mov.b64 	{%temp, %r41}, %fd79;
	}
	{
	.reg .b32 %temp; 
	mov.b64 	{%r42, %temp}, %fd79;
	}
	mov.b32 	%r43, -1077;
$L__BB13_6:
	add.s32 	%r29, %r41, -1;
	setp.gt.u32 	%p8, %r29, 2146435070;
	@%p8 bra 	$L__BB13_10;
	shr.u32 	%r32, %r41, 20;
	add.s32 	%r44, %r43, %r32;
	and.b32  	%r33, %r41, 1048575;
	or.b32  	%r34, %r33, 1072693248;
	mov.b64 	%fd80, {%r42, %r34};
	setp.lt.u32 	%p10, %r34, 1073127583;
	@%p10 bra 	$L__BB13_9;
	{
	.reg .b32 %temp; 
	mov.b64 	{%r35, %temp}, %fd80;
	}
	{
	.reg .b32 %temp; 
	mov.b64 	{%temp, %r36}, %fd80;
	}
	add.s32 	%r37, %r36, -1048576;
	mov.b64 	%fd80, {%r35, %r37};
	add.s32 	%r44, %r44, 1;
$L__BB13_9:
	add.f64 	%fd31, %fd80, 0dBFF0000000000000;
	add.f64 	%fd32, %fd80, 0d3FF0000000000000;
	rcp.approx.ftz.f64 	%fd33, %fd32;
	neg.f64 	%fd34, %fd32;
	fma.rn.f64 	%fd35, %fd34, %fd33, 0d3FF0000000000000;
	fma.rn.f64 	%fd36, %fd35, %fd35, %fd35;
	fma.rn.f64 	%fd37, %fd36, %fd33, %fd33;
	mul.f64 	%fd38, %fd31, %fd37;
	fma.rn.f64 	%fd39, %fd31, %fd37, %fd38;
	mul.f64 	%fd40, %fd39, %fd39;
	fma.rn.f64 	%fd41, %fd40, 0d3EB1380B3AE80F1E, 0d3ED0EE258B7A8B04;
	fma.rn.f64 	%fd42, %fd41, %fd40, 0d3EF3B2669F02676F;
	fma.rn.f64 	%fd43, %fd42, %fd40, 0d3F1745CBA9AB0956;
	fma.rn.f64 	%fd44, %fd43, %fd40, 0d3F3C71C72D1B5154;
	fma.rn.f64 	%fd45, %fd44, %fd40, 0d3F624924923BE72D;
	fma.rn.f64 	%fd46, %fd45, %fd40, 0d3F8999999999A3C4;
	fma.rn.f64 	%fd47, %fd46, %fd40, 0d3FB5555555555554;
	sub.f64 	%fd48, %fd31, %fd39;
	add.f64 	%fd49, %fd48, %fd48;
	neg.f64 	%fd50, %fd39;
	fma.rn.f64 	%fd51, %fd50, %fd31, %fd49;
	mul.f64 	%fd52, %fd37, %fd51;
	mul.f64 	%fd53, %fd40, %fd47;
	fma.rn.f64 	%fd54, %fd53, %fd39, %fd52;
	xor.b32  	%r38, %r44, -2147483648;
	mov.b32 	%r39, 1127219200;
	mov.b64 	%fd55, {%r38, %r39};
	sub.f64 	%fd56, %fd55, %fd1;
	fma.rn.f64 	%fd57, %fd56, 0d3FE62E42FEFA39EF, %fd39;
	fma.rn.f64 	%fd58, %fd56, 0dBFE62E42FEFA39EF, %fd57;
	sub.f64 	%fd59, %fd58, %fd39;
	sub.f64 	%fd60, %fd54, %fd59;
	fma.rn.f64 	%fd61, %fd56, 0d3C7ABC9E3B39803F, %fd60;
	add.f64 	%fd81, %fd57, %fd61;
	bra.uni 	$L__BB13_11;
$L__BB13_10:
	fma.rn.f64 	%fd30, %fd79, 0d7FF0000000000000, 0d7FF0000000000000;
	{
	.reg .b32 %temp; 
	mov.b64 	{%temp, %r30}, %fd79;
	}
	and.b32  	%r31, %r30, 2147483647;
	setp.eq.s32 	%p9, %r31, 0;
	selp.f64 	%fd81, 0dFFF0000000000000, %fd30, %p9;
$L__BB13_11:
	setp.gt.u32 	%p11, %r5, 1127219199;
	add.f64 	%fd77, %fd81, 0d3FE62E42FEFA39EF;
	selp.f64 	%fd78, %fd77, %fd81, %p11;
	add.s64 	%rd8, %rd2, %rd5;
	st.global.f64 	[%rd8], %fd78;
	add.s32 	%r40, %r40, %r3;
	setp.lt.s32 	%p12, %r40, %r17;
	@%p12 bra 	$L__BB13_2;
$L__BB13_12:
	ret;

}
	// .globl	a4c_asinhf64
.visible .entry a4c_asinhf64(
	.param .u64 .ptr .align 1 a4c_asinhf64_param_0,
	.param .u64 .ptr .align 1 a4c_asinhf64_param_1,
	.param .u32 a4c_asinhf64_param_2
)
{
	.reg .pred 	%p<12>;
	.reg .b32 	%r<44>;
	.reg .b32 	%f<2>;
	.reg .b64 	%rd<9>;
	.reg .b64 	%fd<84>;

	ld.param.u64 	%rd3, [a4c_asinhf64_param_0];
	ld.param.u64 	%rd4, [a4c_asinhf64_param_1];
	ld.param.u32 	%r17, [a4c_asinhf64_param_2];
	mov.u32 	%r18, %ctaid.x;
	mov.u32 	%r1, %ntid.x;
	mov.u32 	%r19, %tid.x;
	mad.lo.s32 	%r39, %r18, %r1, %r19;
	setp.ge.s32 	%p1, %r39, %r17;
	@%p1 bra 	$L__BB14_12;
	mov.b32 	%r20, 1127219200;
	mov.b32 	%r21, -2147483648;
	mov.b64 	%fd1, {%r21, %r20};
	mov.u32 	%r22, %nctaid.x;
	mul.lo.s32 	%r3, %r1, %r22;
	cvta.to.global.u64 	%rd1, %rd3;
	cvta.to.global.u64 	%rd2, %rd4;
$L__BB14_2:
	mul.wide.s32 	%rd5, %r39, 8;
	add.s64 	%rd6, %rd1, %rd5;
	ld.global.f64 	%fd2, [%rd6];
	{
	.reg .b32 %temp; 
	mov.b64 	{%temp, %r23}, %fd2;
	}
	{
	.reg .b32 %temp; 
	mov.b64 	{%r24, %temp}, %fd2;
	}
	and.b32  	%r5, %r23, 2147483647;
	mov.b64 	%fd14, {%r24, %r5};
	fma.rn.f64 	%fd15, %fd2, %fd2, 0d3FF0000000000000;
	rsqrt.approx.ftz.f64 	%fd16, %fd15;
	mul.rn.f64 	%fd17, %fd16, %fd16;
	neg.f64 	%fd18, %fd17;
	fma.rn.f64 	%fd19, %fd15, %fd18, 0d3FF0000000000000;
	fma.rn.f64 	%fd20, %fd19, 0d3FD8000000000000, 0d3FE0000000000000;
	mul.rn.f64 	%fd21, %fd19, %fd16;
	fma.rn.f64 	%fd22, %fd20, %fd21, %fd16;
	fma.rn.f64 	%fd23, %fd15, %fd22, 0d3FF0000000000000;
	rcp.approx.ftz.f64 	%fd24, %fd23;
	neg.f64 	%fd25, %fd23;
	fma.rn.f64 	%fd26, %fd25, %fd24, 0d3FF0000000000000;
	fma.rn.f64 	%fd27, %fd26, %fd26, %fd26;
	fma.rn.f64 	%fd28, %fd27, %fd24, %fd24;
	mul.f64 	%fd29, %fd14, %fd28;
	fma.rn.f64 	%fd30, %fd14, %fd29, %fd14;
	setp.gt.u32 	%p2, %r5, 1138753535;
	selp.f64 	%fd3, %fd14, %fd30, %p2;
	{
	.reg .b32 %temp; 
	mov.b64 	{%temp, %r25}, %fd3;
	}
	mov.b32 	%f1, %r25;
	setp.geu.f32 	%p3, %f1, 0f3FE55555;
	setp.leu.f32 	%p4, %f1, 0fBFD99999;
	or.pred  	%p5, %p3, %p4;
	@%p5 bra 	$L__BB14_4;
	add.f64 	%fd63, %fd3, 0d4000000000000000;
	div.rn.f64 	%fd64, %fd3, %fd63;
	neg.f64 	%fd65, %fd3;
	mul.f64 	%fd66, %fd64, %fd65;
	add.f64 	%fd67, %fd3, %fd66;
	mul.f64 	%fd68, %fd67, %fd67;
	fma.rn.f64 	%fd69, %fd68, 0d3EB372FB2FBE14B5, 0d3ED087FFCEB2DC44;
	fma.rn.f64 	%fd70, %fd69, %fd68, 0d3EF3B9FF890F468C;
	fma.rn.f64 	%fd71, %fd70, %fd68, 0d3F17457EFD51BAF8;
	fma.rn.f64 	%fd72, %fd71, %fd68, 0d3F3C71C8DE3CE825;
	fma.rn.f64 	%fd73, %fd72, %fd68, 0d3F6249248FA4661F;
	fma.rn.f64 	%fd74, %fd73, %fd68, 0d3F899999999D70C4;
	fma.rn.f64 	%fd75, %fd74, %fd68, 0d3FB5555555555462;
	mul.f64 	%fd76, %fd68, %fd75;
	fma.rn.f64 	%fd77, %fd76, %fd67, %fd66;
	add.f64 	%fd83, %fd3, %fd77;
	bra.uni 	$L__BB14_11;
$L__BB14_4:
	add.f64 	%fd81, %fd3, 0d3FF0000000000000;
	{
	.reg .b32 %temp; 
	mov.b64 	{%temp, %r40}, %fd81;
	}
	{
	.reg .b32 %temp; 
	mov.b64 	{%r41, %temp}, %fd81;
	}
	setp.gt.s32 	%p6, %r40, 1048575;
	mov.b32 	%r42, -1023;
	@%p6 bra 	$L__BB14_6;
	mul.f64 	%fd81, %fd81, 0d4350000000000000;
	{
	.reg .b32 %temp; 
	mov.b64 	{%temp, %r40}, %fd81;
	}
	{
	.reg .b32 %temp; 
	mov.b64 	{%r41, %temp}, %fd81;
	}
	mov.b32 	%r42, -1077;
$L__BB14_6:
	add.s32 	%r28, %r40, -1;
	setp.gt.u32 	%p7, %r28, 2146435070;
	@%p7 bra 	$L__BB14_10;
	shr.u32 	%r31, %r40, 20;
	add.s32 	%r43, %r42, %r31;
	and.b32  	%r32, %r40, 1048575;
	or.b32  	%r33, %r32, 1072693248;
	mov.b64 	%fd82, {%r41, %r33};
	setp.lt.u32 	%p9, %r33, 1073127583;
	@%p9 bra 	$L__BB14_9;
	{
	.reg .b32 %temp; 
	mov.b64 	{%r34, %temp}, %fd82;
	}
	{
	.reg .b32 %temp; 
	mov.b64 	{%temp, %r35}, %fd82;
	}
	add.s32 	%r36, %r35, -1048576;
	mov.b64 	%fd82, {%r34, %r36};
	add.s32 	%r43, %r43, 1;
$L__BB14_9:
	add.f64 	%fd32, %fd82, 0dBFF0000000000000;
	add.f64 	%fd33, %fd82, 0d3FF0000000000000;
	rcp.approx.ftz.f64 	%fd34, %fd33;
	neg.f64 	%fd35, %fd33;
	fma.rn.f64 	%fd36, %fd35, %fd34, 0d3FF0000000000000;
	fma.rn.f64 	%fd37, %fd36, %fd36, %fd36;
	fma.rn.f64 	%fd38, %fd37, %fd34, %fd34;
	mul.f64 	%fd39, %fd32, %fd38;
	fma.rn.f64 	%fd40, %fd32, %fd38, %fd39;
	mul.f64 	%fd41, %fd40, %fd40;
	fma.rn.f64 	%fd42, %fd41, 0d3EB1380B3AE80F1E, 0d3ED0EE258B7A8B04;
	fma.rn.f64 	%fd43, %fd42, %fd41, 0d3EF3B2669F02676F;
	fma.rn.f64 	%fd44, %fd43, %fd41, 0d3F1745CBA9AB0956;
	fma.rn.f64 	%fd45, %fd44, %fd41, 0d3F3C71C72D1B5154;
	fma.rn.f64 	%fd46, %fd45, %fd41, 0d3F624924923BE72D;
	fma.rn.f64 	%fd47, %fd46, %fd41, 0d3F8999999999A3C4;
	fma.rn.f64 	%fd48, %fd47, %fd41, 0d3FB5555555555554;
	sub.f64 	%fd49, %fd32, %fd40;
	add.f64 	%fd50, %fd49, %fd49;
	neg.f64 	%fd51, %fd40;
	fma.rn.f64 	%fd52, %fd51, %fd32, %fd50;
	mul.f64 	%fd53, %fd38, %fd52;
	mul.f64 	%fd54, %fd41, %fd48;
	fma.rn.f64 	%fd55, %fd54, %fd40, %fd53;
	xor.b32  	%r37, %r43, -2147483648;
	mov.b32 	%r38, 1127219200;
	mov.b64 	%fd56, {%r37, %r38};
	sub.f64 	%fd57, %fd56, %fd1;
	fma.rn.f64 	%fd58, %fd57, 0d3FE62E42FEFA39EF, %fd40;
	fma.rn.f64 	%fd59, %fd57, 0dBFE62E42FEFA39EF, %fd58;
	sub.f64 	%fd60, %fd59, %fd40;
	sub.f64 	%fd61, %fd55, %fd60;
	fma.rn.f64 	%fd62, %fd57, 0d3C7ABC9E3B39803F, %fd61;
	add.f64 	%fd83, %fd58, %fd62;
	bra.uni 	$L__BB14_11;
$L__BB14_10:
	fma.rn.f64 	%fd31, %fd81, 0d7FF0000000000000, 0d7FF0000000000000;
	{
	.reg .b32 %temp; 
	mov.b64 	{%temp, %r29}, %fd81;
	}
	and.b32  	%r30, %r29, 2147483647;
	setp.eq.s32 	%p8, %r30, 0;
	selp.f64 	%fd83, 0dFFF0000000000000, %fd31, %p8;
$L__BB14_11:
	setp.gt.u32 	%p10, %r5, 1138753535;
	add.f64 	%fd78, %fd83, 0d3FE62E42FEFA39EF;
	selp.f64 	%fd79, %fd78, %fd83, %p10;
	copysign.f64 	%fd80, %fd2, %fd79;
	add.s64 	%rd8, %rd2, %rd5;
	st.global.f64 	[%rd8], %fd80;
	add.s32 	%r39, %r39, %r3;
	setp.lt.s32 	%p11, %r39, %r17;
	@%p11 bra 	$L__BB14_2;
$L__BB14_12:
	ret;

}
	// .globl	a4c_atanhf64
.visible .entry a4c_atanhf64(
	.param .u64 .ptr .align 1 a4c_atanhf64_param_0,
	.param .u64 .ptr .align 1 a4c_atanhf64_param_1,
	.param .u32 a4c_atanhf64_param_2
)
{
	.reg .pred 	%p<10>;
	.reg .b32 	%r<41>;
	.reg .b32 	%f<2>;
	.reg .b64 	%rd<9>;
	.reg .b64 	%fd<70>;

	ld.param.u64 	%rd3, [a4c_atanhf64_param_0];
	ld.param.u64 	%rd4, [a4c_atanhf64_param_1];
	ld.param.u32 	%r16, [a4c_atanhf64_param_2];
	mov.u32 	%r17, %ctaid.x;
	mov.u32 	%r1, %ntid.x;
	mov.u32 	%r18, %tid.x;
	mad.lo.s32 	%r36, %r17, %r1, %r18;
	setp.ge.s32 	%p1, %r36, %r16;
	@%p1 bra 	$L__BB15_12;
	mov.b32 	%r19, 1127219200;
	mov.b32 	%r20, -2147483648;
	mov.b64 	%fd1, {%r20, %r19};
	mov.u32 	%r21, %nctaid.x;
	mul.lo.s32 	%r3, %r1, %r21;
	cvta.to.global.u64 	%rd1, %rd3;
	cvta.to.global.u64 	%rd2, %rd4;
$L__BB15_2:
	mul.wide.s32 	%rd5, %r36, 8;
	add.s64 	%rd6, %rd1, %rd5;
	ld.global.f64 	%fd2, [%rd6];
	abs.f64 	%fd14, %fd2;
	add.f64 	%fd15, %fd14, %fd14;
	mov.f64 	%fd16, 0d3FF0000000000000;
	sub.f64 	%fd17, %fd16, %fd14;
	div.rn.f64 	%fd3, %fd15, %fd17;
	{
	.reg .b32 %temp; 
	mov.b64 	{%temp, %r22}, %fd3;
	}
	mov.b32 	%f1, %r22;
	setp.geu.f32 	%p2, %f1, 0f3FE55555;
	setp.leu.f32 	%p3, %f1, 0fBFD99999;
	or.pred  	%p4, %p2, %p3;
	@%p4 bra 	$L__BB15_4;
	add.f64 	%fd50, %fd3, 0d4000000000000000;
	div.rn.f64 	%fd51, %fd3, %fd50;
	neg.f64 	%fd52, %fd3;
	mul.f64 	%fd53, %fd51, %fd52;
	add.f64 	%fd54, %fd3, %fd53;
	mul.f64 	%fd55, %fd54, %fd54;
	fma.rn.f64 	%fd56, %fd55, 0d3EB372FB2FBE14B5, 0d3ED087FFCEB2DC44;
	fma.rn.f64 	%fd57, %fd56, %fd55, 0d3EF3B9FF890F468C;
	fma.rn.f64 	%fd58, %fd57, %fd55, 0d3F17457EFD51BAF8;
	fma.rn.f64 	%fd59, %fd58, %fd55, 0d3F3C71C8DE3CE825;
	fma.rn.f64 	%fd60, %fd59, %fd55, 0d3F6249248FA4661F;
	fma.rn.f64 	%fd61, %fd60, %fd55, 0d3F899999999D70C4;
	fma.rn.f64 	%fd62, %fd61, %fd55, 0d3FB5555555555462;
	mul.f64 	%fd63, %fd55, %fd62;
	fma.rn.f64 	%fd64, %fd63, %fd54, %fd53;
	add.f64 	%fd69, %fd3, %fd64;
	bra.uni 	$L__BB15_11;
$L__BB15_4:
	add.f64 	%fd67, %fd3, 0d3FF0000000000000;
	{
	.reg .b32 %temp; 
	mov.b64 	{%temp, %r37}, %fd67;
	}
	{
	.reg .b32 %temp; 
	mov.b64 	{%r38, %temp}, %fd67;
	}
	setp.gt.s32 	%p5, %r37, 1048575;
	mov.b32 	%r39, -1023;
	@%p5 bra 	$L__BB15_6;
	mul.f64 	%fd67, %fd67, 0d4350000000000000;
	{
	.reg .b32 %temp; 
	mov.b64 	{%temp, %r37}, %fd67;
	}
	{
	.reg .b32 %temp; 
	mov.b64 	{%r38, %temp}, %fd67;
	}
	mov.b32 	%r39, -1077;
$L__BB15_6:
	add.s32 	%r25, %r37, -1;
	setp.gt.u32 	%p6, %r25, 2146435070;
	@%p6 bra 	$L__BB15_10;
	shr.u32 	%r28, %r37, 20;
	add.s32 	%r40, %r39, %r28;
	and.b32  	%r29, %r37, 1048575;
	or.b32  	%r30, %r29, 1072693248;
	mov.b64 	%fd68, {%r38, %r30};
	setp.lt.u32 	%p8, %r30, 1073127583;
	@%p8 bra 	$L__BB15_9;
	{
	.reg .b32 %temp; 
	mov.b64 	{%r31, %temp}, %fd68;
	}
	{
	.reg .b32 %temp; 
	mov.b64 	{%temp, %r32}, %fd68;
	}
	add.s32 	%r33, %r32, -1048576;
	mov.b64 	%fd68, {%r31, %r33};
	add.s32 	%r40, %r40, 1;
$L__BB15_9:
	add.f64 	%fd19, %fd68, 0dBFF0000000000000;
	add.f64 	%fd20, %fd68, 0d3FF0000000000000;
	rcp.approx.ftz.f64 	%fd21, %fd20;
	neg.f64 	%fd22, %fd20;
	fma.rn.f64 	%fd23, %fd22, %fd21, 0d3FF0000000000000;
	fma.rn.f64 	%fd24, %fd23, %fd23, %fd23;
	fma.rn.f64 	%fd25, %fd24, %fd21, %fd21;
	mul.f64 	%fd26, %fd19, %fd25;
	fma.rn.f64 	%fd27, %fd19, %fd25, %fd26;
	mul.f64 	%fd28, %fd27, %fd27;
	fma.rn.f64 	%fd29, %fd28, 0d3EB1380B3AE80F1E, 0d3ED0EE258B7A8B04;
	fma.rn.f64 	%fd30, %fd29, %fd28, 0d3EF3B2669F02676F;
	fma.rn.f64 	%fd31, %fd30, %fd28, 0d3F1745CBA9AB0956;
	fma.rn.f64 	%fd32, %fd31, %fd28, 0d3F3C71C72D1B5154;
	fma.rn.f64 	%fd33, %fd32, %fd28, 0d3F624924923BE72D;
	fma.rn.f64 	%fd34, %fd33, %fd28, 0d3F8999999999A3C4;
	fma.rn.f64 	%fd35, %fd34, %fd28, 0d3FB5555555555554;
	sub.f64 	%fd36, %fd19, %fd27;
	add.f64 	%fd37, %fd36, %fd36;
	neg.f64 	%fd38, %fd27;
	fma.rn.f64 	%fd39, %fd38, %fd19, %fd37;
	mul.f64 	%fd40, %fd25, %fd39;
	mul.f64 	%fd41, %fd28, %fd35;
	fma.rn.f64 	%fd42, %fd41, %fd27, %fd40;
	xor.b32  	%r34, %r40, -2147483648;
	mov.b32 	%r35, 1127219200;
	mov.b64 	%fd43, {%r34, %r35};
	sub.f64 	%fd44, %fd43, %fd1;
	fma.rn.f64 	%fd45, %fd44, 0d3FE62E42FEFA39EF, %fd27;
	fma.rn.f64 	%fd46, %fd44, 0dBFE62E42FEFA39EF, %fd45;
	sub.f64 	%fd47, %fd46, %fd27;
	sub.f64 	%fd48, %fd42, %fd47;
	fma.rn.f64 	%fd49, %fd44, 0d3C7ABC9E3B39803F, %fd48;
	add.f64 	%fd69, %fd45, %fd49;
	bra.uni 	$L__BB15_11;
$L__BB15_10:
	fma.rn.f64 	%fd18, %fd67, 0d7FF0000000000000, 0d7FF0000000000000;
	{
	.reg .b32 %temp; 
	mov.b64 	{%temp, %r26}, %fd67;
	}
	and.b32  	%r27, %r26, 2147483647;
	setp.eq.s32 	%p7, %r27, 0;
	selp.f64 	%fd69, 0dFFF0000000000000, %fd18, %p7;
$L__BB15_11:
	mul.f64 	%fd65, %fd69, 0d3FE0000000000000;
	copysign.f64 	%fd66, %fd2, %fd65;
	add.s64 	%rd8, %rd2, %rd5;
	st.global.f64 	[%rd8], %fd66;
	add.s32 	%r36, %r36, %r3;
	setp.lt.s32 	%p9, %r36, %r16;
	@%p9 bra 	$L__BB15_2;
$L__BB15_12:
	ret;

}
	// .globl	a4c_lnf64
.visible .entry a4c_lnf64(
	.param .u64 .ptr .align 1 a4c_lnf64_param_0,
	.param .u64 .ptr .align 1 a4c_lnf64_param_1,
	.param .u32 a4c_lnf64_param_2
)
{
	.reg .pred 	%p<7>;
	.reg .b32 	%r<40>;
	.reg .b64 	%rd<9>;
	.reg .b64 	%fd<46>;

	ld.param.u64 	%rd3, [a4c_lnf64_param_0];
	ld.param.u64 	%rd4, [a4c_lnf64_param_1];
	ld.param.u32 	%r16, [a4c_lnf64_param_2];
	mov.u32 	%r17, %ctaid.x;
	mov.u32 	%r1, %ntid.x;
	mov.u32 	%r18, %tid.x;
	mad.lo.s32 	%r35, %r17, %r1, %r18;
	setp.ge.s32 	%p1, %r35, %r16;
	@%p1 bra 	$L__BB16_10;
	mov.b32 	%r19, 1127219200;
	mov.b32 	%r20, -2147483648;
	mov.b64 	%fd1, {%r20, %r19};
	mov.u32 	%r21, %nctaid.x;
	mul.lo.s32 	%r3, %r1, %r21;
	cvta.to.global.u64 	%rd1, %rd3;
	cvta.to.global.u64 	%rd2, %rd4;
$L__BB16_2:
	mul.wide.s32 	%rd5, %r35, 8;
	add.s64 	%rd6, %rd1, %rd5;
	ld.global.f64 	%fd43, [%rd6];
	{
	.reg .b32 %temp; 
	mov.b64 	{%temp, %r36}, %fd43;
	}
	{
	.reg .b32 %temp; 
	mov.b64 	{%r37, %temp}, %fd43;
	}
	setp.gt.s32 	%p2, %r36, 1048575;
	mov.b32 	%r38, -1023;
	@%p2 bra 	$L__BB16_4;
	mul.f64 	%fd43, %fd43, 0d4350000000000000;
	{
	.reg .b32 %temp; 
	mov.b64 	{%temp, %r36}, %fd43;
	}
	{
	.reg .b32 %temp; 
	mov.b64 	{%r37, %temp}, %fd43;
	}
	mov.b32 	%r38, -1077;
$L__BB16_4:
	add.s32 	%r24, %r36, -1;
	setp.gt.u32 	%p3, %r24, 2146435070;
	@%p3 bra 	$L__BB16_8;
	shr.u32 	%r27, %r36, 20;
	add.s32 	%r39, %r38, %r27;
	and.b32  	%r28, %r36, 1048575;
	or.b32  	%r29, %r28, 1072693248;
	mov.b64 	%fd44, {%r37, %r29};
	setp.lt.u32 	%p5, %r29, 1073127583;
	@%p5 bra 	$L__BB16_7;
	{
	.reg .b32 %temp; 
	mov.b64 	{%r30, %temp}, %fd44;
	}
	{
	.reg .b32 %temp; 
	mov.b64 	{%temp, %r31}, %fd44;
	}
	add.s32 	%r32, %r31, -1048576;
	mov.b64 	%fd44, {%r30, %r32};
	add.s32 	%r39, %r39, 1;
$L__BB16_7:
	add.f64 	%fd12, %fd44, 0dBFF0000000000000;
	add.f64 	%fd13, %fd44, 0d3FF0000000000000;
	rcp.approx.ftz.f64 	%fd14, %fd13;
	neg.f64 	%fd15, %fd13;
	fma.rn.f64 	%fd16, %fd15, %fd14, 0d3FF0000000000000;
	fma.rn.f64 	%fd17, %fd16, %fd16, %fd16;
	fma.rn.f64 	%fd18, %fd17, %fd14, %fd14;
	mul.f64 	%fd19, %fd12, %fd18;
	fma.rn.f64 	%fd20, %fd12, %fd18, %fd19;
	mul.f64 	%fd21, %fd20, %fd20;
	fma.rn.f64 	%fd22, %fd21, 0d3EB1380B3AE80F1E, 0d3ED0EE258B7A8B04;
	fma.rn.f64 	%fd23, %fd22, %fd21, 0d3EF3B2669F02676F;
	fma.rn.f64 	%fd24, %fd23, %fd21, 0d3F1745CBA9AB0956;
	fma.rn.f64 	%fd25, %fd24, %fd21, 0d3F3C71C72D1B5154;
	fma.rn.f64 	%fd26, %fd25, %fd21, 0d3F624924923BE72D;
	fma.rn.f64 	%fd27, %fd26, %fd21, 0d3F8999999999A3C4;
	fma.rn.f64 	%fd28, %fd27, %fd21, 0d3FB5555555555554;
	sub.f64 	%fd29, %fd12, %fd20;
	add.f64 	%fd30, %fd29, %fd29;
	neg.f64 	%fd31, %fd20;
	fma.rn.f64 	%fd32, %fd31, %fd12, %fd30;
	mul.f64 	%fd33, %fd18, %fd32;
	mul.f64 	%fd34, %fd21, %fd28;
	fma.rn.f64 	%fd35, %fd34, %fd20, %fd33;
	xor.b32  	%r33, %r39, -2147483648;
	mov.b32 	%r34, 1127219200;
	mov.b64 	%fd36, {%r33, %r34};
	sub.f64 	%fd37, %fd36, %fd1;
	fma.rn.f64 	%fd38, %fd37, 0d3FE62E42FEFA39EF, %fd20;
	fma.rn.f64 	%fd39, %fd37, 0dBFE62E42FEFA39EF, %fd38;
	sub.f64 	%fd40, %fd39, %fd20;
	sub.f64 	%fd41, %fd35, %fd40;
	fma.rn.f64 	%fd42, %fd37, 0d3C7ABC9E3B39803F, %fd41;
	add.f64 	%fd45, %fd38, %fd42;
	bra.uni 	$L__BB16_9;
$L__BB16_8:
	fma.rn.f64 	%fd11, %fd43, 0d7FF0000000000000, 0d7FF0000000000000;
	{
	.reg .b32 %temp; 
	mov.b64 	{%temp, %r25}, %fd43;
	}
	and.b32  	%r26, %r25, 2147483647;
	setp.eq.s32 	%p4, %r26, 0;
	selp.f64 	%fd45, 0dFFF0000000000000, %fd11, %p4;
$L__BB16_9:
	add.s64 	%rd8, %rd2, %rd5;
	st.global.f64 	[%rd8], %fd45;
	add.s32 	%r35, %r35, %r3;
	setp.lt.s32 	%p6, %r35, %r16;
	@%p6 bra 	$L__BB16_2;
$L__BB16_10:
	ret;

}
	// .globl	a4c_ln_1pf64
.visible .entry a4c_ln_1pf64(
	.param .u64 .ptr .align 1 a4c_ln_1pf64_param_0,
	.param .u64 .ptr .align 1 a4c_ln_1pf64_param_1,
	.param .u32 a4c_ln_1pf64_param_2
)
{
	.reg .pred 	%p<10>;
	.reg .b32 	%r<41>;
	.reg .b32 	%f<2>;
	.reg .b64 	%rd<9>;
	.reg .b64 	%fd<63>;

	ld.param.u64 	%rd3, [a4c_ln_1pf64_param_0];
	ld.param.u64 	%rd4, [a4c_ln_1pf64_param_1];
	ld.param.u32 	%r16, [a4c_ln_1pf64_param_2];
	mov.u32 	%r17, %ctaid.x;
	mov.u32 	%r1, %ntid.x;
	mov.u32 	%r18, %tid.x;
	mad.lo.s32 	%r36, %r17, %r1, %r18;
	setp.ge.s32 	%p1, %r36, %r16;
	@%p1 bra 	$L__BB17_12;
	mov.b32 	%r19, 1127219200;
	mov.b32 	%r20, -2147483648;
	mov.b64 	%fd1, {%r20, %r19};
	mov.u32 	%r21, %nctaid.x;
	mul.lo.s32 	%r3, %r1, %r21;
	cvta.to.global.u64 	%rd1, %rd3;
	cvta.to.global.u64 	%rd2, %rd4;
$L__BB17_2:
	mul.wide.s32 	%rd5, %r36, 8;
	add.s64 	%rd6, %rd1, %rd5;
	ld.global.f64 	%fd2, [%rd6];
	{
	.reg .b32 %temp; 
	mov.b64 	{%temp, %r22}, %fd2;
	}
	mov.b32 	%f1, %r22;
	setp.geu.f32 	%p2, %f1, 0f3FE55555;
	setp.leu.f32 	%p3, %f1, 0fBFD99999;
	or.pred  	%p4, %p2, %p3;
	@%p4 bra 	$L__BB17_4;
	add.f64 	%fd45, %fd2, 0d4000000000000000;
	div.rn.f64 	%fd46, %fd2, %fd45;
	neg.f64 	%fd47, %fd2;
	mul.f64 	%fd48, %fd46, %fd47;
	add.f64 	%fd49, %fd2, %fd48;
	mul.f64 	%fd50, %fd49, %fd49;
	fma.rn.f64 	%fd51, %fd50, 0d3EB372FB2FBE14B5, 0d3ED087FFCEB2DC44;
	fma.rn.f64 	%fd52, %fd51, %fd50, 0d3EF3B9FF890F468C;
	fma.rn.f64 	%fd53, %fd52, %fd50, 0d3F17457EFD51BAF8;
	fma.rn.f64 	%fd54, %fd53, %fd50, 0d3F3C71C8DE3CE825;
	fma.rn.f64 	%fd55, %fd54, %fd50, 0d3F6249248FA4661F;
	fma.rn.f64 	%fd56, %fd55, %fd50, 0d3F899999999D70C4;
	fma.rn.f64 	%fd57, %fd56, %fd50, 0d3FB5555555555462;
	mul.f64 	%fd58, %fd50, %fd57;
	fma.rn.f64 	%fd59, %fd58, %fd49, %fd48;
	add.f64 	%fd62, %fd2, %fd59;
	bra.uni 	$L__BB17_11;
$L__BB17_4:
	add.f64 	%fd60, %fd2, 0d3FF0000000000000;
	{
	.reg .b32 %temp; 
	mov.b64 	{%temp, %r37}, %fd60;
	}
	{
	.reg .b32 %temp; 
	mov.b64 	{%r38, %temp}, %fd60;
	}
	setp.gt.s32 	%p5, %r37, 1048575;
	mov.b32 	%r39, -1023;
	@%p5 bra 	$L__BB17_6;
	mul.f64 	%fd60, %fd60, 0d4350000000000000;
	{
	.reg .b32 %temp; 
	mov.b64 	{%temp, %r37}, %fd60;
	}
	{
	.reg .b32 %temp; 
	mov.b64 	{%r38, %temp}, %fd60;
	}
	mov.b32 	%r39, -1077;
$L__BB17_6:
	add.s32 	%r25, %r37, -1;
	setp.gt.u32 	%p6, %r25, 2146435070;
	@%p6 bra 	$L__BB17_10;
	shr.u32 	%r28, %r37, 20;
	add.s32 	%r40, %r39, %r28;
	and.b32  	%r29, %r37, 1048575;
	or.b32  	%r30, %r29, 1072693248;
	mov.b64 	%fd61, {%r38, %r30};
	setp.lt.u32 	%p8, %r30, 1073127583;
	@%p8 bra 	$L__BB17_9;
	{
	.reg .b32 %temp; 
	mov.b64 	{%r31, %temp}, %fd61;
	}
	{
	.reg .b32 %temp; 
	mov.b64 	{%temp, %r32}, %fd61;
	}
	add.s32 	%r33, %r32, -1048576;
	mov.b64 	%fd61, {%r31, %r33};
	add.s32 	%r40, %r40, 1;
$L__BB17_9:
	add.f64 	%fd14, %fd61, 0dBFF0000000000000;
	add.f64 	%fd15, %fd61, 0d3FF0000000000000;
	rcp.approx.ftz.f64 	%fd16, %fd15;
	neg.f64 	%fd17, %fd15;
	fma.rn.f64 	%fd18, %fd17, %fd16, 0d3FF0000000000000;
	fma.rn.f64 	%fd19, %fd18, %fd18, %fd18;
	fma.rn.f64 	%fd20, %fd19, %fd16, %fd16;
	mul.f64 	%fd21, %fd14, %fd20;
	fma.rn.f64 	%fd22, %fd14, %fd20, %fd21;
	mul.f64 	%fd23, %fd22, %fd22;
	fma.rn.f64 	%fd24, %fd23, 0d3EB1380B3AE80F1E, 0d3ED0EE258B7A8B04;
	fma.rn.f64 	%fd25, %fd24, %fd23, 0d3EF3B2669F02676F;
	fma.rn.f64 	%fd26, %fd25, %fd23, 0d3F1745CBA9AB0956;
	fma.rn.f64 	%fd27, %fd26, %fd23, 0d3F3C71C72D1B5154;
	fma.rn.f64 	%fd28, %fd27, %fd23, 0d3F624924923BE72D;
	fma.rn.f64 	%fd29, %fd28, %fd23, 0d3F8999999999A3C4;
	fma.rn.f64 	%fd30, %fd29, %fd23, 0d3FB5555555555554;
	sub.f64 	%fd31, %fd14, %fd22;
	add.f64 	%fd32, %fd31, %fd31;
	neg.f64 	%fd33, %fd22;
	fma.rn.f64 	%fd34, %fd33, %fd14, %fd32;
	mul.f64 	%fd35, %fd20, %fd34;
	mul.f64 	%fd36, %fd23, %fd30;
	fma.rn.f64 	%fd37, %fd36, %fd22, %fd35;
	xor.b32  	%r34, %r40, -2147483648;
	mov.b32 	%r35, 1127219200;
	mov.b64 	%fd38, {%r34, %r35};
	sub.f64 	%fd39, %fd38, %fd1;
	fma.rn.f64 	%fd40, %fd39, 0d3FE62E42FEFA39EF, %fd22;
	fma.rn.f64 	%fd41, %fd39, 0dBFE62E42FEFA39EF, %fd40;
	sub.f64 	%fd42, %fd41, %fd22;
	sub.f64 	%fd43, %fd37, %fd42;
	fma.rn.f64 	%fd44, %fd39, 0d3C7ABC9E3B39803F, %fd43;
	add.f64 	%fd62, %fd40, %fd44;
	bra.uni 	$L__BB17_11;
$L__BB17_10:
	fma.rn.f64 	%fd13, %fd60, 0d7FF0000000000000, 0d7FF0000000000000;
	{
	.reg .b32 %temp; 
	mov.b64 	{%temp, %r26}, %fd60;
	}
	and.b32  	%r27, %r26, 2147483647;
	setp.eq.s32 	%p7, %r27, 0;
	selp.f64 	%fd62, 0dFFF0000000000000, %fd13, %p7;
$L__BB17_11:
	add.s64 	%rd8, %rd2, %rd5;
	st.global.f64 	[%rd8], %fd62;
	add.s32 	%r36, %r36, %r3;
	setp.lt.s32 	%p9, %r36, %r16;
	@%p9 bra 	$L__BB17_2;
$L__BB17_12:
	ret;

}
	// .globl	a4c_log10f64
.visible .entry a4c_log10f64(
	.param .u64 .ptr .align 1 a4c_log10f64_param_0,
	.param .u64 .ptr .align 1 a4c_log10f64_param_1,
	.param .u32 a4c_log10f64_param_2
)
{
	.reg .pred 	%p<7>;
	.reg .b32 	%r<40>;
	.reg .b64 	%rd<9>;
	.reg .b64 	%fd<48>;

	ld.param.u64 	%rd3, [a4c_log10f64_param_0];
	ld.param.u64 	%rd4, [a4c_log10f64_param_1];
	ld.param.u32 	%r16, [a4c_log10f64_param_2];
	mov.u32 	%r17, %ctaid.x;
	mov.u32 	%r1, %ntid.x;
	mov.u32 	%r18, %tid.x;
	mad.lo.s32 	%r35, %r17, %r1, %r18;
	setp.ge.s32 	%p1, %r35, %r16;
	@%p1 bra 	$L__BB18_10;
	mov.b32 	%r19, 1127219200;
	mov.b32 	%r20, -2147483648;
	mov.b64 	%fd1, {%r20, %r19};
	mov.u32 	%r21, %nctaid.x;
	mul.lo.s32 	%r3, %r1, %r21;
	cvta.to.global.u64 	%rd1, %rd3;
	cvta.to.global.u64 	%rd2, %rd4;
$L__BB18_2:
	mul.wide.s32 	%rd5, %r35, 8;
	add.s64 	%rd6, %rd1, %rd5;
	ld.global.f64 	%fd45, [%rd6];
	{
	.reg .b32 %temp; 
	mov.b64 	{%temp, %r36}, %fd45;
	}
	{
	.reg .b32 %temp; 
	mov.b64 	{%r37, %temp}, %fd45;
	}
	setp.gt.s32 	%p2, %r36, 1048575;
	mov.b32 	%r38, -1023;
	@%p2 bra 	$L__BB18_4;
	mul.f64 	%fd45, %fd45, 0d4350000000000000;
	{
	.reg .b32 %temp; 
	mov.b64 	{%temp, %r36}, %fd45;
	}
	{
	.reg .b32 %temp; 
	mov.b64 	{%r37, %temp}, %fd45;
	}
	mov.b32 	%r38, -1077;
$L__BB18_4:
	add.s32 	%r24, %r36, -1;
	setp.gt.u32 	%p3, %r24, 2146435070;
	@%p3 bra 	$L__BB18_8;
	shr.u32 	%r27, %r36, 20;
	add.s32 	%r39, %r38, %r27;
	and.b32  	%r28, %r36, 1048575;
	or.b32  	%r29, %r28, 1072693248;
	mov.b64 	%fd46, {%r37, %r29};
	setp.lt.u32 	%p5, %r29, 1073127583;
	@%p5 bra 	$L__BB18_7;
	{
	.reg .b32 %temp; 
	mov.b64 	{%r30, %temp}, %fd46;
	}
	{
	.reg .b32 %temp; 
	mov.b64 	{%temp, %r31}, %fd46;
	}
	add.s32 	%r32, %r31, -1048576;
	mov.b64 	%fd46, {%r30, %r32};
	add.s32 	%r39, %r39, 1;
$L__BB18_7:
	add.f64 	%fd12, %fd46, 0dBFF0000000000000;
	add.f64 	%fd13, %fd46, 0d3FF0000000000000;
	rcp.approx.ftz.f64 	%fd14, %fd13;
	neg.f64 	%fd15, %fd13;
	fma.rn.f64 	%fd16, %fd15, %fd14, 0d3FF0000000000000;
	fma.rn.f64 	%fd17, %fd16, %fd16, %fd16;
	fma.rn.f64 	%fd18, %fd17, %fd14, %fd14;
	mul.f64 	%fd19, %fd12, %fd18;
	fma.rn.f64 	%fd20, %fd12, %fd18, %fd19;
	mul.f64 	%fd21, %fd20, %fd20;
	fma.rn.f64 	%fd22, %fd21, 0d3EB1380B3AE80F1E, 0d3ED0EE258B7A8B04;
	fma.rn.f64 	%fd23, %fd22, %fd21, 0d3EF3B2669F02676F;
	fma.rn.f64 	%fd24, %fd23, %fd21, 0d3F1745CBA9AB0956;
	fma.rn.f64 	%fd25, %fd24, %fd21, 0d3F3C71C72D1B5154;
	fma.rn.f64 	%fd26, %fd25, %fd21, 0d3F624924923BE72D;
	fma.rn.f64 	%fd27, %fd26, %fd21, 0d3F8999999999A3C4;
	fma.rn.f64 	%fd28, %fd27, %fd21, 0d3FB5555555555554;
	sub.f64 	%fd29, %fd12, %fd20;
	add.f64 	%fd30, %fd29, %fd29;
	neg.f64 	%fd31, %fd20;
	fma.rn.f64 	%fd32, %fd31, %fd12, %fd30;
	mul.f64 	%fd33, %fd18, %fd32;
	mul.f64 	%fd34, %fd21, %fd28;
	fma.rn.f64 	%fd35, %fd34, %fd20, %fd33;
	xor.b32  	%r33, %r39, -2147483648;
	mov.b32 	%r34, 1127219200;
	mov.b64 	%fd36, {%r33, %r34};
	sub.f64 	%fd37, %fd36, %fd1;
	fma.rn.f64 	%fd38, %fd37, 0d3FE62E42FEFA39EF, %fd20;
	fma.rn.f64 	%fd39, %fd37, 0dBFE62E42FEFA39EF, %fd38;
	sub.f64 	%fd40, %fd39, %fd20;
	sub.f64 	%fd41, %fd35, %fd40;
	fma.rn.f64 	%fd42, %fd37, 0d3C7ABC9E3B39803F, %fd41;
	add.f64 	%fd47, %fd38, %fd42;
	bra.uni 	$L__BB18_9;
$L__BB18_8:
	fma.rn.f64 	%fd11, %fd45, 0d7FF0000000000000, 0d7FF0000000000000;
	{
	.reg .b32 %temp; 
	mov.b64 	{%temp, %r25}, %fd45;
	}
	and.b32  	%r26, %r25, 2147483647;
	setp.eq.s32 	%p4, %r26, 0;
	selp.f64 	%fd47, 0dFFF0000000000000, %fd11, %p4;
$L__BB18_9:
	mul.f64 	%fd43, %fd47, 0d3C695355BAAAFAD3;
	fma.rn.f64 	%fd44, %fd47, 0d3FDBCB7B1526E50E, %fd43;
	add.s64 	%rd8, %rd2, %rd5;
	st.global.f64 	[%rd8], %fd44;
	add.s32 	%r35, %r35, %r3;
	setp.lt.s32 	%p6, %r35, %r16;
	@%p6 bra 	$L__BB18_2;
$L__BB18_10:
	ret;

}
	// .globl	a4c_log2f64
.visible .entry a4c_log2f64(
	.param .u64 .ptr .align 1 a4c_log2f64_param_0,
	.param .u64 .ptr .align 1 a4c_log2f64_param_1,
	.param .u32 a4c_log2f64_param_2
)
{
	.reg .pred 	%p<7>;
	.reg .b32 	%r<40>;
	.reg .b64 	%rd<9>;
	.reg .b64 	%fd<48>;

	ld.param.u64 	%rd3, [a4c_log2f64_param_0];
	ld.param.u64 	%rd4, [a4c_log2f64_param_1];
	ld.param.u32 	%r16, [a4c_log2f64_param_2];
	mov.u32 	%r17, %ctaid.x;
	mov.u32 	%r1, %ntid.x;
	mov.u32 	%r18, %tid.x;
	mad.lo.s32 	%r35, %r17, %r1, %r18;
	setp.ge.s32 	%p1, %r35, %r16;
	@%p1 bra 	$L__BB19_10;
	mov.b32 	%r19, 1127219200;
	mov.b32 	%r20, -2147483648;
	mov.b64 	%fd1, {%r20, %r19};
	mov.u32 	%r21, %nctaid.x;
	mul.lo.s32 	%r3, %r1, %r21;
	cvta.to.global.u64 	%rd1, %rd3;
	cvta.to.global.u64 	%rd2, %rd4;
$L__BB19_2:
	mul.wide.s32 	%rd5, %r35, 8;
	add.s64 	%rd6, %rd1, %rd5;
	ld.global.f64 	%fd45, [%rd6];
	{
	.reg .b32 %temp; 
	mov.b64 	{%temp, %r36}, %fd45;
	}
	{
	.reg .b32 %temp; 
	mov.b64 	{%r37, %temp}, %fd45;
	}
	setp.gt.s32 	%p2, %r36, 1048575;
	mov.b32 	%r38, -1023;
	@%p2 bra 	$L__BB19_4;
	mul.f64 	%fd45, %fd45, 0d4350000000000000;
	{
	.reg .b32 %temp; 
	mov.b64 	{%temp, %r36}, %fd45;
	}
	{
	.reg .b32 %temp; 
	mov.b64 	{%r37, %temp}, %fd45;
	}
	mov.b32 	%r38, -1077;
$L__BB19_4:
	add.s32 	%r24, %r36, -1;
	setp.gt.u32 	%p3, %r24, 2146435070;
	@%p3 bra 	$L__BB19_8;
	shr.u32 	%r27, %r36, 20;
	add.s32 	%r39, %r38, %r27;
	and.b32  	%r28, %r36, 1048575;
	or.b32  	%r29, %r28, 1072693248;
	mov.b64 	%fd46, {%r37, %r29};
	setp.lt.u32 	%p5, %r29, 1073127583;
	@%p5 bra 	$L__BB19_7;
	{
	.reg .b32 %temp; 
	mov.b64 	{%r30, %temp}, %fd46;
	}
	{
	.reg .b32 %temp; 
	mov.b64 	{%temp, %r31}, %fd46;
	}
	add.s32 	%r32, %r31, -1048576;
	mov.b64 	%fd46, {%r30, %r32};
	add.s32 	%r39, %r39, 1;
$L__BB19_7:
	add.f64 	%fd12, %fd46, 0dBFF0000000000000;
	add.f64 	%fd13, %fd46, 0d3FF0000000000000;
	rcp.approx.ftz.f64 	%fd14, %fd13;
	neg.f64 	%fd15, %fd13;
	fma.rn.f64 	%fd16, %fd15, %fd14, 0d3FF0000000000000;
	fma.rn.f64 	%fd17, %fd16, %fd16, %fd16;
	fma.rn.f64 	%fd18, %fd17, %fd14, %fd14;
	mul.f64 	%fd19, %fd12, %fd18;
	fma.rn.f64 	%fd20, %fd12, %fd18, %fd19;
	mul.f64 	%fd21, %fd20, %fd20;
	fma.rn.f64 	%fd22, %fd21, 0d3EB1380B3AE80F1E, 0d3ED0EE258B7A8B04;
	fma.rn.f64 	%fd23, %fd22, %fd21, 0d3EF3B2669F02676F;
	fma.rn.f64 	%fd24, %fd23, %fd21, 0d3F1745CBA9AB0956;
	fma.rn.f64 	%fd25, %fd24, %fd21, 0d3F3C71C72D1B5154;
	fma.rn.f64 	%fd26, %fd25, %fd21, 0d3F624924923BE72D;
	fma.rn.f64 	%fd27, %fd26, %fd21, 0d3F8999999999A3C4;
	fma.rn.f64 	%fd28, %fd27, %fd21, 0d3FB5555555555554;
	sub.f64 	%fd29, %fd12, %fd20;
	add.f64 	%fd30, %fd29, %fd29;
	neg.f64 	%fd31, %fd20;
	fma.rn.f64 	%fd32, %fd31, %fd12, %fd30;
	mul.f64 	%fd33, %fd18, %fd32;
	mul.f64 	%fd34, %fd21, %fd28;
	fma.rn.f64 	%fd35, %fd34, %fd20, %fd33;
	xor.b32  	%r33, %r39, -2147483648;
	mov.b32 	%r34, 1127219200;
	mov.b64 	%fd36, {%r33, %r34};
	sub.f64 	%fd37, %fd36, %fd1;
	fma.rn.f64 	%fd38, %fd37, 0d3FE62E42FEFA39EF, %fd20;
	fma.rn.f64 	%fd39, %fd37, 0dBFE62E42FEFA39EF, %fd38;
	sub.f64 	%fd40, %fd39, %fd20;
	sub.f64 	%fd41, %fd35, %fd40;
	fma.rn.f64 	%fd42, %fd37, 0d3C7ABC9E3B39803F, %fd41;
	add.f64 	%fd47, %fd38, %fd42;
	bra.uni 	$L__BB19_9;
$L__BB19_8:
	fma.rn.f64 	%fd11, %fd45, 0d7FF0000000000000, 0d7FF0000000000000;
	{
	.reg .b32 %temp; 
	mov.b64 	{%temp, %r25}, %fd45;
	}
	and.b32  	%r26, %r25, 2147483647;
	setp.eq.s32 	%p4, %r26, 0;
	selp.f64 	%fd47, 0dFFF0000000000000, %fd11, %p4;
$L__BB19_9:
	mul.f64 	%fd43, %fd47, 0d3C7777D0FFDA0D24;
	fma.rn.f64 	%fd44, %fd47, 0d3FF71547652B82FE, %fd43;
	add.s64 	%rd8, %rd2, %rd5;
	st.global.f64 	[%rd8], %fd44;
	add.s32 	%r35, %r35, %r3;
	setp.lt.s32 	%p6, %r35, %r16;
	@%p6 bra 	$L__BB19_2;
$L__BB19_10:
	ret;

}
	// .globl	a4c_expf64
.visible .entry a4c_expf64(
	.param .u64 .ptr .align 1 a4c_expf64_param_0,
	.param .u64 .ptr .align 1 a4c_expf64_param_1,
	.param .u32 a4c_expf64_param_2
)
{
	.reg .pred 	%p<6>;
	.reg .b32 	%r<26>;
	.reg .b32 	%f<3>;
	.reg .b64 	%rd<9>;
	.reg .b64 	%fd<26>;

	ld.param.u64 	%rd3, [a4c_expf64_param_0];
	ld.param.u64 	%rd4, [a4c_expf64_param_1];
	ld.param.u32 	%r9, [a4c_expf64_param_2];
	mov.u32 	%r10, %ctaid.x;
	mov.u32 	%r1, %ntid.x;
	mov.u32 	%r11, %tid.x;
	mad.lo.s32 	%r25, %r10, %r1, %r11;
	setp.ge.s32 	%p1, %r25, %r9;
	@%p1 bra 	$L__BB20_6;
	mov.u32 	%r12, %nctaid.x;
	mul.lo.s32 	%r3, %r1, %r12;
	cvta.to.global.u64 	%rd1, %rd3;
	cvta.to.global.u64 	%rd2, %rd4;
$L__BB20_2:
	mul.wide.s32 	%rd5, %r25, 8;
	add.s64 	%rd6, %rd1, %rd5;
	ld.global.f64 	%fd1, [%rd6];
	fma.rn.f64 	%fd6, %fd1, 0d3FF71547652B82FE, 0d4338000000000000;
	{
	.reg .b32 %temp; 
	mov.b64 	{%r5, %temp}, %fd6;
	}
	mov.f64 	%fd7, 0dC338000000000000;
	add.rn.f64 	%fd8, %fd6, %fd7;
	fma.rn.f64 	%fd9, %fd8, 0dBFE62E42FEFA39EF, %fd1;
	fma.rn.f64 	%fd10, %fd8, 0dBC7ABC9E3B39803F, %fd9;
	fma.rn.f64 	%fd11, %fd10, 0d3E5ADE1569CE2BDF, 0d3E928AF3FCA213EA;
	fma.rn.f64 	%fd12, %fd11, %fd10, 0d3EC71DEE62401315;
	fma.rn.f64 	%fd13, %fd12, %fd10, 0d3EFA01997C89EB71;
	fma.rn.f64 	%fd14, %fd13, %fd10, 0d3F2A01A014761F65;
	fma.rn.f64 	%fd15, %fd14, %fd10, 0d3F56C16C1852B7AF;
	fma.rn.f64 	%fd16, %fd15, %fd10, 0d3F81111111122322;
	fma.rn.f64 	%fd17, %fd16, %fd10, 0d3FA55555555502A1;
	fma.rn.f64 	%fd18, %fd17, %fd10, 0d3FC5555555555511;
	fma.rn.f64 	%fd19, %fd18, %fd10, 0d3FE000000000000B;
	fma.rn.f64 	%fd20, %fd19, %fd10, 0d3FF0000000000000;
	fma.rn.f64 	%fd21, %fd20, %fd10, 0d3FF0000000000000;
	{
	.reg .b32 %temp; 
	mov.b64 	{%r6, %temp}, %fd21;
	}
	{
	.reg .b32 %temp; 
	mov.b64 	{%temp, %r7}, %fd21;
	}
	shl.b32 	%r13, %r5, 20;
	add.s32 	%r14, %r13, %r7;
	mov.b64 	%fd25, {%r6, %r14};
	{
	.reg .b32 %temp; 
	mov.b64 	{%temp, %r15}, %fd1;
	}
	mov.b32 	%f2, %r15;
	abs.f32 	%f1, %f2;
	setp.lt.f32 	%p2, %f1, 0f4086232B;
	@%p2 bra 	$L__BB20_5;
	setp.lt.f64 	%p3, %fd1, 0d0000000000000000;
	add.f64 	%fd22, %fd1, 0d7FF0000000000000;
	selp.f64 	%fd25, 0d0000000000000000, %fd22, %p3;
	setp.geu.f32 	%p4, %f1, 0f40874800;
	@%p4 bra 	$L__BB20_5;
	shr.u32 	%r16, %r5, 31;
	add.s32 	%r17, %r5, %r16;
	shr.s32 	%r18, %r17, 1;
	shl.b32 	%r19, %r18, 20;
	add.s32 	%r20, %r7, %r19;
	mov.b64 	%fd23, {%r6, %r20};
	sub.s32 	%r21, %r5, %r18;
	shl.b32 	%r22, %r21, 20;
	add.s32 	%r23, %r22, 1072693248;
	mov.b32 	%r24, 0;
	mov.b64 	%fd24, {%r24, %r23};
	mul.f64 	%fd25, %fd24, %fd23;
$L__BB20_5:
	add.s64 	%rd8, %rd2, %rd5;
	st.global.f64 	[%rd8], %fd25;
	add.s32 	%r25, %r25, %r3;
	setp.lt.s32 	%p5, %r25, %r9;
	@%p5 bra 	$L__BB20_2;
$L__BB20_6:
	ret;

}
	// .globl	a4c_exp2f64
.visible .entry a4c_exp2f64(
	.param .u64 .ptr .align 1 a4c_exp2f64_param_0,
	.param .u64 .ptr .align 1 a4c_exp2f64_param_1,
	.param .u32 a4c_exp2f64_param_2
)
{
	.reg .pred 	%p<7>;
	.reg .b32 	%r<26>;
	.reg .b32 	%f<3>;
	.reg .b64 	%rd<9>;
	.reg .b64 	%fd<29>;

	ld.param.u64 	%rd3, [a4c_exp2f64_param_0];
	ld.param.u64 	%rd4, [a4c_exp2f64_param_1];
	ld.param.u32 	%r10, [a4c_exp2f64_param_2];
	mov.u32 	%r11, %ctaid.x;
	mov.u32 	%r1, %ntid.x;
	mov.u32 	%r12, %tid.x;
	mad.lo.s32 	%r25, %r11, %r1, %r12;
	setp.ge.s32 	%p1, %r25, %r10;
	@%p1 bra 	$L__BB21_6;
	mov.u32 	%r13, %nctaid.x;
	mul.lo.s32 	%r3, %r1, %r13;
	cvta.to.global.u64 	%rd1, %rd3;
	cvta.to.global.u64 	%rd2, %rd4;
$L__BB21_2:
	mul.wide.s32 	%rd5, %r25, 8;
	add.s64 	%rd6, %rd1, %rd5;
	ld.global.f64 	%fd1, [%rd6];
	mov.f64 	%fd6, 0d4338000000000000;
	add.rn.f64 	%fd7, %fd1, %fd6;
	mov.f64 	%fd8, 0dC338000000000000;
	add.rn.f64 	%fd9, %fd7, %fd8;
	{
	.reg .b32 %temp; 
	mov.b64 	{%r5, %temp}, %fd7;
	}
	sub.f64 	%fd10, %fd1, %fd9;
	mul.f64 	%fd11, %fd10, 0d3C7ABC9E3B39803F;
	fma.rn.f64 	%fd12, %fd10, 0d3FE62E42FEFA39EF, %fd11;
	fma.rn.f64 	%fd13, %fd12, 0d3E5ADE1569CE2BDF, 0d3E928AF3FCA213EA;
	fma.rn.f64 	%fd14, %fd13, %fd12, 0d3EC71DEE62401315;
	fma.rn.f64 	%fd15, %fd14, %fd12, 0d3EFA01997C89EB71;
	fma.rn.f64 	%fd16, %fd15, %fd12, 0d3F2A01A014761F65;
	fma.rn.f64 	%fd17, %fd16, %fd12, 0d3F56C16C1852B7AF;
	fma.rn.f64 	%fd18, %fd17, %fd12, 0d3F81111111122322;
	fma.rn.f64 	%fd19, %fd18, %fd12, 0d3FA55555555502A1;
	fma.rn.f64 	%fd20, %fd19, %fd12, 0d3FC5555555555511;
	fma.rn.f64 	%fd21, %fd20, %fd12, 0d3FE000000000000B;
	fma.rn.f64 	%fd22, %fd21, %fd12, 0d3FF0000000000000;
	fma.rn.f64 	%fd23, %fd22, %fd12, 0d3FF0000000000000;
	{
	.reg .b32 %temp; 
	mov.b64 	{%r6, %temp}, %fd23;
	}
	{
	.reg .b32 %temp; 
	mov.b64 	{%temp, %r7}, %fd23;
	}
	shl.b32 	%r14, %r5, 20;
	add.s32 	%r15, %r14, %r7;
	mov.b64 	%fd28, {%r6, %r15};
	{
	.reg .b32 %temp; 
	mov.b64 	{%temp, %r8}, %fd1;
	}
	mov.b32 	%f2, %r8;
	abs.f32 	%f1, %f2;
	setp.lt.f32 	%p2, %f1, 0f408FF000;
	@%p2 bra 	$L__BB21_5;
	setp.lt.s32 	%p3, %r8, 0;
	selp.f64 	%fd24, 0d0000000000000000, 0d7FF0000000000000, %p3;
	setp.nan.f64 	%p4, %fd1, %fd1;
	add.f64 	%fd25, %fd1, %fd1;
	selp.f64 	%fd28, %fd25, %fd24, %p4;
	setp.geu.f32 	%p5, %f1, 0f4090CC00;
	@%p5 bra 	$L__BB21_5;
	shr.u32 	%r16, %r5, 31;
	add.s32 	%r17, %r5, %r16;
	shr.s32 	%r18, %r17, 1;
	shl.b32 	%r19, %r18, 20;
	add.s32 	%r20, %r7, %r19;
	mov.b64 	%fd26, {%r6, %r20};
	sub.s32 	%r21, %r5, %r18;
	shl.b32 	%r22, %r21, 20;
	add.s32 	%r23, %r22, 1072693248;
	mov.b32 	%r24, 0;
	mov.b64 	%fd27, {%r24, %r23};
	mul.f64 	%fd28, %fd27, %fd26;
$L__BB21_5:
	add.s64 	%rd8, %rd2, %rd5;
	st.global.f64 	[%rd8], %fd28;
	add.s32 	%r25, %r25, %r3;
	setp.lt.s32 	%p6, %r25, %r10;
	@%p6 bra 	$L__BB21_2;
$L__BB21_6:
	ret;

}
	// .globl	a4c_exp_m1f64
.visible .entry a4c_exp_m1f64(
	.param .u64 .ptr .align 1 a4c_exp_m1f64_param_0,
	.param .u64 .ptr .align 1 a4c_exp_m1f64_param_1,
	.param .u32 a4c_exp_m1f64_param_2
)
{
	.reg .pred 	%p<11>;
	.reg .b32 	%r<21>;
	.reg .b32 	%f<2>;
	.reg .b64 	%rd<9>;
	.reg .b64 	%fd<32>;

	ld.param.u64 	%rd3, [a4c_exp_m1f64_param_0];
	ld.param.u64 	%rd4, [a4c_exp_m1f64_param_1];
	ld.param.u32 	%r7, [a4c_exp_m1f64_param_2];
	mov.u32 	%r8, %ctaid.x;
	mov.u32 	%r1, %ntid.x;
	mov.u32 	%r9, %tid.x;
	mad.lo.s32 	%r20, %r8, %r1, %r9;
	setp.ge.s32 	%p1, %r20, %r7;
	@%p1 bra 	$L__BB22_6;
	mov.b32 	%r10, 1072693248;
	mov.b32 	%r11, 0;
	mov.b64 	%fd1, {%r11, %r10};
	mov.u32 	%r12, %nctaid.x;
	mul.lo.s32 	%r3, %r1, %r12;
	cvta.to.global.u64 	%rd1, %rd3;
	cvta.to.global.u64 	%rd2, %rd4;
$L__BB22_2:
	mul.wide.s32 	%rd5, %r20, 8;
	add.s64 	%rd6, %rd1, %rd5;
	ld.global.f64 	%fd2, [%rd6];
	{
	.reg .b32 %temp; 
	mov.b64 	{%temp, %r5}, %fd2;
	}
	mov.b32 	%f1, %r5;
	setp.geu.f32 	%p2, %f1, 0f40862E43;
	setp.leu.f32 	%p3, %f1, 0fC04A8000;
	or.pred  	%p4, %p2, %p3;
	@%p4 bra 	$L__BB22_4;
	fma.rn.f64 	%fd8, %fd2, 0d3FF71547652B82FE, 0d4338000000000000;
	{
	.reg .b32 %temp; 
	mov.b64 	{%r13, %temp}, %fd8;
	}
	mov.f64 	%fd9, 0dC338000000000000;
	add.rn.f64 	%fd10, %fd8, %fd9;
	fma.rn.f64 	%fd11, %fd10, 0dBFE62E42FEFA39EF, %fd2;
	fma.rn.f64 	%fd12, %fd10, 0dBC7ABC9E3B39803F, %fd11;
	shl.b32 	%r14, %r5, 1;
	setp.lt.u32 	%p7, %r14, 2142496327;
	selp.f64 	%fd13, %fd2, %fd12, %p7;
	selp.b32 	%r15, 0, %r13, %p7;
	fma.rn.f64 	%fd14, %fd13, 0d3E21F4076ACD15B6, 0d3E5AF86D8EBD13CD;
	fma.rn.f64 	%fd15, %fd14, %fd13, 0d3E927E5092BA033D;
	fma.rn.f64 	%fd16, %fd15, %fd13, 0d3EC71DDE6C5F9DA1;
	fma.rn.f64 	%fd17, %fd16, %fd13, 0d3EFA01A018D034E6;
	fma.rn.f64 	%fd18, %fd17, %fd13, 0d3F2A01A01B3B6940;
	fma.rn.f64 	%fd19, %fd18, %fd13, 0d3F56C16C16C1B5DD;
	fma.rn.f64 	%fd20, %fd19, %fd13, 0d3F8111111110F74D;
	fma.rn.f64 	%fd21, %fd20, %fd13, 0d3FA555555555554D;
	fma.rn.f64 	%fd22, %fd21, %fd13, 0d3FC5555555555557;
	fma.rn.f64 	%fd23, %fd22, %fd13, 0d3FE0000000000000;
	mul.f64 	%fd24, %fd13, %fd23;
	fma.rn.f64 	%fd25, %fd24, %fd13, %fd13;
	setp.eq.s32 	%p8, %r15, 1024;
	shl.b32 	%r16, %r15, 20;
	add.s32 	%r17, %r16, 1072693248;
	selp.b32 	%r18, 2145386496, %r17, %p8;
	mov.b32 	%r19, 0;
	mov.b64 	%fd26, {%r19, %r18};
	sub.f64 	%fd27, %fd26, %fd1;
	fma.rn.f64 	%fd28, %fd25, %fd26, %fd27;
	add.f64 	%fd29, %fd28, %fd28;
	setp.eq.s32 	%p9, %r14, 0;
	selp.f64 	%fd30, %fd29, %fd28, %p8;
	selp.f64 	%fd31, %fd2, %fd30, %p9;
	bra.uni 	$L__BB22_5;
$L__BB22_4:
	setp.lt.s32 	%p5, %r5, 0;
	setp.nan.f64 	%p6, %fd2, %fd2;
	add.f64 	%fd6, %fd2, %fd2;
	selp.f64 	%fd7, 0dBFF0000000000000, 0d7FF0000000000000, %p5;
	selp.f64 	%fd31, %fd6, %fd7, %p6;
$L__BB22_5:
	add.s64 	%rd8, %rd2, %rd5;
	st.global.f64 	[%rd8], %fd31;
	add.s32 	%r20, %r20, %r3;
	setp.lt.s32 	%p10, %r20, %r7;
	@%p10 bra 	$L__BB22_2;
$L__BB22_6:
	ret;

}
	// .globl	a4c_sqrtf64
.visible .entry a4c_sqrtf64(
	.param .u64 .ptr .align 1 a4c_sqrtf64_param_0,
	.param .u64 .ptr .align 1 a4c_sqrtf64_param_1,
	.param .u32 a4c_sqrtf64_param_2
)
{
	.reg .pred 	%p<3>;
	.reg .b32 	%r<11>;
	.reg .b64 	%rd<8>;
	.reg .b64 	%fd<3>;

	ld.param.u64 	%rd3, [a4c_sqrtf64_param_0];
	ld.param.u64 	%rd4, [a4c_sqrtf64_param_1];
	ld.param.u32 	%r6, [a4c_sqrtf64_param_2];
	mov.u32 	%r7, %ctaid.x;
	mov.u32 	%r1, %ntid.x;
	mov.u32 	%r8, %tid.x;
	mad.lo.s32 	%r10, %r7, %r1, %r8;
	setp.ge.s32 	%p1, %r10, %r6;
	@%p1 bra 	$L__BB23_3;
	mov.u32 	%r9, %nctaid.x;
	mul.lo.s32 	%r3, %r1, %r9;
	cvta.to.global.u64 	%rd1, %rd3;
	cvta.to.global.u64 	%rd2, %rd4;
$L__BB23_2:
	mul.wide.s32 	%rd5, %r10, 8;
	add.s64 	%rd6, %rd1, %rd5;
	ld.global.f64 	%fd1, [%rd6];
	sqrt.rn.f64 	%fd2, %fd1;
	add.s64 	%rd7, %rd2, %rd5;
	st.global.f64 	[%rd7], %fd2;
	add.s32 	%r10, %r10, %r3;
	setp.lt.s32 	%p2, %r10, %r6;
	@%p2 bra 	$L__BB23_2;
$L__BB23_3:
	ret;

}
	// .globl	a4c_cbrtf64
.visible .entry a4c_cbrtf64(
	.param .u64 .ptr .align 1 a4c_cbrtf64_param_0,
	.param .u64 .ptr .align 1 a4c_cbrtf64_param_1,
	.param .u32 a4c_cbrtf64_param_2
)
{
	.reg .pred 	%p<5>;
	.reg .b32 	%r<31>;
	.reg .b32 	%f<7>;
	.reg .b64 	%rd<8>;
	.reg .b64 	%fd<22>;

	ld.param.u64 	%rd3, [a4c_cbrtf64_param_0];
	ld.param.u64 	%rd4, [a4c_cbrtf64_param_1];
	ld.param.u32 	%r6, [a4c_cbrtf64_param_2];
	mov.u32 	%r7, %ctaid.x;
	mov.u32 	%r1, %ntid.x;
	mov.u32 	%r8, %tid.x;
	mad.lo.s32 	%r30, %r7, %r1, %r8;
	setp.ge.s32 	%p1, %r30, %r6;
	@%p1 bra 	$L__BB24_3;
	mov.u32 	%r9, %nctaid.x;
	mul.lo.s32 	%r3, %r1, %r9;
	cvta.to.global.u64 	%rd1, %rd3;
	cvta.to.global.u64 	%rd2, %rd4;
$L__BB24_2:
	mul.wide.s32 	%rd5, %r30, 8;
	add.s64 	%rd6, %rd1, %rd5;
	ld.global.f64 	%fd1, [%rd6];
	{
	.reg .b32 %temp; 
	mov.b64 	{%r10, %temp}, %fd1;
	}
	{
	.reg .b32 %temp; 
	mov.b64 	{%temp, %r11}, %fd1;
	}
	and.b32  	%r12, %r11, 2147483647;
	setp.lt.u32 	%p2, %r12, 1048576;
	mov.b64 	%fd2, {%r10, %r12};
	mul.f64 	%fd3, %fd2, 0d4350000000000000;
	{
	.reg .b32 %temp; 
	mov.b64 	{%r13, %temp}, %fd3;
	}
	{
	.reg .b32 %temp; 
	mov.b64 	{%temp, %r14}, %fd3;
	}
	selp.b32 	%r15, %r13, %r10, %p2;
	selp.b32 	%r16, %r14, %r12, %p2;
	selp.b32 	%r17, 4078, 1048576, %p2;
	shr.u32 	%r18, %r16, 20;
	add.s32 	%r19, %r18, -1022;
	cvt.rn.f32.s32 	%f1, %r19;
	mul.f32 	%f2, %f1, 0f3EAAAAAB;
	cvt.rni.s32.f32 	%r20, %f2;
	mad.lo.s32 	%r21, %r20, -3145728, %r16;
	mov.b64 	%fd4, {%r15, %r21};
	cvt.rn.f32.f64 	%f3, %fd4;
	lg2.approx.ftz.f32 	%f4, %f3;
	mul.f32 	%f5, %f4, 0f3EAAAAAB;
	ex2.approx.ftz.f32 	%f6, %f5;
	cvt.f64.f32 	%fd5, %f6;
	mul.f64 	%fd6, %fd5, %fd5;
	{
	.reg .b32 %temp; 
	mov.b64 	{%r22, %temp}, %fd6;
	}
	{
	.reg .b32 %temp; 
	mov.b64 	{%temp, %r23}, %fd6;
	}
	add.s32 	%r24, %r23, 1048576;
	mov.b64 	%fd7, {%r22, %r24};
	fma.rn.f64 	%fd8, %fd7, %fd5, %fd4;
	rcp.approx.ftz.f64 	%fd9, %fd8;
	neg.f64 	%fd10, %fd8;
	fma.rn.f64 	%fd11, %fd10, %fd9, 0d3FF0000000000000;
	fma.rn.f64 	%fd12, %fd11, %fd11, %fd11;
	fma.rn.f64 	%fd13, %fd12, %fd9, %fd9;
	neg.f64 	%fd14, %fd5;
	fma.rn.f64 	%fd15, %fd6, %fd14, %fd4;
	mul.f64 	%fd16, %fd15, %fd13;
	fma.rn.f64 	%fd17, %fd5, %fd16, %fd5;
	{
	.reg .b32 %temp; 
	mov.b64 	{%r25, %temp}, %fd17;
	}
	{
	.reg .b32 %temp; 
	mov.b64 	{%temp, %r26}, %fd17;
	}
	add.s32 	%r27, %r20, %r17;
	shl.b32 	%r28, %r27, 20;
	add.s32 	%r29, %r26, %r28;
	mov.b64 	%fd18, {%r25, %r29};
	copysign.f64 	%fd19, %fd1, %fd18;
	add.f64 	%fd20, %fd1, %fd1;
	setp.equ.f64 	%p3, %fd20, %fd1;
	selp.f64 	%fd21, %fd20, %fd19, %p3;
	add.s64 	%rd7, %rd2, %rd5;
	st.global.f64 	[%rd7], %fd21;
	add.s32 	%r30, %r30, %r3;
	setp.lt.s32 	%p4, %r30, %r6;
	@%p4 bra 	$L__BB24_2;
$L__BB24_3:
	ret;

}
	// .globl	a4c_powff64
.visible .entry a4c_powff64(
	.param .u64 .ptr .align 1 a4c_powff64_param_0,
	.param .u64 .ptr .align 1 a4c_powff64_param_1,
	.param .u64 .ptr .align 1 a4c_powff64_param_2,
	.param .u32 a4c_powff64_param_3
)
{
	.reg .pred 	%p<27>;
	.reg .b32 	%r<34>;
	.reg .b64 	%rd<14>;
	.reg .b64 	%fd<26>;

	ld.param.u64 	%rd5, [a4c_powff64_param_0];
	ld.param.u64 	%rd6, [a4c_powff64_param_1];
	ld.param.u64 	%rd7, [a4c_powff64_param_2];
	ld.param.u32 	%r8, [a4c_powff64_param_3];
	mov.u32 	%r9, %ctaid.x;
	mov.u32 	%r1, %ntid.x;
	mov.u32 	%r10, %tid.x;
	mad.lo.s32 	%r33, %r9, %r1, %r10;
	setp.ge.s32 	%p4, %r33, %r8;
	@%p4 bra 	$L__BB25_13;
	mov.u32 	%r11, %nctaid.x;
	mul.lo.s32 	%r3, %r1, %r11;
	cvta.to.global.u64 	%rd1, %rd5;
	cvta.to.global.u64 	%rd2, %rd6;
	cvta.to.global.u64 	%rd3, %rd7;
$L__BB25_2:
	mul.wide.s32 	%rd8, %r33, 8;
	add.s64 	%rd9, %rd1, %rd8;
	ld.global.f64 	%fd1, [%rd9];
	add.s64 	%rd10, %rd2, %rd8;
	ld.global.f64 	%fd2, [%rd10];
	{
	.reg .b32 %temp; 
	mov.b64 	{%temp, %r5}, %fd1;
	}
	{
	.reg .b32 %temp; 
	mov.b64 	{%temp, %r6}, %fd2;
	}
	shr.u32 	%r12, %r6, 20;
	and.b32  	%r13, %r12, 2047;
	add.s32 	%r14, %r13, -1012;
	mov.b64 	%rd11, %fd2;
	shl.b64 	%rd4, %rd11, %r14;
	setp.eq.s64 	%p3, %rd4, -9223372036854775808;
	abs.f64 	%fd3, %fd1;
	setp.neu.f64 	%p5, %fd1, 0d0000000000000000;
	@%p5 bra 	$L__BB25_4;
	setp.eq.s64 	%p8, %rd4, -9223372036854775808;
	abs.f64 	%fd19, %fd2;
	setp.neu.f64 	%p9, %fd19, 0d3FE0000000000000;
	and.pred  	%p3, %p9, %p8;
	selp.b32 	%r15, %r5, 0, %p3;
	setp.lt.s32 	%p10, %r6, 0;
	or.b32  	%r16, %r15, 2146435072;
	selp.b32 	%r17, %r16, %r15, %p10;
	mov.b32 	%r18, 0;
	mov.b64 	%fd25, {%r18, %r17};
	bra.uni 	$L__BB25_5;
$L__BB25_4:
	{ // callseq 2, 0
	.param .b64 param0;
	st.param.f64 	[param0], %fd3;
	.param .b64 param1;
	st.param.f64 	[param1], %fd2;
	.param .b64 retval0;
	call.uni (retval0), 
	__internal_accurate_pow, 
	(
	param0, 
	param1
	);
	ld.param.f64 	%fd11, [retval0];
	} // callseq 2
	setp.lt.s32 	%p6, %r5, 0;
	cvt.rzi.f64.f64 	%fd13, %fd2;
	setp.neu.f64 	%p7, %fd2, %fd13;
	neg.f64 	%fd15, %fd11;
	selp.f64 	%fd16, %fd15, %fd11, %p3;
	selp.f64 	%fd17, %fd16, %fd11, %p6;
	selp.f64 	%fd18, 0dFFF8000000000000, %fd17, %p7;
	selp.f64 	%fd25, %fd18, %fd17, %p6;
$L__BB25_5:
	add.f64 	%fd20, %fd1, %fd2;
	{
	.reg .b32 %temp; 
	mov.b64 	{%temp, %r19}, %fd20;
	}
	and.b32  	%r20, %r19, 2146435072;
	setp.ne.s32 	%p11, %r20, 2146435072;
	@%p11 bra 	$L__BB25_12;
	setp.num.f64 	%p12, %fd1, %fd1;
	setp.num.f64 	%p13, %fd2, %fd2;
	and.pred  	%p14, %p12, %p13;
	@%p14 bra 	$L__BB25_8;
	add.rn.f64 	%fd25, %fd1, %fd2;
	bra.uni 	$L__BB25_12;
$L__BB25_8:
	abs.f64 	%fd21, %fd2;
	setp.neu.f64 	%p15, %fd21, 0d7FF0000000000000;
	@%p15 bra 	$L__BB25_10;
	setp.gt.f64 	%p20, %fd3, 0d3FF0000000000000;
	selp.b32 	%r28, 2146435072, 0, %p20;
	setp.lt.s32 	%p21, %r6, 0;
	xor.b32  	%r29, %r28, 2146435072;
	selp.b32 	%r30, %r29, %r28, %p21;
	setp.eq.f64 	%p22, %fd1, 0dBFF0000000000000;
	selp.b32 	%r31, 1072693248, %r30, %p22;
	mov.b32 	%r32, 0;
	mov.b64 	%fd25, {%r32, %r31};
	bra.uni 	$L__BB25_12;
$L__BB25_10:
	setp.neu.f64 	%p16, %fd3, 0d7FF0000000000000;
	@%p16 bra 	$L__BB25_12;
	setp.lt.s32 	%p17, %r5, 0;
	setp.lt.s32 	%p18, %r6, 0;
	selp.b32 	%r21, 0, 2146435072, %p18;
	and.b32  	%r22, %r6, 2147483647;
	setp.ne.s32 	%p19, %r22, 1071644672;
	or.b32  	%r23, %r21, -2147483648;
	selp.b32 	%r24, %r23, %r21, %p19;
	selp.b32 	%r25, %r24, %r21, %p3;
	selp.b32 	%r26, %r25, %r21, %p17;
	mov.b32 	%r27, 0;
	mov.b64 	%fd25, {%r27, %r26};
$L__BB25_12:
	setp.eq.f64 	%p23, %fd1, 0d3FF0000000000000;
	setp.eq.f64 	%p24, %fd2, 0d0000000000000000;
	selp.f64 	%fd22, 0d3FF0000000000000, %fd25, %p24;
	selp.f64 	%fd23, 0d3FF0000000000000, %fd22, %p23;
	add.s64 	%rd13, %rd3, %rd8;
	st.global.f64 	[%rd13], %fd23;
	add.s32 	%r33, %r33, %r3;
	setp.lt.s32 	%p25, %r33, %r8;
	@%p25 bra 	$L__BB25_2;
$L__BB25_13:
	ret;

}
	// .globl	a4c_hypotf64
.visible .entry a4c_hypotf64(
	.param .u64 .ptr .align 1 a4c_hypotf64_param_0,
	.param .u64 .ptr .align 1 a4c_hypotf64_param_1,
	.param .u64 .ptr .align 1 a4c_hypotf64_param_2,
	.param .u32 a4c_hypotf64_param_3
)
{
	.reg .pred 	%p<5>;
	.reg .b32 	%r<18>;
	.reg .b64 	%rd<15>;
	.reg .b64 	%fd<26>;

	ld.param.u64 	%rd4, [a4c_hypotf64_param_0];
	ld.param.u64 	%rd5, [a4c_hypotf64_param_1];
	ld.param.u64 	%rd6, [a4c_hypotf64_param_2];
	ld.param.u32 	%r7, [a4c_hypotf64_param_3];
	mov.u32 	%r8, %ctaid.x;
	mov.u32 	%r1, %ntid.x;
	mov.u32 	%r9, %tid.x;
	mad.lo.s32 	%r17, %r8, %r1, %r9;
	setp.ge.s32 	%p1, %r17, %r7;
	@%p1 bra 	$L__BB26_3;
	mov.f64 	%fd1, 0d7FF0000000000000;
	{
	.reg .b32 %temp; 
	mov.b64 	{%temp, %r3}, %fd1;
	}
	mov.u32 	%r10, %nctaid.x;
	mul.lo.s32 	%r4, %r1, %r10;
	cvta.to.global.u64 	%rd1, %rd4;
	cvta.to.global.u64 	%rd2, %rd5;
	cvta.to.global.u64 	%rd3, %rd6;
$L__BB26_2:
	mul.wide.s32 	%rd7, %r17, 8;
	add.s64 	%rd8, %rd1, %rd7;
	ld.global.f64 	%fd2, [%rd8];
	add.s64 	%rd9, %rd2, %rd7;
	ld.global.f64 	%fd3, [%rd9];
	abs.f64 	%fd4, %fd2;
	abs.f64 	%fd5, %fd3;
	mov.b64 	%rd10, %fd5;
	mov.b64 	%rd11, %fd4;
	min.u64 	%rd12, %rd10, %rd11;
	mov.b64 	%fd6, %rd12;
	max.u64 	%rd13, %rd11, %rd10;
	mov.b64 	%fd7, %rd13;
	{
	.reg .b32 %temp; 
	mov.b64 	{%temp, %r11}, %fd7;
	}
	and.b32  	%r12, %r11, -4194304;
	xor.b32  	%r13, %r12, 2144337920;
	mov.b32 	%r14, 0;
	mov.b64 	%fd8, {%r14, %r13};
	mul.f64 	%fd9, %fd8, %fd6;
	mul.f64 	%fd10, %fd8, %fd7;
	mul.f64 	%fd11, %fd9, %fd9;
	fma.rn.f64 	%fd12, %fd10, %fd10, %fd11;
	min.f64 	%fd13, %fd12, 0d7FEFFFFFFFFFFFFF;
	rsqrt.approx.ftz.f64 	%fd14, %fd13;
	mul.rn.f64 	%fd15, %fd14, %fd14;
	neg.f64 	%fd16, %fd15;
	fma.rn.f64 	%fd17, %fd13, %fd16, 0d3FF0000000000000;
	fma.rn.f64 	%fd18, %fd17, 0d3FD8000000000000, 0d3FE0000000000000;
	mul.rn.f64 	%fd19, %fd17, %fd14;
	fma.rn.f64 	%fd20, %fd18, %fd19, %fd14;
	mul.f64 	%fd21, %fd12, %fd20;
	or.b32  	%r15, %r12, 1048576;
	mov.b64 	%fd22, {%r14, %r15};
	mul.f64 	%fd23, %fd22, %fd21;
	setp.eq.f64 	%p2, %fd6, 0d0000000000000000;
	selp.f64 	%fd24, %fd7, %fd23, %p2;
	{
	.reg .b32 %temp; 
	mov.b64 	{%temp, %r16}, %fd6;
	}
	setp.lt.u32 	%p3, %r16, %r3;
	selp.f64 	%fd25, %fd24, %fd6, %p3;
	add.s64 	%rd14, %rd3, %rd7;
	st.global.f64 	[%rd14], %fd25;
	add.s32 	%r17, %r17, %r4;
	setp.lt.s32 	%p4, %r17, %r7;
	@%p4 bra 	$L__BB26_2;
$L__BB26_3:
	ret;

}
.func  (.param .align 16 .b8 func_retval0[16]) __internal_trig_reduction_slowpathd(
	.param .b64 __internal_trig_reduction_slowpathd_param_0
)
{
	.local .align 8 .b8 	__local_depot27[40];
	.reg .b64 	%SP;
	.reg .b64 	%SPL;
	.reg .pred 	%p<10>;
	.reg .b32 	%r<47>;
	.reg .b64 	%rd<74>;
	.reg .b64 	%fd<5>;

	mov.u64 	%SPL, __local_depot27;
	ld.param.f64 	%fd4, [__internal_trig_reduction_slowpathd_param_0];
	add.u64 	%rd1, %SPL, 0;
	{
	.reg .b32 %temp; 
	mov.b64 	{%temp, %r1}, %fd4;
	}
	shr.u32 	%r2, %r1, 20;
	and.b32  	%r3, %r2, 2047;
	setp.eq.s32 	%p1, %r3, 2047;
	mov.b32 	%r46, 0;
	@%p1 bra 	$L__BB27_9;
	add.s32 	%r20, %r3, -1024;
	mov.b64 	%rd20, %fd4;
	shl.b64 	%rd2, %rd20, 11;
	shr.u32 	%r4, %r20, 6;
	sub.s32 	%r45, 15, %r4;
	sub.s32 	%r21, 19, %r4;
	setp.lt.u32 	%p2, %r20, 128;
	selp.b32 	%r6, 18, %r21, %p2;
	setp.ge.s32 	%p3, %r45, %r6;
	mov.b64 	%rd70, 0;
	@%p3 bra 	$L__BB27_4;
	add.s32 	%r23, %r6, %r4;
	neg.s32 	%r43, %r23;
	or.b64  	%rd3, %rd2, -9223372036854775808;
	mov.b64 	%rd70, 0;
	mov.b32 	%r42, 0;
	mov.u64 	%rd25, __cudart_i2opi_d;
	mov.u32 	%r44, %r45;
$L__BB27_3:
	.pragma "nounroll";
	mul.wide.s32 	%rd22, %r42, 8;
	add.s64 	%rd23, %rd1, %rd22;
	mul.wide.s32 	%rd24, %r44, 8;
	add.s64 	%rd26, %rd25, %rd24;
	ld.global.nc.u64 	%rd27, [%rd26];
	{
	.reg .u32 %r0, %r1, %r2, %r3, %alo, %ahi, %blo, %bhi, %clo, %chi;
	mov.b64 	{%alo,%ahi}, %rd27;
	mov.b64 	{%blo,%bhi}, %rd3;
	mov.b64 	{%clo,%chi}, %rd70;
	mad.lo.cc.u32 	%r0, %alo, %blo, %clo;
	madc.hi.cc.u32 	%r1, %alo, %blo, %chi;
	madc.hi.u32 	%r2, %alo, %bhi, 0;
	mad.lo.cc.u32 	%r1, %alo, %bhi, %r1;
	madc.hi.cc.u32 	%r2, %ahi, %blo, %r2;
	madc.hi.u32 	%r3, %ahi, %bhi, 0;
	mad.lo.cc.u32 	%r1, %ahi, %blo, %r1;
	madc.lo.cc.u32 	%r2, %ahi, %bhi, %r2;
	addc.u32 	%r3, %r3, 0;
	mov.b64 	%rd28, {%r0,%r1};
	mov.b64 	%rd70, {%r2,%r3};
	}
	st.local.u64 	[%rd23], %rd28;
	add.s32 	%r44, %r44, 1;
	add.s32 	%r43, %r43, 1;
	add.s32 	%r42, %r42, 1;
	setp.ne.s32 	%p4, %r43, -15;
	mov.u32 	%r45, %r6;
	@%p4 bra 	$L__BB27_3;
$L__BB27_4:
	cvt.s64.s32 	%rd29, %r45;
	cvt.u64.u32 	%rd30, %r4;
	add.s64 	%rd31, %rd30, %rd29;
	shl.b64 	%rd32, %rd31, 3;
	add.s64 	%rd33, %rd1, %rd32;
	st.local.u64 	[%rd33+-120], %rd70;
	and.b32  	%r15, %r2, 63;
	ld.local.u64 	%rd72, [%rd1+16];
	ld.local.u64 	%rd71, [%rd1+24];
	setp.eq.s32 	%p5, %r15, 0;
	@%p5 bra 	$L__BB27_6;
	shl.b64 	%rd34, %rd71, %r15;
	shr.u64 	%rd35, %rd72, 1;
	xor.b32  	%r24, %r15, 63;
	shr.u64 	%rd36, %rd35, %r24;
	or.b64  	%rd71, %rd34, %rd36;
	ld.local.u64 	%rd37, [%rd1+8];
	shl.b64 	%rd38, %rd72, %r15;
	shr.u64 	%rd39, %rd37, 1;
	shr.u64 	%rd40, %rd39, %r24;
	or.b64  	%rd72, %rd38, %rd40;
$L__BB27_6:
	and.b32  	%r25, %r1, -2147483648;
	shr.u64 	%rd41, %rd71, 62;
	cvt.u32.u64 	%r26, %rd41;
	mov.b64 	{%r27, %r28}, %rd71;
	mov.b64 	{%r29, %r30}, %rd72;
	shf.l.wrap.b32 	%r31, %r30, %r27, 2;
	shf.l.wrap.b32 	%r32, %r27, %r28, 2;
	mov.b64 	%rd42, {%r31, %r32};
	shl.b64 	%rd43, %rd72, 2;
	shr.u64 	%rd44, %rd42, 63;
	cvt.u32.u64 	%r33, %rd44;
	add.s32 	%r34, %r33, %r26;
	setp.eq.s32 	%p6, %r25, 0;
	neg.s32 	%r35, %r34;
	selp.b32 	%r46, %r34, %r35, %p6;
	setp.gt.s64 	%p7, %rd42, -1;
	mov.b64 	%rd45, 0;
	{
	.reg .u32 %r0, %r1, %r2, %r3, %a0, %a1, %a2, %a3, %b0, %b1, %b2, %b3;
	mov.b64 	{%a0,%a1}, %rd45;
	mov.b64 	{%a2,%a3}, %rd45;
	mov.b64 	{%b0,%b1}, %rd43;
	mov.b64 	{%b2,%b3}, %rd42;
	sub.cc.u32 	%r0, %a0, %b0;
	subc.cc.u32 	%r1, %a1, %b1;
	subc.cc.u32 	%r2, %a2, %b2;
	subc.u32 	%r3, %a3, %b3;
	mov.b64 	%rd46, {%r0,%r1};
	mov.b64 	%rd47, {%r2,%r3};
	}
	xor.b32  	%r36, %r25, -2147483648;
	selp.b64 	%rd73, %rd42, %rd47, %p7;
	selp.b64 	%rd14, %rd43, %rd46, %p7;
	selp.b32 	%r17, %r25, %r36, %p7;
	clz.b64 	%r37, %rd73;
	cvt.u64.u32 	%rd15, %r37;
	setp.eq.s32 	%p8, %r37, 0;
	@%p8 bra 	$L__BB27_8;
	cvt.u32.u64 	%r38, %rd15;
	and.b32  	%r39, %r38, 63;
	shl.b64 	%rd48, %rd73, %r39;
	shr.u64 	%rd49, %rd14, 1;
	not.b32 	%r40, %r38;
	and.b32  	%r41, %r40, 63;
	shr.u64 	%rd50, %rd49, %r41;
	or.b64  	%rd73, %rd48, %rd50;
$L__BB27_8:
	mov.b64 	%rd51, -3958705157555305931;
	{
	.reg .u32 %r0, %r1, %r2, %r3, %alo, %ahi, %blo, %bhi;
	mov.b64 	{%alo,%ahi}, %rd73;
	mov.b64 	{%blo,%bhi}, %rd51;
	mul.lo.u32 	%r0, %alo, %blo;
	mul.hi.u32 	%r1, %alo, %blo;
	mad.lo.cc.u32 	%r1, %alo, %bhi, %r1;
	madc.hi.u32 	%r2, %alo, %bhi, 0;
	mad.lo.cc.u32 	%r1, %ahi, %blo, %r1;
	madc.hi.cc.u32 	%r2, %ahi, %blo, %r2;
	madc.hi.u32 	%r3, %ahi, %bhi, 0;
	mad.lo.cc.u32 	%r2, %ahi, %bhi, %r2;
	addc.u32 	%r3, %r3, 0;
	mov.b64 	%rd52, {%r0,%r1};
	mov.b64 	%rd53, {%r2,%r3};
	}
	setp.gt.s64 	%p9, %rd53, 0;
	{
	.reg .u32 %r0, %r1, %r2, %r3, %a0, %a1, %a2, %a3, %b0, %b1, %b2, %b3;
	mov.b64 	{%a0,%a1}, %rd52;
	mov.b64 	{%a2,%a3}, %rd53;
	mov.b64 	{%b0,%b1}, %rd52;
	mov.b64 	{%b2,%b3}, %rd53;
	add.cc.u32 	%r0, %a0, %b0;
	addc.cc.u32 	%r1, %a1, %b1;
	addc.cc.u32 	%r2, %a2, %b2;
	addc.u32 	%r3, %a3, %b3;
	mov.b64 	%rd54, {%r0,%r1};
	mov.b64 	%rd55, {%r2,%r3};
	}
	selp.b64 	%rd56, %rd55, %rd53, %p9;
	selp.s64 	%rd57, -1, 0, %p9;
	sub.s64 	%rd58, %rd57, %rd15;
	cvt.u64.u32 	%rd59, %r17;
	shl.b64 	%rd60, %rd59, 32;
	add.s64 	%rd61, %rd56, 1;
	shr.u64 	%rd62, %rd61, 10;
	add.s64 	%rd63, %rd62, 1;
	shr.u64 	%rd64, %rd63, 1;
	shl.b64 	%rd65, %rd58, 52;
	add.s64 	%rd66, %rd65, %rd64;
	add.s64 	%rd67, %rd66, 4602678819172646912;
	or.b64  	%rd68, %rd67, %rd60;
	mov.b64 	%fd4, %rd68;
$L__BB27_9:
	st.param.f64 	[func_retval0], %fd4;
	st.param.b32 	[func_retval0+8], %r46;
	ret;

}
.func  (.param .b64 func_retval0) __internal_accurate_pow(
	.param .b64 __internal_accurate_pow_param_0,
	.param .b64 __internal_accurate_pow_param_1
)
{
	.reg .pred 	%p<8>;
	.reg .b32 	%r<49>;
	.reg .b32 	%f<3>;
	.reg .b64 	%fd<109>;

	ld.param.f64 	%fd10, [__internal_accurate_pow_param_0];
	ld.param.f64 	%fd11, [__internal_accurate_pow_param_1];
	{
	.reg .b32 %temp; 
	mov.b64 	{%temp, %r46}, %fd10;
	}
	{
	.reg .b32 %temp; 
	mov.b64 	{%r45, %temp}, %fd10;
	}
	shr.u32 	%r47, %r46, 20;
	setp.gt.u32 	%p1, %r46, 1048575;
	@%p1 bra 	$L__BB28_2;
	mul.f64 	%fd12, %fd10, 0d4350000000000000;
	{
	.reg .b32 %temp; 
	mov.b64 	{%temp, %r46}, %fd12;
	}
	{
	.reg .b32 %temp; 
	mov.b64 	{%r45, %temp}, %fd12;
	}
	shr.u32 	%r16, %r46, 20;
	add.s32 	%r47, %r16, -54;
$L__BB28_2:
	add.s32 	%r48, %r47, -1023;
	and.b32  	%r17, %r46, -2146435073;
	or.b32  	%r18, %r17, 1072693248;
	mov.b64 	%fd107, {%r45, %r18};
	setp.lt.u32 	%p2, %r18, 1073127583;
	@%p2 bra 	$L__BB28_4;
	{
	.reg .b32 %temp; 
	mov.b64 	{%r19, %temp}, %fd107;
	}
	{
	.reg .b32 %temp; 
	mov.b64 	{%temp, %r20}, %fd107;
	}
	add.s32 	%r21, %r20, -1048576;
	mov.b64 	%fd107, {%r19, %r21};
	add.s32 	%r48, %r47, -1022;
$L__BB28_4:
	add.f64 	%fd13, %fd107, 0dBFF0000000000000;
	add.f64 	%fd14, %fd107, 0d3FF0000000000000;
	rcp.approx.ftz.f64 	%fd15, %fd14;
	neg.f64 	%fd16, %fd14;
	fma.rn.f64 	%fd17, %fd16, %fd15, 0d3FF0000000000000;
	fma.rn.f64 	%fd18, %fd17, %fd17, %fd17;
	fma.rn.f64 	%fd19, %fd18, %fd15, %fd15;
	mul.f64 	%fd20, %fd13, %fd19;
	fma.rn.f64 	%fd21, %fd13, %fd19, %fd20;
	mul.f64 	%fd22, %fd21, %fd21;
	fma.rn.f64 	%fd23, %fd22, 0d3EB0F5FF7D2CAFE2, 0d3ED0F5D241AD3B5A;
	fma.rn.f64 	%fd24, %fd23, %fd22, 0d3EF3B20A75488A3F;
	fma.rn.f64 	%fd25, %fd24, %fd22, 0d3F1745CDE4FAECD5;
	fma.rn.f64 	%fd26, %fd25, %fd22, 0d3F3C71C7258A578B;
	fma.rn.f64 	%fd27, %fd26, %fd22, 0d3F6249249242B910;
	fma.rn.f64 	%fd28, %fd27, %fd22, 0d3F89999999999DFB;
	sub.f64 	%fd29, %fd13, %fd21;
	add.f64 	%fd30, %fd29, %fd29;
	neg.f64 	%fd31, %fd21;
	fma.rn.f64 	%fd32, %fd31, %fd13, %fd30;
	mul.f64 	%fd33, %fd19, %fd32;
	fma.rn.f64 	%fd34, %fd22, %fd28, 0d3FB5555555555555;
	mov.f64 	%fd35, 0d3FB5555555555555;
	sub.f64 	%fd36, %fd35, %fd34;
	fma.rn.f64 	%fd37, %fd22, %fd28, %fd36;
	add.f64 	%fd38, %fd37, 0dBC46A4CB00B9E7B0;
	add.f64 	%fd39, %fd34, %fd38;
	sub.f64 	%fd40, %fd34, %fd39;
	add.f64 	%fd41, %fd38, %fd40;
	mul.rn.f64 	%fd42, %fd21, %fd21;
	neg.f64 	%fd43, %fd42;
	fma.rn.f64 	%fd44, %fd21, %fd21, %fd43;
	{
	.reg .b32 %temp; 
	mov.b64 	{%r22, %temp}, %fd33;
	}
	{
	.reg .b32 %temp; 
	mov.b64 	{%temp, %r23}, %fd33;
	}
	add.s32 	%r24, %r23, 1048576;
	mov.b64 	%fd45, {%r22, %r24};
	fma.rn.f64 	%fd46, %fd21, %fd45, %fd44;
	mul.rn.f64 	%fd47, %fd42, %fd21;
	neg.f64 	%fd48, %fd47;
	fma.rn.f64 	%fd49, %fd42, %fd21, %fd48;
	fma.rn.f64 	%fd50, %fd42, %fd33, %fd49;
	fma.rn.f64 	%fd51, %fd46, %fd21, %fd50;
	mul.rn.f64 	%fd52, %fd39, %fd47;
	neg.f64 	%fd53, %fd52;
	fma.rn.f64 	%fd54, %fd39, %fd47, %fd53;
	fma.rn.f64 	%fd55, %fd39, %fd51, %fd54;
	fma.rn.f64 	%fd56, %fd41, %fd47, %fd55;
	add.f64 	%fd57, %fd52, %fd56;
	sub.f64 	%fd58, %fd52, %fd57;
	add.f64 	%fd59, %fd56, %fd58;
	add.f64 	%fd60, %fd21, %fd57;
	sub.f64 	%fd61, %fd21, %fd60;
	add.f64 	%fd62, %fd57, %fd61;
	add.f64 	%fd63, %fd59, %fd62;
	add.f64 	%fd64, %fd33, %fd63;
	add.f64 	%fd65, %fd60, %fd64;
	sub.f64 	%fd66, %fd60, %fd65;
	add.f64 	%fd67, %fd64, %fd66;
	xor.b32  	%r25, %r48, -2147483648;
	mov.b32 	%r26, 1127219200;
	mov.b64 	%fd68, {%r25, %r26};
	mov.b32 	%r27, -2147483648;
	mov.b64 	%fd69, {%r27, %r26};
	sub.f64 	%fd70, %fd68, %fd69;
	fma.rn.f64 	%fd71, %fd70, 0d3FE62E42FEFA39EF, %fd65;
	fma.rn.f64 	%fd72, %fd70, 0dBFE62E42FEFA39EF, %fd71;
	sub.f64 	%fd73, %fd72, %fd65;
	sub.f64 	%fd74, %fd67, %fd73;
	fma.rn.f64 	%fd75, %fd70, 0d3C7ABC9E3B39803F, %fd74;
	add.f64 	%fd76, %fd71, %fd75;
	sub.f64 	%fd77, %fd71, %fd76;
	add.f64 	%fd78, %fd75, %fd77;
	{
	.reg .b32 %temp; 
	mov.b64 	{%temp, %r28}, %fd11;
	}
	{
	.reg .b32 %temp; 
	mov.b64 	{%r29, %temp}, %fd11;
	}
	shl.b32 	%r30, %r28, 1;
	setp.gt.u32 	%p3, %r30, -33554433;
	and.b32  	%r31, %r28, -15728641;
	selp.b32 	%r32, %r31, %r28, %p3;
	mov.b64 	%fd79, {%r29, %r32};
	mul.rn.f64 	%fd80, %fd76, %fd79;
	neg.f64 	%fd81, %fd80;
	fma.rn.f64 	%fd82, %fd76, %fd79, %fd81;
	fma.rn.f64 	%fd83, %fd78, %fd79, %fd82;
	add.f64 	%fd4, %fd80, %fd83;
	sub.f64 	%fd84, %fd80, %fd4;
	add.f64 	%fd5, %fd83, %fd84;
	fma.rn.f64 	%fd85, %fd4, 0d3FF71547652B82FE, 0d4338000000000000;
	{
	.reg .b32 %temp; 
	mov.b64 	{%r13, %temp}, %fd85;
	}
	mov.f64 	%fd86, 0dC338000000000000;
	add.rn.f64 	%fd87, %fd85, %fd86;
	fma.rn.f64 	%fd88, %fd87, 0dBFE62E42FEFA39EF, %fd4;
	fma.rn.f64 	%fd89, %fd87, 0dBC7ABC9E3B39803F, %fd88;
	fma.rn.f64 	%fd90, %fd89, 0d3E5ADE1569CE2BDF, 0d3E928AF3FCA213EA;
	fma.rn.f64 	%fd91, %fd90, %fd89, 0d3EC71DEE62401315;
	fma.rn.f64 	%fd92, %fd91, %fd89, 0d3EFA01997C89EB71;
	fma.rn.f64 	%fd93, %fd92, %fd89, 0d3F2A01A014761F65;
	fma.rn.f64 	%fd94, %fd93, %fd89, 0d3F56C16C1852B7AF;
	fma.rn.f64 	%fd95, %fd94, %fd89, 0d3F81111111122322;
	fma.rn.f64 	%fd96, %fd95, %fd89, 0d3FA55555555502A1;
	fma.rn.f64 	%fd97, %fd96, %fd89, 0d3FC5555555555511;
	fma.rn.f64 	%fd98, %fd97, %fd89, 0d3FE000000000000B;
	fma.rn.f64 	%fd99, %fd98, %fd89, 0d3FF0000000000000;
	fma.rn.f64 	%fd100, %fd99, %fd89, 0d3FF0000000000000;
	{
	.reg .b32 %temp; 
	mov.b64 	{%r14, %temp}, %fd100;
	}
	{
	.reg .b32 %temp; 
	mov.b64 	{%temp, %r15}, %fd100;
	}
	shl.b32 	%r33, %r13, 20;
	add.s32 	%r34, %r33, %r15;
	mov.b64 	%fd108, {%r14, %r34};
	{
	.reg .b32 %temp; 
	mov.b64 	{%temp, %r35}, %fd4;
	}
	mov.b32 	%f2, %r35;
	abs.f32 	%f1, %f2;
	setp.lt.f32 	%p4, %f1, 0f4086232B;
	@%p4 bra 	$L__BB28_7;
	setp.lt.f64 	%p5, %fd4, 0d0000000000000000;
	add.f64 	%fd101, %fd4, 0d7FF0000000000000;
	selp.f64 	%fd108, 0d0000000000000000, %fd101, %p5;
	setp.geu.f32 	%p6, %f1, 0f40874800;
	@%p6 bra 	$L__BB28_7;
	shr.u32 	%r36, %r13, 31;
	add.s32 	%r37, %r13, %r36;
	shr.s32 	%r38, %r37, 1;
	shl.b32 	%r39, %r38, 20;
	add.s32 	%r40, %r15, %r39;
	mov.b64 	%fd102, {%r14, %r40};
	sub.s32 	%r41, %r13, %r38;
	shl.b32 	%r42, %r41, 20;
	add.s32 	%r43, %r42, 1072693248;
	mov.b32 	%r44, 0;
	mov.b64 	%fd103, {%r44, %r43};
	mul.f64 	%fd108, %fd103, %fd102;
$L__BB28_7:
	abs.f64 	%fd104, %fd108;
	setp.eq.f64 	%p7, %fd104, 0d7FF0000000000000;
	fma.rn.f64 	%fd105, %fd108, %fd5, %fd108;
	selp.f64 	%fd106, %fd108, %fd105, %p7;
	st.param.f64 	[func_retval0], %fd106;
	ret;

}


// ===== COMPILED SASS (sm_100) =====

	.target	sm_100

	.elftype	@"ET_EXEC"


//--------------------- .note.nv.tkinfo           --------------------------
	.section	.note.nv.tkinfo,"",@"SHT_NOTE"
	.sectionflags	@"SHF_NOTE_NV_TKINFO"
	.tkinfo
        /*0018*/ 	.word	0x00000002
        /*0030*/ 	.string	""
        /*0030*/ 	.string	"ptxas"
        /*0030*/ 	.string	"Cuda compilation tools, release 13.0, V13.0.88"
        /*0030*/ 	.string	"Build cuda_13.0.r13.0/compiler.36424714_0"
        /*0030*/ 	.string	"-arch sm_100 -m 64 "



//--------------------- .note.nv.cuinfo           --------------------------
	.section	.note.nv.cuinfo,"",@"SHT_NOTE"
	.sectionflags	@"SHF_NOTE_NV_CUINFO"
        /*0018*/ 	.short	0x0002
        /*001a*/ 	.short	0x0064
        /*001c*/ 	.short	0x0082
	.zero		2


//--------------------- .nv.info                  --------------------------
	.section	.nv.info,"",@"SHT_CUDA_INFO"
	.align	4


	//----- nvinfo : EIATTR_REGCOUNT
	.align		4
        /*0000*/ 	.byte	0x04, 0x2f
        /*0002*/ 	.short	(.L_4 - .L_3)
	.align		4
.L_3:
        /*0004*/ 	.word	index@(a4c_addf64)
        /*0008*/ 	.word	0x00000014


	//----- nvinfo : EIATTR_FRAME_SIZE
	.align		4
.L_4:
        /*000c*/ 	.byte	0x04, 0x11
        /*000e*/ 	.short	(.L_6 - .L_5)
	.align		4
.L_5:
        /*0010*/ 	.word	index@(a4c_addf64)
        /*0014*/ 	.word	0x00000000


	//----- nvinfo : EIATTR_REGCOUNT
	.align		4
.L_6:
        /*0018*/ 	.byte	0x04, 0x2f
        /*001a*/ 	.short	(.L_8 - .L_7)
	.align		4
.L_7:
        /*001c*/ 	.word	index@(a4c_subf64)
        /*0020*/ 	.word	0x00000014


	//----- nvinfo : EIATTR_FRAME_SIZE
	.align		4
.L_8:
        /*0024*/ 	.byte	0x04, 0x11
        /*0026*/ 	.short	(.L_10 - .L_9)
	.align		4
.L_9:
        /*0028*/ 	.word	index@(a4c_subf64)
        /*002c*/ 	.word	0x00000000


	//----- nvinfo : EIATTR_REGCOUNT
	.align		4
.L_10:
        /*0030*/ 	.byte	0x04, 0x2f
        /*0032*/ 	.short	(.L_12 - .L_11)
	.align		4
.L_11:
        /*0034*/ 	.word	index@(a4c_mulf64)
        /*0038*/ 	.word	0x00000014


	//----- nvinfo : EIATTR_FRAME_SIZE
	.align		4
.L_12:
        /*003c*/ 	.byte	0x04, 0x11
        /*003e*/ 	.short	(.L_14 - .L_13)
	.align		4
.L_13:
        /*0040*/ 	.word	index@(a4c_mulf64)
        /*0044*/ 	.word	0x00000000


	//----- nvinfo : EIATTR_REGCOUNT
	.align		4
.L_14:
        /*0048*/ 	.byte	0x04, 0x2f
        /*004a*/ 	.short	(.L_16 - .L_15)
	.align		4
.L_15:
        /*004c*/ 	.word	index@(a4c_divf64)
        /*0050*/ 	.word	0x00000020


	//----- nvinfo : EIATTR_FRAME_SIZE
	.align		4
.L_16:
        /*0054*/ 	.byte	0x04, 0x11
        /*0056*/ 	.short	(.L_18 - .L_17)
	.align		4
.L_17:
        /*0058*/ 	.word	index@($__internal_6_$__cuda_sm20_div_rn_f64_full)
        /*005c*/ 	.word	0x00000000


	//----- nvinfo : EIATTR_FRAME_SIZE
	.align		4
.L_18:
        /*0060*/ 	.byte	0x04, 0x11
        /*0062*/ 	.short	(.L_20 - .L_19)
	.align		4
.L_19:
        /*0064*/ 	.word	index@(a4c_divf64)
        /*0068*/ 	.word	0x00000000


	//----- nvinfo : EIATTR_REGCOUNT
	.align		4
.L_20:
        /*006c*/ 	.byte	0x04, 0x2f
        /*006e*/ 	.short	(.L_22 - .L_21)
	.align		4
.L_21:
        /*0070*/ 	.word	index@(a4c_cosf64)
        /*0074*/ 	.word	0x00000013


	//----- nvinfo : EIATTR_FRAME_SIZE
	.align		4
.L_22:
        /*0078*/ 	.byte	0x04, 0x11
        /*007a*/ 	.short	(.L_24 - .L_23)
	.align		4
.L_23:
        /*007c*/ 	.word	index@(a4c_cosf64)
        /*0080*/ 	.word	0x00000000


	//----- nvinfo : EIATTR_REGCOUNT
	.align		4
.L_24:
        /*0084*/ 	.byte	0x04, 0x2f
        /*0086*/ 	.short	(.L_26 - .L_25)
	.align		4
.L_25:
        /*0088*/ 	.word	index@(a4c_sinf64)
        /*008c*/ 	.word	0x00000020


	//----- nvinfo : EIATTR_FRAME_SIZE
	.align		4
.L_26:
        /*0090*/ 	.byte	0x04, 0x11
        /*0092*/ 	.short	(.L_28 - .L_27)
	.align		4
.L_27:
        /*0094*/ 	.word	index@($a4c_sinf64$__internal_trig_reduction_slowpathd)
        /*0098*/ 	.word	0x00000028


	//----- nvinfo : EIATTR_FRAME_SIZE
	.align		4
.L_28:
        /*009c*/ 	.byte	0x04, 0x11
        /*009e*/ 	.short	(.L_30 - .L_29)
	.align		4
.L_29:
        /*00a0*/ 	.word	index@(a4c_sinf64)
        /*00a4*/ 	.word	0x00000028


	//----- nvinfo : EIATTR_REGCOUNT
	.align		4
.L_30:
        /*00a8*/ 	.byte	0x04, 0x2f
        /*00aa*/ 	.short	(.L_32 - .L_31)
	.align		4
.L_31:
        /*00ac*/ 	.word	index@(a4c_tanf64)
        /*00b0*/ 	.word	0x00000020


	//----- nvinfo : EIATTR_FRAME_SIZE
	.align		4
.L_32:
        /*00b4*/ 	.byte	0x04, 0x11
        /*00b6*/ 	.short	(.L_34 - .L_33)
	.align		4
.L_33:
        /*00b8*/ 	.word	index@($a4c_tanf64$__internal_trig_reduction_slowpathd)
        /*00bc*/ 	.word	0x00000028


	//----- nvinfo : EIATTR_FRAME_SIZE
	.align		4
.L_34:
        /*00c0*/ 	.byte	0x04, 0x11
        /*00c2*/ 	.short	(.L_36 - .L_35)
	.align		4
.L_35:
        /*00c4*/ 	.word	index@(a4c_tanf64)
        /*00c8*/ 	.word	0x00000028


	//----- nvinfo : EIATTR_REGCOUNT
	.align		4
.L_36:
        /*00cc*/ 	.byte	0x04, 0x2f
        /*00ce*/ 	.short	(.L_38 - .L_37)
	.align		4
.L_37:
        /*00d0*/ 	.word	index@(a4c_acosf64)
        /*00d4*/ 	.word	0x0000001c


	//----- nvinfo : EIATTR_FRAME_SIZE
	.align		4
.L_38:
        /*00d8*/ 	.byte	0x04, 0x11
        /*00da*/ 	.short	(.L_40 - .L_39)
	.align		4
.L_39:
        /*00dc*/ 	.word	index@(a4c_acosf64)
        /*00e0*/ 	.word	0x00000000


	//----- nvinfo : EIATTR_REGCOUNT
	.align		4
.L_40:
        /*00e4*/ 	.byte	0x04, 0x2f
        /*00e6*/ 	.short	(.L_42 - .L_41)
	.align		4
.L_41:
        /*00e8*/ 	.word	index@(a4c_asinf64)
        /*00ec*/ 	.word	0x0000001a


	//----- nvinfo : EIATTR_FRAME_SIZE
	.align		4
.L_42:
        /*00f0*/ 	.byte	0x04, 0x11
        /*00f2*/ 	.short	(.L_44 - .L_43)
	.align		4
.L_43:
        /*00f4*/ 	.word	index@(a4c_asinf64)
        /*00f8*/ 	.word	0x00000000


	//----- nvinfo : EIATTR_REGCOUNT
	.align		4
.L_44:
        /*00fc*/ 	.byte	0x04, 0x2f
        /*00fe*/ 	.short	(.L_46 - .L_45)
	.align		4
.L_45:
        /*0100*/ 	.word	index@(a4c_atanf64)
        /*0104*/ 	.word	0x00000012


	//----- nvinfo : EIATTR_FRAME_SIZE
	.align		4
.L_46:
        /*0108*/ 	.byte	0x04, 0x11
        /*010a*/ 	.short	(.L_48 - .L_47)
	.align		4
.L_47:
        /*010c*/ 	.word	index@(a4c_atanf64)
        /*0110*/ 	.word	0x00000000


	//----- nvinfo : EIATTR_REGCOUNT
	.align		4
.L_48:
        /*0114*/ 	.byte	0x04, 0x2f
        /*0116*/ 	.short	(.L_50 - .L_49)
	.align		4
.L_49:
        /*0118*/ 	.word	index@(a4c_coshf64)
        /*011c*/ 	.word	0x00000012


	//----- nvinfo : EIATTR_FRAME_SIZE
	.align		4
.L_50:
        /*0120*/ 	.byte	0x04, 0x11
        /*0122*/ 	.short	(.L_52 - .L_51)
	.align		4
.L_51:
        /*0124*/ 	.word	index@(a4c_coshf64)
        /*0128*/ 	.word	0x00000000


	//----- nvinfo : EIATTR_REGCOUNT
	.align		4
.L_52:
        /*012c*/ 	.byte	0x04, 0x2f
        /*012e*/ 	.short	(.L_54 - .L_53)
	.align		4
.L_53:
        /*0130*/ 	.word	index@(a4c_sinhf64)
        /*0134*/ 	.word	0x00000022


	//----- nvinfo : EIATTR_FRAME_SIZE
	.align		4
.L_54:
        /*0138*/ 	.byte	0x04, 0x11
        /*013a*/ 	.short	(.L_56 - .L_55)
	.align		4
.L_55:
        /*013c*/ 	.word	index@($__internal_5_$__cuda_sm20_div_rn_f64_full)
        /*0140*/ 	.word	0x00000000


	//----- nvinfo : EIATTR_FRAME_SIZE
	.align		4
.L_56:
        /*0144*/ 	.byte	0x04, 0x11
        /*0146*/ 	.short	(.L_58 - .L_57)
	.align		4
.L_57:
        /*0148*/ 	.word	index@(a4c_sinhf64)
        /*014c*/ 	.word	0x00000000


	//----- nvinfo : EIATTR_REGCOUNT
	.align		4
.L_58:
        /*0150*/ 	.byte	0x04, 0x2f
        /*0152*/ 	.short	(.L_60 - .L_59)
	.align		4
.L_59:
        /*0154*/ 	.word	index@(a4c_tanhf64)
        /*0158*/ 	.word	0x00000018


	//----- nvinfo : EIATTR_FRAME_SIZE
	.align		4
.L_60:
        /*015c*/ 	.byte	0x04, 0x11
        /*015e*/ 	.short	(.L_62 - .L_61)
	.align		4
.L_61:
        /*0160*/ 	.word	index@(a4c_tanhf64)
        /*0164*/ 	.word	0x00000000


	//----- nvinfo : EIATTR_REGCOUNT
	.align		4
.L_62:
        /*0168*/ 	.byte	0x04, 0x2f
        /*016a*/ 	.short	(.L_64 - .L_63)
	.align		4
.L_63:
        /*016c*/ 	.word	index@(a4c_acoshf64)
        /*0170*/ 	.word	0x00000020


	//----- nvinfo : EIATTR_FRAME_SIZE
	.align		4
.L_64:
        /*0174*/ 	.byte	0x04, 0x11
        /*0176*/ 	.short	(.L_66 - .L_65)
	.align		4
.L_65:
        /*0178*/ 	.word	index@($__internal_4_$__cuda_sm20_div_rn_f64_full)
        /*017c*/ 	.word	0x00000000


	//----- nvinfo : EIATTR_FRAME_SIZE
	.align		4
.L_66:
        /*0180*/ 	.byte	0x04, 0x11
        /*0182*/ 	.short	(.L_68 - .L_67)
	.align		4
.L_67:
        /*0184*/ 	.word	index@(a4c_acoshf64)
        /*0188*/ 	.word	0x00000000


	//----- nvinfo : EIATTR_REGCOUNT
	.align		4
.L_68:
        /*018c*/ 	.byte	0x04, 0x2f
        /*018e*/ 	.short	(.L_70 - .L_69)
	.align		4
.L_69:
        /*0190*/ 	.word	index@(a4c_asinhf64)
        /*0194*/ 	.word	0x00000020


	//----- nvinfo : EIATTR_FRAME_SIZE
	.align		4
.L_70:
        /*0198*/ 	.byte	0x04, 0x11
        /*019a*/ 	.short	(.L_72 - .L_71)
	.align		4
.L_71:
        /*019c*/ 	.word	index@($__internal_3_$__cuda_sm20_div_rn_f64_full)
        /*01a0*/ 	.word	0x00000000


	//----- nvinfo : EIATTR_FRAME_SIZE
	.align		4
.L_72:
        /*01a4*/ 	.byte	0x04, 0x11
        /*01a6*/ 	.short	(.L_74 - .L_73)
	.align		4
.L_73:
        /*01a8*/ 	.word	index@(a4c_asinhf64)
        /*01ac*/ 	.word	0x00000000


	//----- nvinfo : EIATTR_REGCOUNT
	.align		4
.L_74:
        /*01b0*/ 	.byte	0x04, 0x2f
        /*01b2*/ 	.short	(.L_76 - .L_75)
	.align		4
.L_75:
        /*01b4*/ 	.word	index@(a4c_atanhf64)
        /*01b8*/ 	.word	0x00000020


	//----- nvinfo : EIATTR_FRAME_SIZE
	.align		4
.L_76:
        /*01bc*/ 	.byte	0x04, 0x11
        /*01be*/ 	.short	(.L_78 - .L_77)
	.align		4
.L_77:
        /*01c0*/ 	.word	index@($__internal_2_$__cuda_sm20_div_rn_f64_full)
        /*01c4*/ 	.word	0x00000000


	//----- nvinfo : EIATTR_FRAME_SIZE
	.align		4
.L_78:
        /*01c8*/ 	.byte	0x04, 0x11
        /*01ca*/ 	.short	(.L_80 - .L_79)
	.align		4
.L_79:
        /*01cc*/ 	.word	index@(a4c_atanhf64)
        /*01d0*/ 	.word	0x00000000


	//----- nvinfo : EIATTR_REGCOUNT
	.align		4
.L_80:
        /*01d4*/ 	.byte	0x04, 0x2f
        /*01d6*/ 	.short	(.L_82 - .L_81)
	.align		4
.L_81:
        /*01d8*/ 	.word	index@(a4c_lnf64)
        /*01dc*/ 	.word	0x0000001c


	//----- nvinfo : EIATTR_FRAME_SIZE
	.align		4
.L_82:
        /*01e0*/ 	.byte	0x04, 0x11
        /*01e2*/ 	.short	(.L_84 - .L_83)
	.align		4
.L_83:
        /*01e4*/ 	.word	index@(a4c_lnf64)
        /*01e8*/ 	.word	0x00000000


	//----- nvinfo : EIATTR_REGCOUNT
	.align		4
.L_84:
        /*01ec*/ 	.byte	0x04, 0x2f
        /*01ee*/ 	.short	(.L_86 - .L_85)
	.align		4
.L_85:
        /*01f0*/ 	.word	index@(a4c_ln_1pf64)
        /*01f4*/ 	.word	0x0000001e


	//----- nvinfo : EIATTR_FRAME_SIZE
	.align		4
.L_86:
        /*01f8*/ 	.byte	0x04, 0x11
        /*01fa*/ 	.short	(.L_88 - .L_87)
	.align		4
.L_87:
        /*01fc*/ 	.word	index@($__internal_1_$__cuda_sm20_div_rn_f64_full)
        /*0200*/ 	.word	0x00000000


	//----- nvinfo : EIATTR_FRAME_SIZE
	.align		4
.L_88:
        /*0204*/ 	.byte	0x04, 0x11
        /*0206*/ 	.short	(.L_90 - .L_89)
	.align		4
.L_89:
        /*0208*/ 	.word	index@(a4c_ln_1pf64)
        /*020c*/ 	.word	0x00000000


	//----- nvinfo : EIATTR_REGCOUNT
	.align		4
.L_90:
        /*0210*/ 	.byte	0x04, 0x2f
        /*0212*/ 	.short	(.L_92 - .L_91)
	.align		4
.L_91:
        /*0214*/ 	.word	index@(a4c_log10f64)
        /*0218*/ 	.word	0x0000001c


	//----- nvinfo : EIATTR_FRAME_SIZE
	.align		4
.L_92:
        /*021c*/ 	.byte	0x04, 0x11
        /*021e*/ 	.short	(.L_94 - .L_93)
	.align		4
.L_93:
        /*0220*/ 	.word	index@(a4c_log10f64)
        /*0224*/ 	.word	0x00000000


	//----- nvinfo : EIATTR_REGCOUNT
	.align		4
.L_94:
        /*0228*/ 	.byte	0x04, 0x2f
        /*022a*/ 	.short	(.L_96 - .L_95)
	.align		4
.L_95:
        /*022c*/ 	.word	index@(a4c_log2f64)
        /*0230*/ 	.word	0x0000001c


	//----- nvinfo : EIATTR_FRAME_SIZE
	.align		4
.L_96:
        /*0234*/ 	.byte	0x04, 0x11
        /*0236*/ 	.short	(.L_98 - .L_97)
	.align		4
.L_97:
        /*0238*/ 	.word	index@(a4c_log2f64)
        /*023c*/ 	.word	0x00000000


	//----- nvinfo : EIATTR_REGCOUNT
	.align		4
.L_98:
        /*0240*/ 	.byte	0x04, 0x2f
        /*0242*/ 	.short	(.L_100 - .L_99)
	.align		4
.L_99:
        /*0244*/ 	.word	index@(a4c_expf64)
        /*0248*/ 	.word	0x00000014


	//----- nvinfo : EIATTR_FRAME_SIZE
	.align		4
.L_100:
        /*024c*/ 	.byte	0x04, 0x11
        /*024e*/ 	.short	(.L_102 - .L_101)
	.align		4
.L_101:
        /*0250*/ 	.word	index@(a4c_expf64)
        /*0254*/ 	.word	0x00000000


	//----- nvinfo : EIATTR_REGCOUNT
	.align		4
.L_102:
        /*0258*/ 	.byte	0x04, 0x2f
        /*025a*/ 	.short	(.L_104 - .L_103)
	.align		4
.L_103:
        /*025c*/ 	.word	index@(a4c_exp2f64)
        /*0260*/ 	.word	0x00000014


	//----- nvinfo : EIATTR_FRAME_SIZE
	.align		4
.L_104:
        /*0264*/ 	.byte	0x04, 0x11
        /*0266*/ 	.short	(.L_106 - .L_105)
	.align		4
.L_105:
        /*0268*/ 	.word	index@(a4c_exp2f64)
        /*026c*/ 	.word	0x00000000


	//----- nvinfo : EIATTR_REGCOUNT
	.align		4
.L_106:
        /*0270*/ 	.byte	0x04, 0x2f
        /*0272*/ 	.short	(.L_108 - .L_107)
	.align		4
.L_107:
        /*0274*/ 	.word	index@(a4c_exp_m1f64)
        /*0278*/ 	.word	0x00000018


	//----- nvinfo : EIATTR_FRAME_SIZE
	.align		4
.L_108:
        /*027c*/ 	.byte	0x04, 0x11
        /*027e*/ 	.short	(.L_110 - .L_109)
	.align		4
.L_109:
        /*0280*/ 	.word	index@(a4c_exp_m1f64)
        /*0284*/ 	.word	0x00000000


	//----- nvinfo : EIATTR_REGCOUNT
	.align		4
.L_110:
        /*0288*/ 	.byte	0x04, 0x2f
        /*028a*/ 	.short	(.L_112 - .L_111)
	.align		4
.L_111:
        /*028c*/ 	.word	index@(a4c_sqrtf64)
        /*0290*/ 	.word	0x0000001a


	//----- nvinfo : EIATTR_FRAME_SIZE
	.align		4
.L_112:
        /*0294*/ 	.byte	0x04, 0x11
        /*0296*/ 	.short	(.L_114 - .L_113)
	.align		4
.L_113:
        /*0298*/ 	.word	index@($__internal_0_$__cuda_sm20_dsqrt_rn_f64_mediumpath_v1)
        /*029c*/ 	.word	0x00000000


	//----- nvinfo : EIATTR_FRAME_SIZE
	.align		4
.L_114:
        /*02a0*/ 	.byte	0x04, 0x11
        /*02a2*/ 	.short	(.L_116 - .L_115)
	.align		4
.L_115:
        /*02a4*/ 	.word	index@(a4c_sqrtf64)
        /*02a8*/ 	.word	0x00000000


	//----- nvinfo : EIATTR_REGCOUNT
	.align		4
.L_116:
        /*02ac*/ 	.byte	0x04, 0x2f
        /*02ae*/ 	.short	(.L_118 - .L_117)
	.align		4
.L_117:
        /*02b0*/ 	.word	index@(a4c_cbrtf64)
        /*02b4*/ 	.word	0x0000001a


	//----- nvinfo : EIATTR_FRAME_SIZE
	.align		4
.L_118:
        /*02b8*/ 	.byte	0x04, 0x11
        /*02ba*/ 	.short	(.L_120 - .L_119)
	.align		4
.L_119:
        /*02bc*/ 	.word	index@(a4c_cbrtf64)
        /*02c0*/ 	.word	0x00000000


	//----- nvinfo : EIATTR_REGCOUNT
	.align		4
.L_120:
        /*02c4*/ 	.byte	0x04, 0x2f
        /*02c6*/ 	.short	(.L_122 - .L_121)
	.align		4
.L_121:
        /*02c8*/ 	.word	index@(a4c_powff64)
        /*02cc*/ 	.word	0x00000026


	//----- nvinfo : EIATTR_FRAME_SIZE
	.align		4
.L_122:
        /*02d0*/ 	.byte	0x04, 0x11
        /*02d2*/ 	.short	(.L_124 - .L_123)
	.align		4
.L_123:
        /*02d4*/ 	.word	index@($a4c_powff64$__internal_accurate_pow)
        /*02d8*/ 	.word	0x00000000


	//----- nvinfo : EIATTR_FRAME_SIZE
	.align		4
.L_124:
        /*02dc*/ 	.byte	0x04, 0x11
        /*02de*/ 	.short	(.L_126 - .L_125)
	.align		4
.L_125:
        /*02e0*/ 	.word	index@(a4c_powff64)
        /*02e4*/ 	.word	0x00000000


	//----- nvinfo : EIATTR_REGCOUNT
	.align		4
.L_126:
        /*02e8*/ 	.byte	0x04, 0x2f
        /*02ea*/ 	.short	(.L_128 - .L_127)
	.align		4
.L_127:
        /*02ec*/ 	.word	index@(a4c_hypotf64)
        /*02f0*/ 	.word	0x0000001a


	//----- nvinfo : EIATTR_FRAME_SIZE
	.align		4
.L_128:
        /*02f4*/ 	.byte	0x04, 0x11
        /*02f6*/ 	.short	(.L_130 - .L_129)
	.align		4
.L_129:
        /*02f8*/ 	.word	index@(a4c_hypotf64)
        /*02fc*/ 	.word	0x00000000


	//----- nvinfo : EIATTR_MIN_STACK_SIZE
	.align		4
.L_130:
        /*0300*/ 	.byte	0x04, 0x12
        /*0302*/ 	.short	(.L_132 - .L_131)
	.align		4
.L_131:
        /*0304*/ 	.word	index@(a4c_hypotf64)
        /*0308*/ 	.word	0x00000000


	//----- nvinfo : EIATTR_MIN_STACK_SIZE
	.align		4
.L_132:
        /*030c*/ 	.byte	0x04, 0x12
        /*030e*/ 	.short	(.L_134 - .L_133)
	.align		4
.L_133:
        /*0310*/ 	.word	index@(a4c_powff64)
        /*0314*/ 	.word	0x00000000


	//----- nvinfo : EIATTR_MIN_STACK_SIZE
	.align		4
.L_134:
        /*0318*/ 	.byte	0x04, 0x12
        /*031a*/ 	.short	(.L_136 - .L_135)
	.align		4
.L_135:
        /*031c*/ 	.word	index@(a4c_cbrtf64)
        /*0320*/ 	.word	0x00000000


	//----- nvinfo : EIATTR_MIN_STACK_SIZE
	.align		4
.L_136:
        /*0324*/ 	.byte	0x04, 0x12
        /*0326*/ 	.short	(.L_138 - .L_137)
	.align		4
.L_137:
        /*0328*/ 	.word	index@(a4c_sqrtf64)
        /*032c*/ 	.word	0x00000000


	//----- nvinfo : EIATTR_MIN_STACK_SIZE
	.align		4
.L_138:
        /*0330*/ 	.byte	0x04, 0x12
        /*0332*/ 	.short	(.L_140 - .L_139)
	.align		4
.L_139:
        /*0334*/ 	.word	index@(a4c_exp_m1f64)
        /*0338*/ 	.word	0x00000000


	//----- nvinfo : EIATTR_MIN_STACK_SIZE
	.align		4
.L_140:
        /*033c*/ 	.byte	0x04, 0x12
        /*033e*/ 	.short	(.L_142 - .L_141)
	.align		4
.L_141:
        /*0340*/ 	.word	index@(a4c_exp2f64)
        /*0344*/ 	.word	0x00000000


	//----- nvinfo : EIATTR_MIN_STACK_SIZE
	.align		4
.L_142:
        /*0348*/ 	.byte	0x04, 0x12
        /*034a*/ 	.short	(.L_144 - .L_143)
	.align		4
.L_143:
        /*034c*/ 	.word	index@(a4c_expf64)
        /*0350*/ 	.word	0x00000000


	//----- nvinfo : EIATTR_MIN_STACK_SIZE
	.align		4
.L_144:
        /*0354*/ 	.byte	0x04, 0x12
        /*0356*/ 	.short	(.L_146 - .L_145)
	.align		4
.L_145:
        /*0358*/ 	.word	index@(a4c_log2f64)
        /*035c*/ 	.word	0x00000000


	//----- nvinfo : EIATTR_MIN_STACK_SIZE
	.align		4
.L_146:
        /*0360*/ 	.byte	0x04, 0x12
        /*0362*/ 	.short	(.L_148 - .L_147)
	.align		4
.L_147:
        /*0364*/ 	.word	index@(a4c_log10f64)
        /*0368*/ 	.word	0x00000000


	//----- nvinfo : EIATTR_MIN_STACK_SIZE
	.align		4
.L_148:
        /*036c*/ 	.byte	0x04, 0x12
        /*036e*/ 	.short	(.L_150 - .L_149)
	.align		4
.L_149:
        /*0370*/ 	.word	index@(a4c_ln_1pf64)
        /*0374*/ 	.word	0x00000000


	//----- nvinfo : EIATTR_MIN_STACK_SIZE
	.align		4
.L_150:
        /*0378*/ 	.byte	0x04, 0x12
        /*037a*/ 	.short	(.L_152 - .L_151)
	.align		4
.L_151:
        /*037c*/ 	.word	index@(a4c_lnf64)
        /*0380*/ 	.word	0x00000000


	//----- nvinfo : EIATTR_MIN_STACK_SIZE
	.align		4
.L_152:
        /*0384*/ 	.byte	0x04, 0x12
        /*0386*/ 	.short	(.L_154 - .L_153)
	.align		4
.L_153:
        /*0388*/ 	.word	index@(a4c_atanhf64)
        /*038c*/ 	.word	0x00000000


	//----- nvinfo : EIATTR_MIN_STACK_SIZE
	.align		4
.L_154:
        /*0390*/ 	.byte	0x04, 0x12
        /*0392*/ 	.short	(.L_156 - .L_155)
	.align		4
.L_155:
        /*0394*/ 	.word	index@(a4c_asinhf64)
        /*0398*/ 	.word	0x00000000


	//----- nvinfo : EIATTR_MIN_STACK_SIZE
	.align		4
.L_156:
        /*039c*/ 	.byte	0x04, 0x12
        /*039e*/ 	.short	(.L_158 - .L_157)
	.align		4
.L_157:
        /*03a0*/ 	.word	index@(a4c_acoshf64)
        /*03a4*/ 	.word	0x00000000


	//----- nvinfo : EIATTR_MIN_STACK_SIZE
	.align		4
.L_158:
        /*03a8*/ 	.byte	0x04, 0x12
        /*03aa*/ 	.short	(.L_160 - .L_159)
	.align		4
.L_159:
        /*03ac*/ 	.word	index@(a4c_tanhf64)
        /*03b0*/ 	.word	0x00000000


	//----- nvinfo : EIATTR_MIN_STACK_SIZE
	.align		4
.L_160:
        /*03b4*/ 	.byte	0x04, 0x12
        /*03b6*/ 	.short	(.L_162 - .L_161)
	.align		4
.L_161:
        /*03b8*/ 	.word	index@(a4c_sinhf64)
        /*03bc*/ 	.word	0x00000000


	//----- nvinfo : EIATTR_MIN_STACK_SIZE
	.align		4
.L_162:
        /*03c0*/ 	.byte	0x04, 0x12
        /*03c2*/ 	.short	(.L_164 - .L_163)
	.align		4
.L_163:
        /*03c4*/ 	.word	index@(a4c_coshf64)
        /*03c8*/ 	.word	0x00000000


	//----- nvinfo : EIATTR_MIN_STACK_SIZE
	.align		4
.L_164:
        /*03cc*/ 	.byte	0x04, 0x12
        /*03ce*/ 	.short	(.L_166 - .L_165)
	.align		4
.L_165:
        /*03d0*/ 	.word	index@(a4c_atanf64)
        /*03d4*/ 	.word	0x00000000


	//----- nvinfo : EIATTR_MIN_STACK_SIZE
	.align		4
.L_166:
        /*03d8*/ 	.byte	0x04, 0x12
        /*03da*/ 	.short	(.L_168 - .L_167)
	.align		4
.L_167:
        /*03dc*/ 	.word	index@(a4c_asinf64)
        /*03e0*/ 	.word	0x00000000


	//----- nvinfo : EIATTR_MIN_STACK_SIZE
	.align		4
.L_168:
        /*03e4*/ 	.byte	0x04, 0x12
        /*03e6*/ 	.short	(.L_170 - .L_169)
	.align		4
.L_169:
        /*03e8*/ 	.word	index@(a4c_acosf64)
        /*03ec*/ 	.word	0x00000000


	//----- nvinfo : EIATTR_MIN_STACK_SIZE
	.align		4
.L_170:
        /*03f0*/ 	.byte	0x04, 0x12
        /*03f2*/ 	.short	(.L_172 - .L_171)
	.align		4
.L_171:
        /*03f4*/ 	.word	index@(a4c_tanf64)
        /*03f8*/ 	.word	0x00000028


	//----- nvinfo : EIATTR_MIN_STACK_SIZE
	.align		4
.L_172:
        /*03fc*/ 	.byte	0x04, 0x12
        /*03fe*/ 	.short	(.L_174 - .L_173)
	.align		4
.L_173:
        /*0400*/ 	.word	index@(a4c_sinf64)
        /*0404*/ 	.word	0x00000028


	//----- nvinfo : EIATTR_MIN_STACK_SIZE
	.align		4
.L_174:
        /*0408*/ 	.byte	0x04, 0x12
        /*040a*/ 	.short	(.L_176 - .L_175)
	.align		4
.L_175:
        /*040c*/ 	.word	index@(a4c_cosf64)
        /*0410*/ 	.word	0x00000000


	//----- nvinfo : EIATTR_MIN_STACK_SIZE
	.align		4
.L_176:
        /*0414*/ 	.byte	0x04, 0x12
        /*0416*/ 	.short	(.L_178 - .L_177)
	.align		4
.L_177:
        /*0418*/ 	.word	index@(a4c_divf64)
        /*041c*/ 	.word	0x00000000


	//----- nvinfo : EIATTR_MIN_STACK_SIZE
	.align		4
.L_178:
        /*0420*/ 	.byte	0x04, 0x12
        /*0422*/ 	.short	(.L_180 - .L_179)
	.align		4
.L_179:
        /*0424*/ 	.word	index@(a4c_mulf64)
        /*0428*/ 	.word	0x00000000


	//----- nvinfo : EIATTR_MIN_STACK_SIZE
	.align		4
.L_180:
        /*042c*/ 	.byte	0x04, 0x12
        /*042e*/ 	.short	(.L_182 - .L_181)
	.align		4
.L_181:
        /*0430*/ 	.word	index@(a4c_subf64)
        /*0434*/ 	.word	0x00000000


	//----- nvinfo : EIATTR_MIN_STACK_SIZE
	.align		4
.L_182:
        /*0438*/ 	.byte	0x04, 0x12
        /*043a*/ 	.short	(.L_184 - .L_183)
	.align		4
.L_183:
        /*043c*/ 	.word	index@(a4c_addf64)
        /*0440*/ 	.word	0x00000000
.L_184:


//--------------------- .nv.compat                --------------------------
	.section	.nv.compat,"",@"SHT_CUDA_COMPAT_INFO"
	.align	4
        /*0000*/ 	.byte	0x02, 0x09, 0x00, 0x00, 0x02, 0x02, 0x01, 0x00, 0x02, 0x05, 0x05, 0x00, 0x03, 0x07, 0x01, 0x01
        /*0010*/ 	.byte	0x02, 0x03, 0x00, 0x00, 0x02, 0x06, 0x01, 0x00, 0x04, 0x0b, 0x08, 0x00, 0x01, 0x00, 0x00, 0x00
        /*0020*/ 	.byte	0x00, 0x00, 0x00, 0x00


//--------------------- .nv.info.a4c_hypotf64     --------------------------
	.section	.nv.info.a4c_hypotf64,"",@"SHT_CUDA_INFO"
	.sectionflags	@""
	.align	4


	//----- nvinfo : EIATTR_CUDA_API_VERSION
	.align		4
        /*0000*/ 	.byte	0x04, 0x37
        /*0002*/ 	.short	(.L_186 - .L_185)
.L_185:
        /*0004*/ 	.word	0x00000082


	//----- nvinfo : EIATTR_KPARAM_INFO
	.align		4
.L_186:
        /*0008*/ 	.byte	0x04, 0x17
        /*000a*/ 	.short	(.L_188 - .L_187)
.L_187:
        /*000c*/ 	.word	0x00000000
        /*0010*/ 	.short	0x0003
        /*0012*/ 	.short	0x0018
        /*0014*/ 	.byte	0x00, 0xf0, 0x11, 0x00


	//----- nvinfo : EIATTR_KPARAM_INFO
	.align		4
.L_188:
        /*0018*/ 	.byte	0x04, 0x17
        /*001a*/ 	.short	(.L_190 - .L_189)
.L_189:
        /*001c*/ 	.word	0x00000000
        /*0020*/ 	.short	0x0002
        /*0022*/ 	.short	0x0010
        /*0024*/ 	.byte	0x00, 0xf5, 0x21, 0x00


	//----- nvinfo : EIATTR_KPARAM_INFO
	.align		4
.L_190:
        /*0028*/ 	.byte	0x04, 0x17
        /*002a*/ 	.short	(.L_192 - .L_191)
.L_191:
        /*002c*/ 	.word	0x00000000
        /*0030*/ 	.short	0x0001
        /*0032*/ 	.short	0x0008
        /*0034*/ 	.byte	0x00, 0xf5, 0x21, 0x00


	//----- nvinfo : EIATTR_KPARAM_INFO
	.align		4
.L_192:
        /*0038*/ 	.byte	0x04, 0x17
        /*003a*/ 	.short	(.L_194 - .L_193)
.L_193:
        /*003c*/ 	.word	0x00000000
        /*0040*/ 	.short	0x0000
        /*0042*/ 	.short	0x0000
        /*0044*/ 	.byte	0x00, 0xf5, 0x21, 0x00


	//----- nvinfo : EIATTR_SPARSE_MMA_MASK
	.align		4
.L_194:
        /*0048*/ 	.byte	0x03, 0x50
        /*004a*/ 	.short	0x0000


	//----- nvinfo : EIATTR_MAXREG_COUNT
	.align		4
        /*004c*/ 	.byte	0x03, 0x1b
        /*004e*/ 	.short	0x00ff


	//----- nvinfo : EIATTR_MERCURY_ISA_VERSION
	.align		4
        /*0050*/ 	.byte	0x03, 0x5f
        /*0052*/ 	.short	0x0101


	//----- nvinfo : EIATTR_VRC_CTA_INIT_COUNT
	.align		4
        /*0054*/ 	.byte	0x02, 0x4a
	.zero		1
	.zero		1


	//----- nvinfo : EIATTR_EXIT_INSTR_OFFSETS
	.align		4
        /*0058*/ 	.byte	0x04, 0x1c
        /*005a*/ 	.short	(.L_196 - .L_195)


	//   ....[0]....
.L_195:
        /*005c*/ 	.word	0x00000070


	//   ....[1]....
        /*0060*/ 	.word	0x00000430


	//----- nvinfo : EIATTR_CRS_STACK_SIZE
	.align		4
.L_196:
        /*0064*/ 	.byte	0x04, 0x1e
        /*0066*/ 	.short	(.L_198 - .L_197)
.L_197:
        /*0068*/ 	.word	0x00000000


	//----- nvinfo : EIATTR_CBANK_PARAM_SIZE
	.align		4
.L_198:
        /*006c*/ 	.byte	0x03, 0x19
        /*006e*/ 	.short	0x001c


	//----- nvinfo : EIATTR_PARAM_CBANK
	.align		4
        /*0070*/ 	.byte	0x04, 0x0a
        /*0072*/ 	.short	(.L_200 - .L_199)
	.align		4
.L_199:
        /*0074*/ 	.word	index@(.nv.constant0.a4c_hypotf64)
        /*0078*/ 	.short	0x0380
        /*007a*/ 	.short	0x001c


	//----- nvinfo : EIATTR_SW_WAR
	.align		4
.L_200:
        /*007c*/ 	.byte	0x04, 0x36
        /*007e*/ 	.short	(.L_202 - .L_201)
.L_201:
        /*0080*/ 	.word	0x00000008
.L_202:


//--------------------- .nv.info.a4c_powff64      --------------------------
	.section	.nv.info.a4c_powff64,"",@"SHT_CUDA_INFO"
	.sectionflags	@""
	.align	4


	//----- nvinfo : EIATTR_CUDA_API_VERSION
	.align		4
        /*0000*/ 	.byte	0x04, 0x37
        /*0002*/ 	.short	(.L_204 - .L_203)
.L_203:
        /*0004*/ 	.word	0x00000082


	//----- nvinfo : EIATTR_KPARAM_INFO
	.align		4
.L_204:
        /*0008*/ 	.byte	0x04, 0x17
        /*000a*/ 	.short	(.L_206 - .L_205)
.L_205:
        /*000c*/ 	.word	0x00000000
        /*0010*/ 	.short	0x0003
        /*0012*/ 	.short	0x0018
        /*0014*/ 	.byte	0x00, 0xf0, 0x11, 0x00


	//----- nvinfo : EIATTR_KPARAM_INFO
	.align		4
.L_206:
        /*0018*/ 	.byte	0x04, 0x17
        /*001a*/ 	.short	(.L_208 - .L_207)
.L_207:
        /*001c*/ 	.word	0x00000000
        /*0020*/ 	.short	0x0002
        /*0022*/ 	.short	0x0010
        /*0024*/ 	.byte	0x00, 0xf5, 0x21, 0x00


	//----- nvinfo : EIATTR_KPARAM_INFO
	.align		4
.L_208:
        /*0028*/ 	.byte	0x04, 0x17
        /*002a*/ 	.short	(.L_210 - .L_209)
.L_209:
        /*002c*/ 	.word	0x00000000
        /*0030*/ 	.short	0x0001
        /*0032*/ 	.short	0x0008
        /*0034*/ 	.byte	0x00, 0xf5, 0x21, 0x00


	//----- nvinfo : EIATTR_KPARAM_INFO
	.align		4
.L_210:
        /*0038*/ 	.byte	0x04, 0x17
        /*003a*/ 	.short	(.L_212 - .L_211)
.L_211:
        /*003c*/ 	.word	0x00000000
        /*0040*/ 	.short	0x0000
        /*0042*/ 	.short	0x0000
        /*0044*/ 	.byte	0x00, 0xf5, 0x21, 0x00


	//----- nvinfo : EIATTR_SPARSE_MMA_MASK
	.align		4
.L_212:
        /*0048*/ 	.byte	0x03, 0x50
        /*004a*/ 	.short	0x0000


	//----- nvinfo : EIATTR_MAXREG_COUNT
	.align		4
        /*004c*/ 	.byte	0x03, 0x1b
        /*004e*/ 	.short	0x00ff


	//----- nvinfo : EIATTR_MERCURY_ISA_VERSION
	.align		4
        /*0050*/ 	.byte	0x03, 0x5f
        /*0052*/ 	.short	0x0101


	//----- nvinfo : EIATTR_VRC_CTA_INIT_COUNT
	.align		4
        /*0054*/ 	.byte	0x02, 0x4a
	.zero		1
	.zero		1


	//----- nvinfo : EIATTR_EXIT_INSTR_OFFSETS
	.align		4
        /*0058*/ 	.byte	0x04, 0x1c
        /*005a*/ 	.short	(.L_214 - .L_213)


	//   ....[0]....
.L_213:
        /*005c*/ 	.word	0x00000070


	//   ....[1]....
        /*0060*/ 	.word	0x00000600


	//----- nvinfo : EIATTR_CRS_STACK_SIZE
	.align		4
.L_214:
        /*0064*/ 	.byte	0x04, 0x1e
        /*0066*/ 	.short	(.L_216 - .L_215)
.L_215:
        /*0068*/ 	.word	0x00000000


	//----- nvinfo : EIATTR_CBANK_PARAM_SIZE
	.align		4
.L_216:
        /*006c*/ 	.byte	0x03, 0x19
        /*006e*/ 	.short	0x001c


	//----- nvinfo : EIATTR_PARAM_CBANK
	.align		4
        /*0070*/ 	.byte	0x04, 0x0a
        /*0072*/ 	.short	(.L_218 - .L_217)
	.align		4
.L_217:
        /*0074*/ 	.word	index@(.nv.constant0.a4c_powff64)
        /*0078*/ 	.short	0x0380
        /*007a*/ 	.short	0x001c


	//----- nvinfo : EIATTR_SW_WAR
	.align		4
.L_218:
        /*007c*/ 	.byte	0x04, 0x36
        /*007e*/ 	.short	(.L_220 - .L_219)
.L_219:
        /*0080*/ 	.word	0x00000008
.L_220:


//--------------------- .nv.info.a4c_cbrtf64      --------------------------
	.section	.nv.info.a4c_cbrtf64,"",@"SHT_CUDA_INFO"
	.sectionflags	@""
	.align	4


	//----- nvinfo : EIATTR_CUDA_API_VERSION
	.align		4
        /*0000*/ 	.byte	0x04, 0x37
        /*0002*/ 	.short	(.L_222 - .L_221)
.L_221:
        /*0004*/ 	.word	0x00000082


	//----- nvinfo : EIATTR_KPARAM_INFO
	.align		4
.L_222:
        /*0008*/ 	.byte	0x04, 0x17
        /*000a*/ 	.short	(.L_224 - .L_223)
.L_223:
        /*000c*/ 	.word	0x00000000
        /*0010*/ 	.short	0x0002
        /*0012*/ 	.short	0x0010
        /*0014*/ 	.byte	0x00, 0xf0, 0x11, 0x00


	//----- nvinfo : EIATTR_KPARAM_INFO
	.align		4
.L_224:
        /*0018*/ 	.byte	0x04, 0x17
        /*001a*/ 	.short	(.L_226 - .L_225)
.L_225:
        /*001c*/ 	.word	0x00000000
        /*0020*/ 	.short	0x0001
        /*0022*/ 	.short	0x0008
        /*0024*/ 	.byte	0x00, 0xf5, 0x21, 0x00


	//----- nvinfo : EIATTR_KPARAM_INFO
	.align		4
.L_226:
        /*0028*/ 	.byte	0x04, 0x17
        /*002a*/ 	.short	(.L_228 - .L_227)
.L_227:
        /*002c*/ 	.word	0x00000000
        /*0030*/ 	.short	0x0000
        /*0032*/ 	.short	0x0000
        /*0034*/ 	.byte	0x00, 0xf5, 0x21, 0x00


	//----- nvinfo : EIATTR_SPARSE_MMA_MASK
	.align		4
.L_228:
        /*0038*/ 	.byte	0x03, 0x50
        /*003a*/ 	.short	0x0000


	//----- nvinfo : EIATTR_MAXREG_COUNT
	.align		4
        /*003c*/ 	.byte	0x03, 0x1b
        /*003e*/ 	.short	0x00ff


	//----- nvinfo : EIATTR_MERCURY_ISA_VERSION
	.align		4
        /*0040*/ 	.byte	0x03, 0x5f
        /*0042*/ 	.short	0x0101


	//----- nvinfo : EIATTR_VRC_CTA_INIT_COUNT
	.align		4
        /*0044*/ 	.byte	0x02, 0x4a
	.zero		1
	.zero		1


	//----- nvinfo : EIATTR_EXIT_INSTR_OFFSETS
	.align		4
        /*0048*/ 	.byte	0x04, 0x1c
        /*004a*/ 	.short	(.L_230 - .L_229)


	//   ....[0]....
.L_229:
        /*004c*/ 	.word	0x00000070


	//   ....[1]....
        /*0050*/ 	.word	0x00000380


	//----- nvinfo : EIATTR_CRS_STACK_SIZE
	.align		4
.L_230:
        /*0054*/ 	.byte	0x04, 0x1e
        /*0056*/ 	.short	(.L_232 - .L_231)
.L_231:
        /*0058*/ 	.word	0x00000000


	//----- nvinfo : EIATTR_CBANK_PARAM_SIZE
	.align		4
.L_232:
        /*005c*/ 	.byte	0x03, 0x19
        /*005e*/ 	.short	0x0014


	//----- nvinfo : EIATTR_PARAM_CBANK
	.align		4
        /*0060*/ 	.byte	0x04, 0x0a
        /*0062*/ 	.short	(.L_234 - .L_233)
	.align		4
.L_233:
        /*0064*/ 	.word	index@(.nv.constant0.a4c_cbrtf64)
        /*0068*/ 	.short	0x0380
        /*006a*/ 	.short	0x0014


	//----- nvinfo : EIATTR_SW_WAR
	.align		4
.L_234:
        /*006c*/ 	.byte	0x04, 0x36
        /*006e*/ 	.short	(.L_236 - .L_235)
.L_235:
        /*0070*/ 	.word	0x00000008
.L_236:


//--------------------- .nv.info.a4c_sqrtf64      --------------------------
	.section	.nv.info.a4c_sqrtf64,"",@"SHT_CUDA_INFO"
	.sectionflags	@""
	.align	4


	//----- nvinfo : EIATTR_CUDA_API_VERSION
	.align		4
        /*0000*/ 	.byte	0x04, 0x37
        /*0002*/ 	.short	(.L_238 - .L_237)
.L_237:
        /*0004*/ 	.word	0x00000082


	//----- nvinfo : EIATTR_KPARAM_INFO
	.align		4
.L_238:
        /*0008*/ 	.byte	0x04, 0x17
        /*000a*/ 	.short	(.L_240 - .L_239)
.L_239:
        /*000c*/ 	.word	0x00000000
        /*0010*/ 	.short	0x0002
        /*0012*/ 	.short	0x0010
        /*0014*/ 	.byte	0x00, 0xf0, 0x11, 0x00


	//----- nvinfo : EIATTR_KPARAM_INFO
	.align		4
.L_240:
        /*0018*/ 	.byte	0x04, 0x17
        /*001a*/ 	.short	(.L_242 - .L_241)
.L_241:
        /*001c*/ 	.word	0x00000000
        /*0020*/ 	.short	0x0001
        /*0022*/ 	.short	0x0008
        /*0024*/ 	.byte	0x00, 0xf5, 0x21, 0x00


	//----- nvinfo : EIATTR_KPARAM_INFO
	.align		4
.L_242:
        /*0028*/ 	.byte	0x04, 0x17
        /*002a*/ 	.short	(.L_244 - .L_243)
.L_243:
        /*002c*/ 	.word	0x00000000
        /*0030*/ 	.short	0x0000
        /*0032*/ 	.short	0x0000
        /*0034*/ 	.byte	0x00, 0xf5, 0x21, 0x00


	//----- nvinfo : EIATTR_SPARSE_MMA_MASK
	.align		4
.L_244:
        /*0038*/ 	.byte	0x03, 0x50
        /*003a*/ 	.short	0x0000


	//----- nvinfo : EIATTR_MAXREG_COUNT
	.align		4
        /*003c*/ 	.byte	0x03, 0x1b
        /*003e*/ 	.short	0x00ff


	//----- nvinfo : EIATTR_MERCURY_ISA_VERSION
	.align		4
        /*0040*/ 	.byte	0x03, 0x5f
        /*0042*/ 	.short	0x0101


	//----- nvinfo : EIATTR_VRC_CTA_INIT_COUNT
	.align		4
        /*0044*/ 	.byte	0x02, 0x4a
	.zero		1
	.zero		1


	//----- nvinfo : EIATTR_EXIT_INSTR_OFFSETS
	.align		4
        /*0048*/ 	.byte	0x04, 0x1c
        /*004a*/ 	.short	(.L_246 - .L_245)


	//   ....[0]....
.L_245:
        /*004c*/ 	.word	0x00000070


	//   ....[1]....
        /*0050*/ 	.word	0x000002a0


	//----- nvinfo : EIATTR_CRS_STACK_SIZE
	.align		4
.L_246:
        /*0054*/ 	.byte	0x04, 0x1e
        /*0056*/ 	.short	(.L_248 - .L_247)
.L_247:
        /*0058*/ 	.word	0x00000000


	//----- nvinfo : EIATTR_CBANK_PARAM_SIZE
	.align		4
.L_248:
        /*005c*/ 	.byte	0x03, 0x19
        /*005e*/ 	.short	0x0014


	//----- nvinfo : EIATTR_PARAM_CBANK
	.align		4
        /*0060*/ 	.byte	0x04, 0x0a
        /*0062*/ 	.short	(.L_250 - .L_249)
	.align		4
.L_249:
        /*0064*/ 	.word	index@(.nv.constant0.a4c_sqrtf64)
        /*0068*/ 	.short	0x0380
        /*006a*/ 	.short	0x0014


	//----- nvinfo : EIATTR_SW_WAR
	.align		4
.L_250:
        /*006c*/ 	.byte	0x04, 0x36
        /*006e*/ 	.short	(.L_252 - .L_251)
.L_251:
        /*0070*/ 	.word	0x00000008
.L_252:


//--------------------- .nv.info.a4c_exp_m1f64    --------------------------
	.section	.nv.info.a4c_exp_m1f64,"",@"SHT_CUDA_INFO"
	.sectionflags	@""
	.align	4


	//----- nvinfo : EIATTR_CUDA_API_VERSION
	.align		4
        /*0000*/ 	.byte	0x04, 0x37
        /*0002*/ 	.short	(.L_254 - .L_253)
.L_253:
        /*0004*/ 	.word	0x00000082


	//----- nvinfo : EIATTR_KPARAM_INFO
	.align		4
.L_254:
        /*0008*/ 	.byte	0x04, 0x17
        /*000a*/ 	.short	(.L_256 - .L_255)
.L_255:
        /*000c*/ 	.word	0x00000000
        /*0010*/ 	.short	0x0002
        /*0012*/ 	.short	0x0010
        /*0014*/ 	.byte	0x00, 0xf0, 0x11, 0x00


	//----- nvinfo : EIATTR_KPARAM_INFO
	.align		4
.L_256:
        /*0018*/ 	.byte	0x04, 0x17
        /*001a*/ 	.short	(.L_258 - .L_257)
.L_257:
        /*001c*/ 	.word	0x00000000
        /*0020*/ 	.short	0x0001
        /*0022*/ 	.short	0x0008
        /*0024*/ 	.byte	0x00, 0xf5, 0x21, 0x00


	//----- nvinfo : EIATTR_KPARAM_INFO
	.align		4
.L_258:
        /*0028*/ 	.byte	0x04, 0x17
        /*002a*/ 	.short	(.L_260 - .L_259)
.L_259:
        /*002c*/ 	.word	0x00000000
        /*0030*/ 	.short	0x0000
        /*0032*/ 	.short	0x0000
        /*0034*/ 	.byte	0x00, 0xf5, 0x21, 0x00


	//----- nvinfo : EIATTR_SPARSE_MMA_MASK
	.align		4
.L_260:
        /*0038*/ 	.byte	0x03, 0x50
        /*003a*/ 	.short	0x0000


	//----- nvinfo : EIATTR_MAXREG_COUNT
	.align		4
        /*003c*/ 	.byte	0x03, 0x1b
        /*003e*/ 	.short	0x00ff


	//----- nvinfo : EIATTR_MERCURY_ISA_VERSION
	.align		4
        /*0040*/ 	.byte	0x03, 0x5f
        /*0042*/ 	.short	0x0101


	//----- nvinfo : EIATTR_VRC_CTA_INIT_COUNT
	.align		4
        /*0044*/ 	.byte	0x02, 0x4a
	.zero		1
	.zero		1


	//----- nvinfo : EIATTR_EXIT_INSTR_OFFSETS
	.align		4
        /*0048*/ 	.byte	0x04, 0x1c
        /*004a*/ 	.short	(.L_262 - .L_261)


	//   ....[0]....
.L_261:
        /*004c*/ 	.word	0x00000070


	//   ....[1]....
        /*0050*/ 	.word	0x000005e0


	//----- nvinfo : EIATTR_CRS_STACK_SIZE
	.align		4
.L_262:
        /*0054*/ 	.byte	0x04, 0x1e
        /*0056*/ 	.short	(.L_264 - .L_263)
.L_263:
        /*0058*/ 	.word	0x00000000


	//----- nvinfo : EIATTR_CBANK_PARAM_SIZE
	.align		4
.L_264:
        /*005c*/ 	.byte	0x03, 0x19
        /*005e*/ 	.short	0x0014


	//----- nvinfo : EIATTR_PARAM_CBANK
	.align		4
        /*0060*/ 	.byte	0x04, 0x0a
        /*0062*/ 	.short	(.L_266 - .L_265)
	.align		4
.L_265:
        /*0064*/ 	.word	index@(.nv.constant0.a4c_exp_m1f64)
        /*0068*/ 	.short	0x0380
        /*006a*/ 	.short	0x0014


	//----- nvinfo : EIATTR_SW_WAR
	.align		4
.L_266:
        /*006c*/ 	.byte	0x04, 0x36
        /*006e*/ 	.short	(.L_268 - .L_267)
.L_267:
        /*0070*/ 	.word	0x00000008
.L_268:


//--------------------- .nv.info.a4c_exp2f64      --------------------------
	.section	.nv.info.a4c_exp2f64,"",@"SHT_CUDA_INFO"
	.sectionflags	@""
	.align	4


	//----- nvinfo : EIATTR_CUDA_API_VERSION
	.align		4
        /*0000*/ 	.byte	0x04, 0x37
        /*0002*/ 	.short	(.L_270 - .L_269)
.L_269:
        /*0004*/ 	.word	0x00000082


	//----- nvinfo : EIATTR_KPARAM_INFO
	.align		4
.L_270:
        /*0008*/ 	.byte	0x04, 0x17
        /*000a*/ 	.short	(.L_272 - .L_271)
.L_271:
        /*000c*/ 	.word	0x00000000
        /*0010*/ 	.short	0x0002
        /*0012*/ 	.short	0x0010
        /*0014*/ 	.byte	0x00, 0xf0, 0x11, 0x00


	//----- nvinfo : EIATTR_KPARAM_INFO
	.align		4
.L_272:
        /*0018*/ 	.byte	0x04, 0x17
        /*001a*/ 	.short	(.L_274 - .L_273)
.L_273:
        /*001c*/ 	.word	0x00000000
        /*0020*/ 	.short	0x0001
        /*0022*/ 	.short	0x0008
        /*0024*/ 	.byte	0x00, 0xf5, 0x21, 0x00


	//----- nvinfo : EIATTR_KPARAM_INFO
	.align		4
.L_274:
        /*0028*/ 	.byte	0x04, 0x17
        /*002a*/ 	.short	(.L_276 - .L_275)
.L_275:
        /*002c*/ 	.word	0x00000000
        /*0030*/ 	.short	0x0000
        /*0032*/ 	.short	0x0000
        /*0034*/ 	.byte	0x00, 0xf5, 0x21, 0x00


	//----- nvinfo : EIATTR_SPARSE_MMA_MASK
	.align		4
.L_276:
        /*0038*/ 	.byte	0x03, 0x50
        /*003a*/ 	.short	0x0000


	//----- nvinfo : EIATTR_MAXREG_COUNT
	.align		4
        /*003c*/ 	.byte	0x03, 0x1b
        /*003e*/ 	.short	0x00ff


	//----- nvinfo : EIATTR_MERCURY_ISA_VERSION
	.align		4
        /*0040*/ 	.byte	0x03, 0x5f
        /*0042*/ 	.short	0x0101


	//----- nvinfo : EIATTR_VRC_CTA_INIT_COUNT
	.align		4
        /*0044*/ 	.byte	0x02, 0x4a
	.zero		1
	.zero		1


	//----- nvinfo : EIATTR_EXIT_INSTR_OFFSETS
	.align		4
        /*0048*/ 	.byte	0x04, 0x1c
        /*004a*/ 	.short	(.L_278 - .L_277)


	//   ....[0]....
.L_277:
        /*004c*/ 	.word	0x00000070


	//   ....[1]....
        /*0050*/ 	.word	0x00000510


	//----- nvinfo : EIATTR_CRS_STACK_SIZE
	.align		4
.L_278:
        /*0054*/ 	.byte	0x04, 0x1e
        /*0056*/ 	.short	(.L_280 - .L_279)
.L_279:
        /*0058*/ 	.word	0x00000000


	//----- nvinfo : EIATTR_CBANK_PARAM_SIZE
	.align		4
.L_280:
        /*005c*/ 	.byte	0x03, 0x19
        /*005e*/ 	.short	0x0014


	//----- nvinfo : EIATTR_PARAM_CBANK
	.align		4
        /*0060*/ 	.byte	0x04, 0x0a
        /*0062*/ 	.short	(.L_282 - .L_281)
	.align		4
.L_281:
        /*0064*/ 	.word	index@(.nv.constant0.a4c_exp2f64)
        /*0068*/ 	.short	0x0380
        /*006a*/ 	.short	0x0014


	//----- nvinfo : EIATTR_SW_WAR
	.align		4
.L_282:
        /*006c*/ 	.byte	0x04, 0x36
        /*006e*/ 	.short	(.L_284 - .L_283)
.L_283:
        /*0070*/ 	.word	0x00000008
.L_284:


//--------------------- .nv.info.a4c_expf64       --------------------------
	.section	.nv.info.a4c_expf64,"",@"SHT_CUDA_INFO"
	.sectionflags	@""
	.align	4


	//----- nvinfo : EIATTR_CUDA_API_VERSION
	.align		4
        /*0000*/ 	.byte	0x04, 0x37
        /*0002*/ 	.short	(.L_286 - .L_285)
.L_285:
        /*0004*/ 	.word	0x00000082


	//----- nvinfo : EIATTR_KPARAM_INFO
	.align		4
.L_286:
        /*0008*/ 	.byte	0x04, 0x17
        /*000a*/ 	.short	(.L_288 - .L_287)
.L_287:
        /*000c*/ 	.word	0x00000000
        /*0010*/ 	.short	0x0002
        /*0012*/ 	.short	0x0010
        /*0014*/ 	.byte	0x00, 0xf0, 0x11, 0x00


	//----- nvinfo : EIATTR_KPARAM_INFO
	.align		4
.L_288:
        /*0018*/ 	.byte	0x04, 0x17
        /*001a*/ 	.short	(.L_290 - .L_289)
.L_289:
        /*001c*/ 	.word	0x00000000
        /*0020*/ 	.short	0x0001
        /*0022*/ 	.short	0x0008
        /*0024*/ 	.byte	0x00, 0xf5, 0x21, 0x00


	//----- nvinfo : EIATTR_KPARAM_INFO
	.align		4
.L_290:
        /*0028*/ 	.byte	0x04, 0x17
        /*002a*/ 	.short	(.L_292 - .L_291)
.L_291:
        /*002c*/ 	.word	0x00000000
        /*0030*/ 	.short	0x0000
        /*0032*/ 	.short	0x0000
        /*0034*/ 	.byte	0x00, 0xf5, 0x21, 0x00


	//----- nvinfo : EIATTR_SPARSE_MMA_MASK
	.align		4
.L_292:
        /*0038*/ 	.byte	0x03, 0x50
        /*003a*/ 	.short	0x0000


	//----- nvinfo : EIATTR_MAXREG_COUNT
	.align		4
        /*003c*/ 	.byte	0x03, 0x1b
        /*003e*/ 	.short	0x00ff


	//----- nvinfo : EIATTR_MERCURY_ISA_VERSION
	.align		4
        /*0040*/ 	.byte	0x03, 0x5f
        /*0042*/ 	.short	0x0101


	//----- nvinfo : EIATTR_VRC_CTA_INIT_COUNT
	.align		4
        /*0044*/ 	.byte	0x02, 0x4a
	.zero		1
	.zero		1


	//----- nvinfo : EIATTR_EXIT_INSTR_OFFSETS
	.align		4
        /*0048*/ 	.byte	0x04, 0x1c
        /*004a*/ 	.short	(.L_294 - .L_293)


	//   ....[0]....
.L_293:
        /*004c*/ 	.word	0x00000070


	//   ....[1]....
        /*0050*/ 	.word	0x00000510


	//----- nvinfo : EIATTR_CRS_STACK_SIZE
	.align		4
.L_294:
        /*0054*/ 	.byte	0x04, 0x1e
        /*0056*/ 	.short	(.L_296 - .L_295)
.L_295:
        /*0058*/ 	.word	0x00000000


	//----- nvinfo : EIATTR_CBANK_PARAM_SIZE
	.align		4
.L_296:
        /*005c*/ 	.byte	0x03, 0x19
        /*005e*/ 	.short	0x0014


	//----- nvinfo : EIATTR_PARAM_CBANK
	.align		4
        /*0060*/ 	.byte	0x04, 0x0a
        /*0062*/ 	.short	(.L_298 - .L_297)
	.align		4
.L_297:
        /*0064*/ 	.word	index@(.nv.constant0.a4c_expf64)
        /*0068*/ 	.short	0x0380
        /*006a*/ 	.short	0x0014


	//----- nvinfo : EIATTR_SW_WAR
	.align		4
.L_298:
        /*006c*/ 	.byte	0x04, 0x36
        /*006e*/ 	.short	(.L_300 - .L_299)
.L_299:
        /*0070*/ 	.word	0x00000008
.L_300:


//--------------------- .nv.info.a4c_log2f64      --------------------------
	.section	.nv.info.a4c_log2f64,"",@"SHT_CUDA_INFO"
	.sectionflags	@""
	.align	4


	//----- nvinfo : EIATTR_CUDA_API_VERSION
	.align		4
        /*0000*/ 	.byte	0x04, 0x37
        /*0002*/ 	.short	(.L_302 - .L_301)
.L_301:
        /*0004*/ 	.word	0x00000082


	//----- nvinfo : EIATTR_KPARAM_INFO
	.align		4
.L_302:
        /*0008*/ 	.byte	0x04, 0x17
        /*000a*/ 	.short	(.L_304 - .L_303)
.L_303:
        /*000c*/ 	.word	0x00000000
        /*0010*/ 	.short	0x0002
        /*0012*/ 	.short	0x0010
        /*0014*/ 	.byte	0x00, 0xf0, 0x11, 0x00


	//----- nvinfo : EIATTR_KPARAM_INFO
	.align		4
.L_304:
        /*0018*/ 	.byte	0x04, 0x17
        /*001a*/ 	.short	(.L_306 - .L_305)
.L_305:
        /*001c*/ 	.word	0x00000000
        /*0020*/ 	.short	0x0001
        /*0022*/ 	.short	0x0008
        /*0024*/ 	.byte	0x00, 0xf5, 0x21, 0x00


	//----- nvinfo : EIATTR_KPARAM_INFO
	.align		4
.L_306:
        /*0028*/ 	.byte	0x04, 0x17
        /*002a*/ 	.short	(.L_308 - .L_307)
.L_307:
        /*002c*/ 	.word	0x00000000
        /*0030*/ 	.short	0x0000
        /*0032*/ 	.short	0x0000
        /*0034*/ 	.byte	0x00, 0xf5, 0x21, 0x00


	//----- nvinfo : EIATTR_SPARSE_MMA_MASK
	.align		4
.L_308:
        /*0038*/ 	.byte	0x03, 0x50
        /*003a*/ 	.short	0x0000


	//----- nvinfo : EIATTR_MAXREG_COUNT
	.align		4
        /*003c*/ 	.byte	0x03, 0x1b
        /*003e*/ 	.short	0x00ff


	//----- nvinfo : EIATTR_MERCURY_ISA_VERSION
	.align		4
        /*0040*/ 	.byte	0x03, 0x5f
        /*0042*/ 	.short	0x0101


	//----- nvinfo : EIATTR_VRC_CTA_INIT_COUNT
	.align		4
        /*0044*/ 	.byte	0x02, 0x4a
	.zero		1
	.zero		1


	//----- nvinfo : EIATTR_EXIT_INSTR_OFFSETS
	.align		4
        /*0048*/ 	.byte	0x04, 0x1c
        /*004a*/ 	.short	(.L_310 - .L_309)


	//   ....[0]....
.L_309:
        /*004c*/ 	.word	0x00000070


	//   ....[1]....
        /*0050*/ 	.word	0x00000700


	//----- nvinfo : EIATTR_CRS_STACK_SIZE
	.align		4
.L_310:
        /*0054*/ 	.byte	0x04, 0x1e
        /*0056*/ 	.short	(.L_312 - .L_311)
.L_311:
        /*0058*/ 	.word	0x00000000


	//----- nvinfo : EIATTR_CBANK_PARAM_SIZE
	.align		4
.L_312:
        /*005c*/ 	.byte	0x03, 0x19
        /*005e*/ 	.short	0x0014


	//----- nvinfo : EIATTR_PARAM_CBANK
	.align		4
        /*0060*/ 	.byte	0x04, 0x0a
        /*0062*/ 	.short	(.L_314 - .L_313)
	.align		4
.L_313:
        /*0064*/ 	.word	index@(.nv.constant0.a4c_log2f64)
        /*0068*/ 	.short	0x0380
        /*006a*/ 	.short	0x0014


	//----- nvinfo : EIATTR_SW_WAR
	.align		4
.L_314:
        /*006c*/ 	.byte	0x04, 0x36
        /*006e*/ 	.short	(.L_316 - .L_315)
.L_315:
        /*0070*/ 	.word	0x00000008
.L_316:


//--------------------- .nv.info.a4c_log10f64     --------------------------
	.section	.nv.info.a4c_log10f64,"",@"SHT_CUDA_INFO"
	.sectionflags	@""
	.align	4


	//----- nvinfo : EIATTR_CUDA_API_VERSION
	.align		4
        /*0000*/ 	.byte	0x04, 0x37
        /*0002*/ 	.short	(.L_318 - .L_317)
.L_317:
        /*0004*/ 	.word	0x00000082


	//----- nvinfo : EIATTR_KPARAM_INFO
	.align		4
.L_318:
        /*0008*/ 	.byte	0x04, 0x17
        /*000a*/ 	.short	(.L_320 - .L_319)
.L_319:
        /*000c*/ 	.word	0x00000000
        /*0010*/ 	.short	0x0002
        /*0012*/ 	.short	0x0010
        /*0014*/ 	.byte	0x00, 0xf0, 0x11, 0x00


	//----- nvinfo : EIATTR_KPARAM_INFO
	.align		4
.L_320:
        /*0018*/ 	.byte	0x04, 0x17
        /*001a*/ 	.short	(.L_322 - .L_321)
.L_321:
        /*001c*/ 	.word	0x00000000
        /*0020*/ 	.short	0x0001
        /*0022*/ 	.short	0x0008
        /*0024*/ 	.byte	0x00, 0xf5, 0x21, 0x00


	//----- nvinfo : EIATTR_KPARAM_INFO
	.align		4
.L_322:
        /*0028*/ 	.byte	0x04, 0x17
        /*002a*/ 	.short	(.L_324 - .L_323)
.L_323:
        /*002c*/ 	.word	0x00000000
        /*0030*/ 	.short	0x0000
        /*0032*/ 	.short	0x0000
        /*0034*/ 	.byte	0x00, 0xf5, 0x21, 0x00


	//----- nvinfo : EIATTR_SPARSE_MMA_MASK
	.align		4
.L_324:
        /*0038*/ 	.byte	0x03, 0x50
        /*003a*/ 	.short	0x0000


	//----- nvinfo : EIATTR_MAXREG_COUNT
	.align		4
        /*003c*/ 	.byte	0x03, 0x1b
        /*003e*/ 	.short	0x00ff


	//----- nvinfo : EIATTR_MERCURY_ISA_VERSION
	.align		4
        /*0040*/ 	.byte	0x03, 0x5f
        /*0042*/ 	.short	0x0101


	//----- nvinfo : EIATTR_VRC_CTA_INIT_COUNT
	.align		4
        /*0044*/ 	.byte	0x02, 0x4a
	.zero		1
	.zero		1


	//----- nvinfo : EIATTR_EXIT_INSTR_OFFSETS
	.align		4
        /*0048*/ 	.byte	0x04, 0x1c
        /*004a*/ 	.short	(.L_326 - .L_325)


	//   ....[0]....
.L_325:
        /*004c*/ 	.word	0x00000070


	//   ....[1]....
        /*0050*/ 	.word	0x00000700


	//----- nvinfo : EIATTR_CRS_STACK_SIZE
	.align		4
.L_326:
        /*0054*/ 	.byte	0x04, 0x1e
        /*0056*/ 	.short	(.L_328 - .L_327)
.L_327:
        /*0058*/ 	.word	0x00000000


	//----- nvinfo : EIATTR_CBANK_PARAM_SIZE
	.align		4
.L_328:
        /*005c*/ 	.byte	0x03, 0x19
        /*005e*/ 	.short	0x0014


	//----- nvinfo : EIATTR_PARAM_CBANK
	.align		4
        /*0060*/ 	.byte	0x04, 0x0a
        /*0062*/ 	.short	(.L_330 - .L_329)
	.align		4
.L_329:
        /*0064*/ 	.word	index@(.nv.constant0.a4c_log10f64)
        /*0068*/ 	.short	0x0380
        /*006a*/ 	.short	0x0014


	//----- nvinfo : EIATTR_SW_WAR
	.align		4
.L_330:
        /*006c*/ 	.byte	0x04, 0x36
        /*006e*/ 	.short	(.L_332 - .L_331)
.L_331:
        /*0070*/ 	.word	0x00000008
.L_332:


//--------------------- .nv.info.a4c_ln_1pf64     --------------------------
	.section	.nv.info.a4c_ln_1pf64,"",@"SHT_CUDA_INFO"
	.sectionflags	@""
	.align	4


	//----- nvinfo : EIATTR_CUDA_API_VERSION
	.align		4
        /*0000*/ 	.byte	0x04, 0x37
        /*0002*/ 	.short	(.L_334 - .L_333)
.L_333:
        /*0004*/ 	.word	0x00000082


	//----- nvinfo : EIATTR_KPARAM_INFO
	.align		4
.L_334:
        /*0008*/ 	.byte	0x04, 0x17
        /*000a*/ 	.short	(.L_336 - .L_335)
.L_335:
        /*000c*/ 	.word	0x00000000
        /*0010*/ 	.short	0x0002
        /*0012*/ 	.short	0x0010
        /*0014*/ 	.byte	0x00, 0xf0, 0x11, 0x00


	//----- nvinfo : EIATTR_KPARAM_INFO
	.align		4
.L_336:
        /*0018*/ 	.byte	0x04, 0x17
        /*001a*/ 	.short	(.L_338 - .L_337)
.L_337:
        /*001c*/ 	.word	0x00000000
        /*0020*/ 	.short	0x0001
        /*0022*/ 	.short	0x0008
        /*0024*/ 	.byte	0x00, 0xf5, 0x21, 0x00


	//----- nvinfo : EIATTR_KPARAM_INFO
	.align		4
.L_338:
        /*0028*/ 	.byte	0x04, 0x17
        /*002a*/ 	.short	(.L_340 - .L_339)
.L_339:
        /*002c*/ 	.word	0x00000000
        /*0030*/ 	.short	0x0000
        /*0032*/ 	.short	0x0000
        /*0034*/ 	.byte	0x00, 0xf5, 0x21, 0x00


	//----- nvinfo : EIATTR_SPARSE_MMA_MASK
	.align		4
.L_340:
        /*0038*/ 	.byte	0x03, 0x50
        /*003a*/ 	.short	0x0000


	//----- nvinfo : EIATTR_MAXREG_COUNT
	.align		4
        /*003c*/ 	.byte	0x03, 0x1b
        /*003e*/ 	.short	0x00ff


	//----- nvinfo : EIATTR_MERCURY_ISA_VERSION
	.align		4
        /*0040*/ 	.byte	0x03, 0x5f
        /*0042*/ 	.short	0x0101


	//----- nvinfo : EIATTR_VRC_CTA_INIT_COUNT
	.align		4
        /*0044*/ 	.byte	0x02, 0x4a
	.zero		1
	.zero		1


	//----- nvinfo : EIATTR_EXIT_INSTR_OFFSETS
	.align		4
        /*0048*/ 	.byte	0x04, 0x1c
        /*004a*/ 	.short	(.L_342 - .L_341)


	//   ....[0]....
.L_341:
        /*004c*/ 	.word	0x00000070


	//   ....[1]....
        /*0050*/ 	.word	0x00000a20


	//----- nvinfo : EIATTR_CRS_STACK_SIZE
	.align		4
.L_342:
        /*0054*/ 	.byte	0x04, 0x1e
        /*0056*/ 	.short	(.L_344 - .L_343)
.L_343:
        /*0058*/ 	.word	0x00000000


	//----- nvinfo : EIATTR_CBANK_PARAM_SIZE
	.align		4
.L_344:
        /*005c*/ 	.byte	0x03, 0x19
        /*005e*/ 	.short	0x0014


	//----- nvinfo : EIATTR_PARAM_CBANK
	.align		4
        /*0060*/ 	.byte	0x04, 0x0a
        /*0062*/ 	.short	(.L_346 - .L_345)
	.align		4
.L_345:
        /*0064*/ 	.word	index@(.nv.constant0.a4c_ln_1pf64)
        /*0068*/ 	.short	0x0380
        /*006a*/ 	.short	0x0014


	//----- nvinfo : EIATTR_SW_WAR
	.align		4
.L_346:
        /*006c*/ 	.byte	0x04, 0x36
        /*006e*/ 	.short	(.L_348 - .L_347)
.L_347:
        /*0070*/ 	.word	0x00000008
.L_348:


//--------------------- .nv.info.a4c_lnf64        --------------------------
	.section	.nv.info.a4c_lnf64,"",@"SHT_CUDA_INFO"
	.sectionflags	@""
	.align	4


	//----- nvinfo : EIATTR_CUDA_API_VERSION
	.align		4
        /*0000*/ 	.byte	0x04, 0x37
        /*0002*/ 	.short	(.L_350 - .L_349)
.L_349:
        /*0004*/ 	.word	0x00000082


	//----- nvinfo : EIATTR_KPARAM_INFO
	.align		4
.L_350:
        /*0008*/ 	.byte	0x04, 0x17
        /*000a*/ 	.short	(.L_352 - .L_351)
.L_351:
        /*000c*/ 	.word	0x00000000
        /*0010*/ 	.short	0x0002
        /*0012*/ 	.short	0x0010
        /*0014*/ 	.byte	0x00, 0xf0, 0x11, 0x00


	//----- nvinfo : EIATTR_KPARAM_INFO
	.align		4
.L_352:
        /*0018*/ 	.byte	0x04, 0x17
        /*001a*/ 	.short	(.L_354 - .L_353)
.L_353:
        /*001c*/ 	.word	0x00000000
        /*0020*/ 	.short	0x0001
        /*0022*/ 	.short	0x0008
        /*0024*/ 	.byte	0x00, 0xf5, 0x21, 0x00


	//----- nvinfo : EIATTR_KPARAM_INFO
	.align		4
.L_354:
        /*0028*/ 	.byte	0x04, 0x17
        /*002a*/ 	.short	(.L_356 - .L_355)
.L_355:
        /*002c*/ 	.word	0x00000000
        /*0030*/ 	.short	0x0000
        /*0032*/ 	.short	0x0000
        /*0034*/ 	.byte	0x00, 0xf5, 0x21, 0x00


	//----- nvinfo : EIATTR_SPARSE_MMA_MASK
	.align		4
.L_356:
        /*0038*/ 	.byte	0x03, 0x50
        /*003a*/ 	.short	0x0000


	//----- nvinfo : EIATTR_MAXREG_COUNT
	.align		4
        /*003c*/ 	.byte	0x03, 0x1b
        /*003e*/ 	.short	0x00ff


	//----- nvinfo : EIATTR_MERCURY_ISA_VERSION
	.align		4
        /*0040*/ 	.byte	0x03, 0x5f
        /*0042*/ 	.short	0x0101


	//----- nvinfo : EIATTR_VRC_CTA_INIT_COUNT
	.align		4
        /*0044*/ 	.byte	0x02, 0x4a
	.zero		1
	.zero		1


	//----- nvinfo : EIATTR_EXIT_INSTR_OFFSETS
	.align		4
        /*0048*/ 	.byte	0x04, 0x1c
        /*004a*/ 	.short	(.L_358 - .L_357)


	//   ....[0]....
.L_357:
        /*004c*/ 	.word	0x00000070


	//   ....[1]....
        /*0050*/ 	.word	0x000006a0


	//----- nvinfo : EIATTR_CRS_STACK_SIZE
	.align		4
.L_358:
        /*0054*/ 	.byte	0x04, 0x1e
        /*0056*/ 	.short	(.L_360 - .L_359)
.L_359:
        /*0058*/ 	.word	0x00000000


	//----- nvinfo : EIATTR_CBANK_PARAM_SIZE
	.align		4
.L_360:
        /*005c*/ 	.byte	0x03, 0x19
        /*005e*/ 	.short	0x0014


	//----- nvinfo : EIATTR_PARAM_CBANK
	.align		4
        /*0060*/ 	.byte	0x04, 0x0a
        /*0062*/ 	.short	(.L_362 - .L_361)
	.align		4
.L_361:
        /*0064*/ 	.word	index@(.nv.constant0.a4c_lnf64)
        /*0068*/ 	.short	0x0380
        /*006a*/ 	.short	0x0014


	//----- nvinfo : EIATTR_SW_WAR
	.align		4
.L_362:
        /*006c*/ 	.byte	0x04, 0x36
        /*006e*/ 	.short	(.L_364 - .L_363)
.L_363:
        /*0070*/ 	.word	0x00000008
.L_364:


//--------------------- .nv.info.a4c_atanhf64     --------------------------
	.section	.nv.info.a4c_atanhf64,"",@"SHT_CUDA_INFO"
	.sectionflags	@""
	.align	4


	//----- nvinfo : EIATTR_CUDA_API_VERSION
	.align		4
        /*0000*/ 	.byte	0x04, 0x37
        /*0002*/ 	.short	(.L_366 - .L_365)
.L_365:
        /*0004*/ 	.word	0x00000082


	//----- nvinfo : EIATTR_KPARAM_INFO
	.align		4
.L_366:
        /*0008*/ 	.byte	0x04, 0x17
        /*000a*/ 	.short	(.L_368 - .L_367)
.L_367:
        /*000c*/ 	.word	0x00000000
        /*0010*/ 	.short	0x0002
        /*0012*/ 	.short	0x0010
        /*0014*/ 	.byte	0x00, 0xf0, 0x11, 0x00


	//----- nvinfo : EIATTR_KPARAM_INFO
	.align		4
.L_368:
        /*0018*/ 	.byte	0x04, 0x17
        /*001a*/ 	.short	(.L_370 - .L_369)
.L_369:
        /*001c*/ 	.word	0x00000000
        /*0020*/ 	.short	0x0001
        /*0022*/ 	.short	0x0008
        /*0024*/ 	.byte	0x00, 0xf5, 0x21, 0x00


	//----- nvinfo : EIATTR_KPARAM_INFO
	.align		4
.L_370:
        /*0028*/ 	.byte	0x04, 0x17
        /*002a*/ 	.short	(.L_372 - .L_371)
.L_371:
        /*002c*/ 	.word	0x00000000
        /*0030*/ 	.short	0x0000
        /*0032*/ 	.short	0x0000
        /*0034*/ 	.byte	0x00, 0xf5, 0x21, 0x00


	//----- nvinfo : EIATTR_SPARSE_MMA_MASK
	.align		4
.L_372:
        /*0038*/ 	.byte	0x03, 0x50
        /*003a*/ 	.short	0x0000


	//----- nvinfo : EIATTR_MAXREG_COUNT
	.align		4
        /*003c*/ 	.byte	0x03, 0x1b
        /*003e*/ 	.short	0x00ff


	//----- nvinfo : EIATTR_MERCURY_ISA_VERSION
	.align		4
        /*0040*/ 	.byte	0x03, 0x5f
        /*0042*/ 	.short	0x0101


	//----- nvinfo : EIATTR_VRC_CTA_INIT_COUNT
	.align		4
        /*0044*/ 	.byte	0x02, 0x4a
	.zero		1
	.zero		1


	//----- nvinfo : EIATTR_EXIT_INSTR_OFFSETS
	.align		4
        /*0048*/ 	.byte	0x04, 0x1c
        /*004a*/ 	.short	(.L_374 - .L_373)


	//   ....[0]....
.L_373:
        /*004c*/ 	.word	0x00000070


	//   ....[1]....
        /*0050*/ 	.word	0x00000bc0


	//----- nvinfo : EIATTR_CRS_STACK_SIZE
	.align		4
.L_374:
        /*0054*/ 	.byte	0x04, 0x1e
        /*0056*/ 	.short	(.L_376 - .L_375)
.L_375:
        /*0058*/ 	.word	0x00000000


	//----- nvinfo : EIATTR_CBANK_PARAM_SIZE
	.align		4
.L_376:
        /*005c*/ 	.byte	0x03, 0x19
        /*005e*/ 	.short	0x0014


	//----- nvinfo : EIATTR_PARAM_CBANK
	.align		4
        /*0060*/ 	.byte	0x04, 0x0a
        /*0062*/ 	.short	(.L_378 - .L_377)
	.align		4
.L_377:
        /*0064*/ 	.word	index@(.nv.constant0.a4c_atanhf64)
        /*0068*/ 	.short	0x0380
        /*006a*/ 	.short	0x0014


	//----- nvinfo : EIATTR_SW_WAR
	.align		4
.L_378:
        /*006c*/ 	.byte	0x04, 0x36
        /*006e*/ 	.short	(.L_380 - .L_379)
.L_379:
        /*0070*/ 	.word	0x00000008
.L_380:


//--------------------- .nv.info.a4c_asinhf64     --------------------------
	.section	.nv.info.a4c_asinhf64,"",@"SHT_CUDA_INFO"
	.sectionflags	@""
	.align	4


	//----- nvinfo : EIATTR_CUDA_API_VERSION
	.align		4
        /*0000*/ 	.byte	0x04, 0x37
        /*0002*/ 	.short	(.L_382 - .L_381)
.L_381:
        /*0004*/ 	.word	0x00000082


	//----- nvinfo : EIATTR_KPARAM_INFO
	.align		4
.L_382:
        /*0008*/ 	.byte	0x04, 0x17
        /*000a*/ 	.short	(.L_384 - .L_383)
.L_383:
        /*000c*/ 	.word	0x00000000
        /*0010*/ 	.short	0x0002
        /*0012*/ 	.short	0x0010
        /*0014*/ 	.byte	0x00, 0xf0, 0x11, 0x00


	//----- nvinfo : EIATTR_KPARAM_INFO
	.align		4
.L_384:
        /*0018*/ 	.byte	0x04, 0x17
        /*001a*/ 	.short	(.L_386 - .L_385)
.L_385:
        /*001c*/ 	.word	0x00000000
        /*0020*/ 	.short	0x0001
        /*0022*/ 	.short	0x0008
        /*0024*/ 	.byte	0x00, 0xf5, 0x21, 0x00


	//----- nvinfo : EIATTR_KPARAM_INFO
	.align		4
.L_386:
        /*0028*/ 	.byte	0x04, 0x17
        /*002a*/ 	.short	(.L_388 - .L_387)
.L_387:
        /*002c*/ 	.word	0x00000000
        /*0030*/ 	.short	0x0000
        /*0032*/ 	.short	0x0000
        /*0034*/ 	.byte	0x00, 0xf5, 0x21, 0x00


	//----- nvinfo : EIATTR_SPARSE_MMA_MASK
	.align		4
.L_388:
        /*0038*/ 	.byte	0x03, 0x50
        /*003a*/ 	.short	0x0000


	//----- nvinfo : EIATTR_MAXREG_COUNT
	.align		4
        /*003c*/ 	.byte	0x03, 0x1b
        /*003e*/ 	.short	0x00ff


	//----- nvinfo : EIATTR_MERCURY_ISA_VERSION
	.align		4
        /*0040*/ 	.byte	0x03, 0x5f
        /*0042*/ 	.short	0x0101


	//----- nvinfo : EIATTR_VRC_CTA_INIT_COUNT
	.align		4
        /*0044*/ 	.byte	0x02, 0x4a
	.zero		1
	.zero		1


	//----- nvinfo : EIATTR_EXIT_INSTR_OFFSETS
	.align		4
        /*0048*/ 	.byte	0x04, 0x1c
        /*004a*/ 	.short	(.L_390 - .L_389)


	//   ....[0]....
.L_389:
        /*004c*/ 	.word	0x00000070


	//   ....[1]....
        /*0050*/ 	.word	0x00000bd0


	//----- nvinfo : EIATTR_CRS_STACK_SIZE
	.align		4
.L_390:
        /*0054*/ 	.byte	0x04, 0x1e
        /*0056*/ 	.short	(.L_392 - .L_391)
.L_391:
        /*0058*/ 	.word	0x00000000


	//----- nvinfo : EIATTR_CBANK_PARAM_SIZE
	.align		4
.L_392:
        /*005c*/ 	.byte	0x03, 0x19
        /*005e*/ 	.short	0x0014


	//----- nvinfo : EIATTR_PARAM_CBANK
	.align		4
        /*0060*/ 	.byte	0x04, 0x0a
        /*0062*/ 	.short	(.L_394 - .L_393)
	.align		4
.L_393:
        /*0064*/ 	.word	index@(.nv.constant0.a4c_asinhf64)
        /*0068*/ 	.short	0x0380
        /*006a*/ 	.short	0x0014


	//----- nvinfo : EIATTR_SW_WAR
	.align		4
.L_394:
        /*006c*/ 	.byte	0x04, 0x36
        /*006e*/ 	.short	(.L_396 - .L_395)
.L_395:
        /*0070*/ 	.word	0x00000008
.L_396:


//--------------------- .nv.info.a4c_acoshf64     --------------------------
	.section	.nv.info.a4c_acoshf64,"",@"SHT_CUDA_INFO"
	.sectionflags	@""
	.align	4


	//----- nvinfo : EIATTR_CUDA_API_VERSION
	.align		4
        /*0000*/ 	.byte	0x04, 0x37
        /*0002*/ 	.short	(.L_398 - .L_397)
.L_397:
        /*0004*/ 	.word	0x00000082


	//----- nvinfo : EIATTR_KPARAM_INFO
	.align		4
.L_398:
        /*0008*/ 	.byte	0x04, 0x17
        /*000a*/ 	.short	(.L_400 - .L_399)
.L_399:
        /*000c*/ 	.word	0x00000000
        /*0010*/ 	.short	0x0002
        /*0012*/ 	.short	0x0010
        /*0014*/ 	.byte	0x00, 0xf0, 0x11, 0x00


	//----- nvinfo : EIATTR_KPARAM_INFO
	.align		4
.L_400:
        /*0018*/ 	.byte	0x04, 0x17
        /*001a*/ 	.short	(.L_402 - .L_401)
.L_401:
        /*001c*/ 	.word	0x00000000
        /*0020*/ 	.short	0x0001
        /*0022*/ 	.short	0x0008
        /*0024*/ 	.byte	0x00, 0xf5, 0x21, 0x00


	//----- nvinfo : EIATTR_KPARAM_INFO
	.align		4
.L_402:
        /*0028*/ 	.byte	0x04, 0x17
        /*002a*/ 	.short	(.L_404 - .L_403)
.L_403:
        /*002c*/ 	.word	0x00000000
        /*0030*/ 	.short	0x0000
        /*0032*/ 	.short	0x0000
        /*0034*/ 	.byte	0x00, 0xf5, 0x21, 0x00


	//----- nvinfo : EIATTR_SPARSE_MMA_MASK
	.align		4
.L_404:
        /*0038*/ 	.byte	0x03, 0x50
        /*003a*/ 	.short	0x0000


	//----- nvinfo : EIATTR_MAXREG_COUNT
	.align		4
        /*003c*/ 	.byte	0x03, 0x1b
        /*003e*/ 	.short	0x00ff


	//----- nvinfo : EIATTR_MERCURY_ISA_VERSION
	.align		4
        /*0040*/ 	.byte	0x03, 0x5f
        /*0042*/ 	.short	0x0101


	//----- nvinfo : EIATTR_VRC_CTA_INIT_COUNT
	.align		4
        /*0044*/ 	.byte	0x02, 0x4a
	.zero		1
	.zero		1


	//----- nvinfo : EIATTR_EXIT_INSTR_OFFSETS
	.align		4
        /*0048*/ 	.byte	0x04, 0x1c
        /*004a*/ 	.short	(.L_406 - .L_405)


	//   ....[0]....
.L_405:
        /*004c*/ 	.word	0x00000070


	//   ....[1]....
        /*0050*/ 	.word	0x00000bc0


	//----- nvinfo : EIATTR_CRS_STACK_SIZE
	.align		4
.L_406:
        /*0054*/ 	.byte	0x04, 0x1e
        /*0056*/ 	.short	(.L_408 - .L_407)
.L_407:
        /*0058*/ 	.word	0x00000000


	//----- nvinfo : EIATTR_CBANK_PARAM_SIZE
	.align		4
.L_408:
        /*005c*/ 	.byte	0x03, 0x19
        /*005e*/ 	.short	0x0014


	//----- nvinfo : EIATTR_PARAM_CBANK
	.align		4
        /*0060*/ 	.byte	0x04, 0x0a
        /*0062*/ 	.short	(.L_410 - .L_409)
	.align		4
.L_409:
        /*0064*/ 	.word	index@(.nv.constant0.a4c_acoshf64)
        /*0068*/ 	.short	0x0380
        /*006a*/ 	.short	0x0014


	//----- nvinfo : EIATTR_SW_WAR
	.align		4
.L_410:
        /*006c*/ 	.byte	0x04, 0x36
        /*006e*/ 	.short	(.L_412 - .L_411)
.L_411:
        /*0070*/ 	.word	0x00000008
.L_412:


//--------------------- .nv.info.a4c_tanhf64      --------------------------
	.section	.nv.info.a4c_tanhf64,"",@"SHT_CUDA_INFO"
	.sectionflags	@""
	.align	4


	//----- nvinfo : EIATTR_CUDA_API_VERSION
	.align		4
        /*0000*/ 	.byte	0x04, 0x37
        /*0002*/ 	.short	(.L_414 - .L_413)
.L_413:
        /*0004*/ 	.word	0x00000082


	//----- nvinfo : EIATTR_KPARAM_INFO
	.align		4
.L_414:
        /*0008*/ 	.byte	0x04, 0x17
        /*000a*/ 	.short	(.L_416 - .L_415)
.L_415:
        /*000c*/ 	.word	0x00000000
        /*0010*/ 	.short	0x0002
        /*0012*/ 	.short	0x0010
        /*0014*/ 	.byte	0x00, 0xf0, 0x11, 0x00


	//----- nvinfo : EIATTR_KPARAM_INFO
	.align		4
.L_416:
        /*0018*/ 	.byte	0x04, 0x17
        /*001a*/ 	.short	(.L_418 - .L_417)
.L_417:
        /*001c*/ 	.word	0x00000000
        /*0020*/ 	.short	0x0001
        /*0022*/ 	.short	0x0008
        /*0024*/ 	.byte	0x00, 0xf5, 0x21, 0x00


	//----- nvinfo : EIATTR_KPARAM_INFO
	.align		4
.L_418:
        /*0028*/ 	.byte	0x04, 0x17
        /*002a*/ 	.short	(.L_420 - .L_419)
.L_419:
        /*002c*/ 	.word	0x00000000
        /*0030*/ 	.short	0x0000
        /*0032*/ 	.short	0x0000
        /*0034*/ 	.byte	0x00, 0xf5, 0x21, 0x00


	//----- nvinfo : EIATTR_SPARSE_MMA_MASK
	.align		4
.L_420:
        /*0038*/ 	.byte	0x03, 0x50
        /*003a*/ 	.short	0x0000


	//----- nvinfo : EIATTR_MAXREG_COUNT
	.align		4
        /*003c*/ 	.byte	0x03, 0x1b
        /*003e*/ 	.short	0x00ff


	//----- nvinfo : EIATTR_MERCURY_ISA_VERSION
	.align		4
        /*0040*/ 	.byte	0x03, 0x5f
        /*0042*/ 	.short	0x0101


	//----- nvinfo : EIATTR_VRC_CTA_INIT_COUNT
	.align		4
        /*0044*/ 	.byte	0x02, 0x4a
	.zero		1
	.zero		1


	//----- nvinfo : EIATTR_EXIT_INSTR_OFFSETS
	.align		4
        /*0048*/ 	.byte	0x04, 0x1c
        /*004a*/ 	.short	(.L_422 - .L_421)


	//   ....[0]....
.L_421:
        /*004c*/ 	.word	0x00000070


	//   ....[1]....
        /*0050*/ 	.word	0x000007a0


	//----- nvinfo : EIATTR_CRS_STACK_SIZE
	.align		4
.L_422:
        /*0054*/ 	.byte	0x04, 0x1e
        /*0056*/ 	.short	(.L_424 - .L_423)
.L_423:
        /*0058*/ 	.word	0x00000000


	//----- nvinfo : EIATTR_CBANK_PARAM_SIZE
	.align		4
.L_424:
        /*005c*/ 	.byte	0x03, 0x19
        /*005e*/ 	.short	0x0014


	//----- nvinfo : EIATTR_PARAM_CBANK
	.align		4
        /*0060*/ 	.byte	0x04, 0x0a
        /*0062*/ 	.short	(.L_426 - .L_425)
	.align		4
.L_425:
        /*0064*/ 	.word	index@(.nv.constant0.a4c_tanhf64)
        /*0068*/ 	.short	0x0380
        /*006a*/ 	.short	0x0014


	//----- nvinfo : EIATTR_SW_WAR
	.align		4
.L_426:
        /*006c*/ 	.byte	0x04, 0x36
        /*006e*/ 	.short	(.L_428 - .L_427)
.L_427:
        /*0070*/ 	.word	0x00000008
.L_428:


//--------------------- .nv.info.a4c_sinhf64      --------------------------
	.section	.nv.info.a4c_sinhf64,"",@"SHT_CUDA_INFO"
	.sectionflags	@""
	.align	4


	//----- nvinfo : EIATTR_CUDA_API_VERSION
	.align		4
        /*0000*/ 	.byte	0x04, 0x37
        /*0002*/ 	.short	(.L_430 - .L_429)
.L_429:
        /*0004*/ 	.word	0x00000082


	//----- nvinfo : EIATTR_KPARAM_INFO
	.align		4
.L_430:
        /*0008*/ 	.byte	0x04, 0x17
        /*000a*/ 	.short	(.L_432 - .L_431)
.L_431:
        /*000c*/ 	.word	0x00000000
        /*0010*/ 	.short	0x0002
        /*0012*/ 	.short	0x0010
        /*0014*/ 	.byte	0x00, 0xf0, 0x11, 0x00


	//----- nvinfo : EIATTR_KPARAM_INFO
	.align		4
.L_432:
        /*0018*/ 	.byte	0x04, 0x17
        /*001a*/ 	.short	(.L_434 - .L_433)
.L_433:
        /*001c*/ 	.word	0x00000000
        /*0020*/ 	.short	0x0001
        /*0022*/ 	.short	0x0008
        /*0024*/ 	.byte	0x00, 0xf5, 0x21, 0x00


	//----- nvinfo : EIATTR_KPARAM_INFO
	.align		4
.L_434:
        /*0028*/ 	.byte	0x04, 0x17
        /*002a*/ 	.short	(.L_436 - .L_435)
.L_435:
        /*002c*/ 	.word	0x00000000
        /*0030*/ 	.short	0x0000
        /*0032*/ 	.short	0x0000
        /*0034*/ 	.byte	0x00, 0xf5, 0x21, 0x00


	//----- nvinfo : EIATTR_SPARSE_MMA_MASK
	.align		4
.L_436:
        /*0038*/ 	.byte	0x03, 0x50
        /*003a*/ 	.short	0x0000


	//----- nvinfo : EIATTR_MAXREG_COUNT
	.align		4
        /*003c*/ 	.byte	0x03, 0x1b
        /*003e*/ 	.short	0x00ff


	//----- nvinfo : EIATTR_MERCURY_ISA_VERSION
	.align		4
        /*0040*/ 	.byte	0x03, 0x5f
        /*0042*/ 	.short	0x0101


	//----- nvinfo : EIATTR_VRC_CTA_INIT_COUNT
	.align		4
        /*0044*/ 	.byte	0x02, 0x4a
	.zero		1
	.zero		1


	//----- nvinfo : EIATTR_EXIT_INSTR_OFFSETS
	.align		4
        /*0048*/ 	.byte	0x04, 0x1c
        /*004a*/ 	.short	(.L_438 - .L_437)


	//   ....[0]....
.L_437:
        /*004c*/ 	.word	0x00000070


	//   ....[1]....
        /*0050*/ 	.word	0x000008e0


	//----- nvinfo : EIATTR_CRS_STACK_SIZE
	.align		4
.L_438:
        /*0054*/ 	.byte	0x04, 0x1e
        /*0056*/ 	.short	(.L_440 - .L_439)
.L_439:
        /*0058*/ 	.word	0x00000000


	//----- nvinfo : EIATTR_CBANK_PARAM_SIZE
	.align		4
.L_440:
        /*005c*/ 	.byte	0x03, 0x19
        /*005e*/ 	.short	0x0014


	//----- nvinfo : EIATTR_PARAM_CBANK
	.align		4
        /*0060*/ 	.byte	0x04, 0x0a
        /*0062*/ 	.short	(.L_442 - .L_441)
	.align		4
.L_441:
        /*0064*/ 	.word	index@(.nv.constant0.a4c_sinhf64)
        /*0068*/ 	.short	0x0380
        /*006a*/ 	.short	0x0014


	//----- nvinfo : EIATTR_SW_WAR
	.align		4
.L_442:
        /*006c*/ 	.byte	0x04, 0x36
        /*006e*/ 	.short	(.L_444 - .L_443)
.L_443:
        /*0070*/ 	.word	0x00000008
.L_444:


//--------------------- .nv.info.a4c_coshf64      --------------------------
	.section	.nv.info.a4c_coshf64,"",@"SHT_CUDA_INFO"
	.sectionflags	@""
	.align	4


	//----- nvinfo : EIATTR_CUDA_API_VERSION
	.align		4
        /*0000*/ 	.byte	0x04, 0x37
        /*0002*/ 	.short	(.L_446 - .L_445)
.L_445:
        /*0004*/ 	.word	0x00000082


	//----- nvinfo : EIATTR_KPARAM_INFO
	.align		4
.L_446:
        /*0008*/ 	.byte	0x04, 0x17
        /*000a*/ 	.short	(.L_448 - .L_447)
.L_447:
        /*000c*/ 	.word	0x00000000
        /*0010*/ 	.short	0x0002
        /*0012*/ 	.short	0x0010
        /*0014*/ 	.byte	0x00, 0xf0, 0x11, 0x00


	//----- nvinfo : EIATTR_KPARAM_INFO
	.align		4
.L_448:
        /*0018*/ 	.byte	0x04, 0x17
        /*001a*/ 	.short	(.L_450 - .L_449)
.L_449:
        /*001c*/ 	.word	0x00000000
        /*0020*/ 	.short	0x0001
        /*0022*/ 	.short	0x0008
        /*0024*/ 	.byte	0x00, 0xf5, 0x21, 0x00


	//----- nvinfo : EIATTR_KPARAM_INFO
	.align		4
.L_450:
        /*0028*/ 	.byte	0x04, 0x17
        /*002a*/ 	.short	(.L_452 - .L_451)
.L_451:
        /*002c*/ 	.word	0x00000000
        /*0030*/ 	.short	0x0000
        /*0032*/ 	.short	0x0000
        /*0034*/ 	.byte	0x00, 0xf5, 0x21, 0x00


	//----- nvinfo : EIATTR_SPARSE_MMA_MASK
	.align		4
.L_452:
        /*0038*/ 	.byte	0x03, 0x50
        /*003a*/ 	.short	0x0000


	//----- nvinfo : EIATTR_MAXREG_COUNT
	.align		4
        /*003c*/ 	.byte	0x03, 0x1b
        /*003e*/ 	.short	0x00ff


	//----- nvinfo : EIATTR_MERCURY_ISA_VERSION
	.align		4
        /*0040*/ 	.byte	0x03, 0x5f
        /*0042*/ 	.short	0x0101


	//----- nvinfo : EIATTR_VRC_CTA_INIT_COUNT
	.align		4
        /*0044*/ 	.byte	0x02, 0x4a
	.zero		1
	.zero		1


	//----- nvinfo : EIATTR_EXIT_INSTR_OFFSETS
	.align		4
        /*0048*/ 	.byte	0x04, 0x1c
        /*004a*/ 	.short	(.L_454 - .L_453)


	//   ....[0]....
.L_453:
        /*004c*/ 	.word	0x00000070


	//   ....[1]....
        /*0050*/ 	.word	0x00000520


	//----- nvinfo : EIATTR_CRS_STACK_SIZE
	.align		4
.L_454:
        /*0054*/ 	.byte	0x04, 0x1e
        /*0056*/ 	.short	(.L_456 - .L_455)
.L_455:
        /*0058*/ 	.word	0x00000000


	//----- nvinfo : EIATTR_CBANK_PARAM_SIZE
	.align		4
.L_456:
        /*005c*/ 	.byte	0x03, 0x19
        /*005e*/ 	.short	0x0014


	//----- nvinfo : EIATTR_PARAM_CBANK
	.align		4
        /*0060*/ 	.byte	0x04, 0x0a
        /*0062*/ 	.short	(.L_458 - .L_457)
	.align		4
.L_457:
        /*0064*/ 	.word	index@(.nv.constant0.a4c_coshf64)
        /*0068*/ 	.short	0x0380
        /*006a*/ 	.short	0x0014


	//----- nvinfo : EIATTR_SW_WAR
	.align		4
.L_458:
        /*006c*/ 	.byte	0x04, 0x36
        /*006e*/ 	.short	(.L_460 - .L_459)
.L_459:
        /*0070*/ 	.word	0x00000008
.L_460:


//--------------------- .nv.info.a4c_atanf64      --------------------------
	.section	.nv.info.a4c_atanf64,"",@"SHT_CUDA_INFO"
	.sectionflags	@""
	.align	4


	//----- nvinfo : EIATTR_CUDA_API_VERSION
	.align		4
        /*0000*/ 	.byte	0x04, 0x37
        /*0002*/ 	.short	(.L_462 - .L_461)
.L_461:
        /*0004*/ 	.word	0x00000082


	//----- nvinfo : EIATTR_KPARAM_INFO
	.align		4
.L_462:
        /*0008*/ 	.byte	0x04, 0x17
        /*000a*/ 	.short	(.L_464 - .L_463)
.L_463:
        /*000c*/ 	.word	0x00000000
        /*0010*/ 	.short	0x0002
        /*0012*/ 	.short	0x0010
        /*0014*/ 	.byte	0x00, 0xf0, 0x11, 0x00


	//----- nvinfo : EIATTR_KPARAM_INFO
	.align		4
.L_464:
        /*0018*/ 	.byte	0x04, 0x17
        /*001a*/ 	.short	(.L_466 - .L_465)
.L_465:
        /*001c*/ 	.word	0x00000000
        /*0020*/ 	.short	0x0001
        /*0022*/ 	.short	0x0008
        /*0024*/ 	.byte	0x00, 0xf5, 0x21, 0x00


	//----- nvinfo : EIATTR_KPARAM_INFO
	.align		4
.L_466:
        /*0028*/ 	.byte	0x04, 0x17
        /*002a*/ 	.short	(.L_468 - .L_467)
.L_467:
        /*002c*/ 	.word	0x00000000
        /*0030*/ 	.short	0x0000
        /*0032*/ 	.short	0x0000
        /*0034*/ 	.byte	0x00, 0xf5, 0x21, 0x00


	//----- nvinfo : EIATTR_SPARSE_MMA_MASK
	.align		4
.L_468:
        /*0038*/ 	.byte	0x03, 0x50
        /*003a*/ 	.short	0x0000


	//----- nvinfo : EIATTR_MAXREG_COUNT
	.align		4
        /*003c*/ 	.byte	0x03, 0x1b
        /*003e*/ 	.short	0x00ff


	//----- nvinfo : EIATTR_MERCURY_ISA_VERSION
	.align		4
        /*0040*/ 	.byte	0x03, 0x5f
        /*0042*/ 	.short	0x0101


	//----- nvinfo : EIATTR_VRC_CTA_INIT_COUNT
	.align		4
        /*0044*/ 	.byte	0x02, 0x4a
	.zero		1
	.zero		1


	//----- nvinfo : EIATTR_EXIT_INSTR_OFFSETS
	.align		4
        /*0048*/ 	.byte	0x04, 0x1c
        /*004a*/ 	.short	(.L_470 - .L_469)


	//   ....[0]....
.L_469:
        /*004c*/ 	.word	0x00000070


	//   ....[1]....
        /*0050*/ 	.word	0x00000650


	//----- nvinfo : EIATTR_CRS_STACK_SIZE
	.align		4
.L_470:
        /*0054*/ 	.byte	0x04, 0x1e
        /*0056*/ 	.short	(.L_472 - .L_471)
.L_471:
        /*0058*/ 	.word	0x00000000


	//----- nvinfo : EIATTR_CBANK_PARAM_SIZE
	.align		4
.L_472:
        /*005c*/ 	.byte	0x03, 0x19
        /*005e*/ 	.short	0x0014


	//----- nvinfo : EIATTR_PARAM_CBANK
	.align		4
        /*0060*/ 	.byte	0x04, 0x0a
        /*0062*/ 	.short	(.L_474 - .L_473)
	.align		4
.L_473:
        /*0064*/ 	.word	index@(.nv.constant0.a4c_atanf64)
        /*0068*/ 	.short	0x0380
        /*006a*/ 	.short	0x0014


	//----- nvinfo : EIATTR_SW_WAR
	.align		4
.L_474:
        /*006c*/ 	.byte	0x04, 0x36
        /*006e*/ 	.short	(.L_476 - .L_475)
.L_475:
        /*0070*/ 	.word	0x00000008
.L_476:


//--------------------- .nv.info.a4c_asinf64      --------------------------
	.section	.nv.info.a4c_asinf64,"",@"SHT_CUDA_INFO"
	.sectionflags	@""
	.align	4


	//----- nvinfo : EIATTR_CUDA_API_VERSION
	.align		4
        /*0000*/ 	.byte	0x04, 0x37
        /*0002*/ 	.short	(.L_478 - .L_477)
.L_477:
        /*0004*/ 	.word	0x00000082


	//----- nvinfo : EIATTR_KPARAM_INFO
	.align		4
.L_478:
        /*0008*/ 	.byte	0x04, 0x17
        /*000a*/ 	.short	(.L_480 - .L_479)
.L_479:
        /*000c*/ 	.word	0x00000000
        /*0010*/ 	.short	0x0002
        /*0012*/ 	.short	0x0010
        /*0014*/ 	.byte	0x00, 0xf0, 0x11, 0x00


	//----- nvinfo : EIATTR_KPARAM_INFO
	.align		4
.L_480:
        /*0018*/ 	.byte	0x04, 0x17
        /*001a*/ 	.short	(.L_482 - .L_481)
.L_481:
        /*001c*/ 	.word	0x00000000
        /*0020*/ 	.short	0x0001
        /*0022*/ 	.short	0x0008
        /*0024*/ 	.byte	0x00, 0xf5, 0x21, 0x00


	//----- nvinfo : EIATTR_KPARAM_INFO
	.align		4
.L_482:
        /*0028*/ 	.byte	0x04, 0x17
        /*002a*/ 	.short	(.L_484 - .L_483)
.L_483:
        /*002c*/ 	.word	0x00000000
        /*0030*/ 	.short	0x0000
        /*0032*/ 	.short	0x0000
        /*0034*/ 	.byte	0x00, 0xf5, 0x21, 0x00


	//----- nvinfo : EIATTR_SPARSE_MMA_MASK
	.align		4
.L_484:
        /*0038*/ 	.byte	0x03, 0x50
        /*003a*/ 	.short	0x0000


	//----- nvinfo : EIATTR_MAXREG_COUNT
	.align		4
        /*003c*/ 	.byte	0x03, 0x1b
        /*003e*/ 	.short	0x00ff


	//----- nvinfo : EIATTR_MERCURY_ISA_VERSION
	.align		4
        /*0040*/ 	.byte	0x03, 0x5f
        /*0042*/ 	.short	0x0101


	//----- nvinfo : EIATTR_VRC_CTA_INIT_COUNT
	.align		4
        /*0044*/ 	.byte	0x02, 0x4a
	.zero		1
	.zero		1


	//----- nvinfo : EIATTR_EXIT_INSTR_OFFSETS
	.align		4
        /*0048*/ 	.byte	0x04, 0x1c
        /*004a*/ 	.short	(.L_486 - .L_485)


	//   ....[0]....
.L_485:
        /*004c*/ 	.word	0x00000070


	//   ....[1]....
        /*0050*/ 	.word	0x000008a0


	//----- nvinfo : EIATTR_CRS_STACK_SIZE
	.align		4
.L_486:
        /*0054*/ 	.byte	0x04, 0x1e
        /*0056*/ 	.short	(.L_488 - .L_487)
.L_487:
        /*0058*/ 	.word	0x00000000


	//----- nvinfo : EIATTR_CBANK_PARAM_SIZE
	.align		4
.L_488:
        /*005c*/ 	.byte	0x03, 0x19
        /*005e*/ 	.short	0x0014


	//----- nvinfo : EIATTR_PARAM_CBANK
	.align		4
        /*0060*/ 	.byte	0x04, 0x0a
        /*0062*/ 	.short	(.L_490 - .L_489)
	.align		4
.L_489:
        /*0064*/ 	.word	index@(.nv.constant0.a4c_asinf64)
        /*0068*/ 	.short	0x0380
        /*006a*/ 	.short	0x0014


	//----- nvinfo : EIATTR_SW_WAR
	.align		4
.L_490:
        /*006c*/ 	.byte	0x04, 0x36
        /*006e*/ 	.short	(.L_492 - .L_491)
.L_491:
        /*0070*/ 	.word	0x00000008
.L_492:


//--------------------- .nv.info.a4c_acosf64      --------------------------
	.section	.nv.info.a4c_acosf64,"",@"SHT_CUDA_INFO"
	.sectionflags	@""
	.align	4


	//----- nvinfo : EIATTR_CUDA_API_VERSION
	.align		4
        /*0000*/ 	.byte	0x04, 0x37
        /*0002*/ 	.short	(.L_494 - .L_493)
.L_493:
        /*0004*/ 	.word	0x00000082


	//----- nvinfo : EIATTR_KPARAM_INFO
	.align		4
.L_494:
        /*0008*/ 	.byte	0x04, 0x17
        /*000a*/ 	.short	(.L_496 - .L_495)
.L_495:
        /*000c*/ 	.word	0x00000000
        /*0010*/ 	.short	0x0002
        /*0012*/ 	.short	0x0010
        /*0014*/ 	.byte	0x00, 0xf0, 0x11, 0x00


	//----- nvinfo : EIATTR_KPARAM_INFO
	.align		4
.L_496:
        /*0018*/ 	.byte	0x04, 0x17
        /*001a*/ 	.short	(.L_498 - .L_497)
.L_497:
        /*001c*/ 	.word	0x00000000
        /*0020*/ 	.short	0x0001
        /*0022*/ 	.short	0x0008
        /*0024*/ 	.byte	0x00, 0xf5, 0x21, 0x00


	//----- nvinfo : EIATTR_KPARAM_INFO
	.align		4
.L_498:
        /*0028*/ 	.byte	0x04, 0x17
        /*002a*/ 	.short	(.L_500 - .L_499)
.L_499:
        /*002c*/ 	.word	0x00000000
        /*0030*/ 	.short	0x0000
        /*0032*/ 	.short	0x0000
        /*0034*/ 	.byte	0x00, 0xf5, 0x21, 0x00


	//----- nvinfo : EIATTR_SPARSE_MMA_MASK
	.align		4
.L_500:
        /*0038*/ 	.byte	0x03, 0x50
        /*003a*/ 	.short	0x0000


	//----- nvinfo : EIATTR_MAXREG_COUNT
	.align		4
        /*003c*/ 	.byte	0x03, 0x1b
        /*003e*/ 	.short	0x00ff


	//----- nvinfo : EIATTR_MERCURY_ISA_VERSION
	.align		4
        /*0040*/ 	.byte	0x03, 0x5f
        /*0042*/ 	.short	0x0101


	//----- nvinfo : EIATTR_VRC_CTA_INIT_COUNT
	.align		4
        /*0044*/ 	.byte	0x02, 0x4a
	.zero		1
	.zero		1


	//----- nvinfo : EIATTR_EXIT_INSTR_OFFSETS
	.align		4
        /*0048*/ 	.byte	0x04, 0x1c
        /*004a*/ 	.short	(.L_502 - .L_501)


	//   ....[0]....
.L_501:
        /*004c*/ 	.word	0x00000070


	//   ....[1]....
        /*0050*/ 	.word	0x00000980


	//----- nvinfo : EIATTR_CRS_STACK_SIZE
	.align		4
.L_502:
        /*0054*/ 	.byte	0x04, 0x1e
        /*0056*/ 	.short	(.L_504 - .L_503)
.L_503:
        /*0058*/ 	.word	0x00000000


	//----- nvinfo : EIATTR_CBANK_PARAM_SIZE
	.align		4
.L_504:
        /*005c*/ 	.byte	0x03, 0x19
        /*005e*/ 	.short	0x0014


	//----- nvinfo : EIATTR_PARAM_CBANK
	.align		4
        /*0060*/ 	.byte	0x04, 0x0a
        /*0062*/ 	.short	(.L_506 - .L_505)
	.align		4
.L_505:
        /*0064*/ 	.word	index@(.nv.constant0.a4c_acosf64)
        /*0068*/ 	.short	0x0380
        /*006a*/ 	.short	0x0014


	//----- nvinfo : EIATTR_SW_WAR
	.align		4
.L_506:
        /*006c*/ 	.byte	0x04, 0x36
        /*006e*/ 	.short	(.L_508 - .L_507)
.L_507:
        /*0070*/ 	.word	0x00000008
.L_508:


//--------------------- .nv.info.a4c_tanf64       --------------------------
	.section	.nv.info.a4c_tanf64,"",@"SHT_CUDA_INFO"
	.sectionflags	@""
	.align	4


	//----- nvinfo : EIATTR_CUDA_API_VERSION
	.align		4
        /*0000*/ 	.byte	0x04, 0x37
        /*0002*/ 	.short	(.L_510 - .L_509)
.L_509:
        /*0004*/ 	.word	0x00000082


	//----- nvinfo : EIATTR_KPARAM_INFO
	.align		4
.L_510:
        /*0008*/ 	.byte	0x04, 0x17
        /*000a*/ 	.short	(.L_512 - .L_511)
.L_511:
        /*000c*/ 	.word	0x00000000
        /*0010*/ 	.short	0x0002
        /*0012*/ 	.short	0x0010
        /*0014*/ 	.byte	0x00, 0xf0, 0x11, 0x00


	//----- nvinfo : EIATTR_KPARAM_INFO
	.align		4
.L_512:
        /*0018*/ 	.byte	0x04, 0x17
        /*001a*/ 	.short	(.L_514 - .L_513)
.L_513:
        /*001c*/ 	.word	0x00000000
        /*0020*/ 	.short	0x0001
        /*0022*/ 	.short	0x0008
        /*0024*/ 	.byte	0x00, 0xf5, 0x21, 0x00


	//----- nvinfo : EIATTR_KPARAM_INFO
	.align		4
.L_514:
        /*0028*/ 	.byte	0x04, 0x17
        /*002a*/ 	.short	(.L_516 - .L_515)
.L_515:
        /*002c*/ 	.word	0x00000000
        /*0030*/ 	.short	0x0000
        /*0032*/ 	.short	0x0000
        /*0034*/ 	.byte	0x00, 0xf5, 0x21, 0x00


	//----- nvinfo : EIATTR_SPARSE_MMA_MASK
	.align		4
.L_516:
        /*0038*/ 	.byte	0x03, 0x50
        /*003a*/ 	.short	0x0000


	//----- nvinfo : EIATTR_MAXREG_COUNT
	.align		4
        /*003c*/ 	.byte	0x03, 0x1b
        /*003e*/ 	.short	0x00ff


	//----- nvinfo : EIATTR_MERCURY_ISA_VERSION
	.align		4
        /*0040*/ 	.byte	0x03, 0x5f
        /*0042*/ 	.short	0x0101


	//----- nvinfo : EIATTR_VRC_CTA_INIT_COUNT
	.align		4
        /*0044*/ 	.byte	0x02, 0x4a
	.zero		1
	.zero		1


	//----- nvinfo : EIATTR_EXIT_INSTR_OFFSETS
	.align		4
        /*0048*/ 	.byte	0x04, 0x1c
        /*004a*/ 	.short	(.L_518 - .L_517)


	//   ....[0]....
.L_517:
        /*004c*/ 	.word	0x00000080


	//   ....[1]....
        /*0050*/ 	.word	0x00000700


	//----- nvinfo : EIATTR_CRS_STACK_SIZE
	.align		4
.L_518:
        /*0054*/ 	.byte	0x04, 0x1e
        /*0056*/ 	.short	(.L_520 - .L_519)
.L_519:
        /*0058*/ 	.word	0x00000000


	//----- nvinfo : EIATTR_CBANK_PARAM_SIZE
	.align		4
.L_520:
        /*005c*/ 	.byte	0x03, 0x19
        /*005e*/ 	.short	0x0014


	//----- nvinfo : EIATTR_PARAM_CBANK
	.align		4
        /*0060*/ 	.byte	0x04, 0x0a
        /*0062*/ 	.short	(.L_522 - .L_521)
	.align		4
.L_521:
        /*0064*/ 	.word	index@(.nv.constant0.a4c_tanf64)
        /*0068*/ 	.short	0x0380
        /*006a*/ 	.short	0x0014


	//----- nvinfo : EIATTR_SW_WAR
	.align		4
.L_522:
        /*006c*/ 	.byte	0x04, 0x36
        /*006e*/ 	.short	(.L_524 - .L_523)
.L_523:
        /*0070*/ 	.word	0x00000008
.L_524:


//--------------------- .nv.info.a4c_sinf64       --------------------------
	.section	.nv.info.a4c_sinf64,"",@"SHT_CUDA_INFO"
	.sectionflags	@""
	.align	4


	//----- nvinfo : EIATTR_CUDA_API_VERSION
	.align		4
        /*0000*/ 	.byte	0x04, 0x37
        /*0002*/ 	.short	(.L_526 - .L_525)
.L_525:
        /*0004*/ 	.word	0x00000082


	//----- nvinfo : EIATTR_KPARAM_INFO
	.align		4
.L_526:
        /*0008*/ 	.byte	0x04, 0x17
        /*000a*/ 	.short	(.L_528 - .L_527)
.L_527:
        /*000c*/ 	.word	0x00000000
        /*0010*/ 	.short	0x0002
        /*0012*/ 	.short	0x0010
        /*0014*/ 	.byte	0x00, 0xf0, 0x11, 0x00


	//----- nvinfo : EIATTR_KPARAM_INFO
	.align		4
.L_528:
        /*0018*/ 	.byte	0x04, 0x17
        /*001a*/ 	.short	(.L_530 - .L_529)
.L_529:
        /*001c*/ 	.word	0x00000000
        /*0020*/ 	.short	0x0001
        /*0022*/ 	.short	0x0008
        /*0024*/ 	.byte	0x00, 0xf5, 0x21, 0x00


	//----- nvinfo : EIATTR_KPARAM_INFO
	.align		4
.L_530:
        /*0028*/ 	.byte	0x04, 0x17
        /*002a*/ 	.short	(.L_532 - .L_531)
.L_531:
        /*002c*/ 	.word	0x00000000
        /*0030*/ 	.short	0x0000
        /*0032*/ 	.short	0x0000
        /*0034*/ 	.byte	0x00, 0xf5, 0x21, 0x00


	//----- nvinfo : EIATTR_SPARSE_MMA_MASK
	.align		4
.L_532:
        /*0038*/ 	.byte	0x03, 0x50
        /*003a*/ 	.short	0x0000


	//----- nvinfo : EIATTR_MAXREG_COUNT
	.align		4
        /*003c*/ 	.byte	0x03, 0x1b
        /*003e*/ 	.short	0x00ff


	//----- nvinfo : EIATTR_MERCURY_ISA_VERSION
	.align		4
        /*0040*/ 	.byte	0x03, 0x5f
        /*0042*/ 	.short	0x0101


	//----- nvinfo : EIATTR_VRC_CTA_INIT_COUNT
	.align		4
        /*0044*/ 	.byte	0x02, 0x4a
	.zero		1
	.zero		1


	//----- nvinfo : EIATTR_EXIT_INSTR_OFFSETS
	.align		4
        /*0048*/ 	.byte	0x04, 0x1c
        /*004a*/ 	.short	(.L_534 - .L_533)


	//   ....[0]....
.L_533:
        /*004c*/ 	.word	0x00000080


	//   ....[1]....
        /*0050*/ 	.word	0x000004e0


	//----- nvinfo : EIATTR_CRS_STACK_SIZE
	.align		4
.L_534:
        /*0054*/ 	.byte	0x04, 0x1e
        /*0056*/ 	.short	(.L_536 - .L_535)
.L_535:
        /*0058*/ 	.word	0x00000000


	//----- nvinfo : EIATTR_CBANK_PARAM_SIZE
	.align		4
.L_536:
        /*005c*/ 	.byte	0x03, 0x19
        /*005e*/ 	.short	0x0014


	//----- nvinfo : EIATTR_PARAM_CBANK
	.align		4
        /*0060*/ 	.byte	0x04, 0x0a
        /*0062*/ 	.short	(.L_538 - .L_537)
	.align		4
.L_537:
        /*0064*/ 	.word	index@(.nv.constant0.a4c_sinf64)
        /*0068*/ 	.short	0x0380
        /*006a*/ 	.short	0x0014


	//----- nvinfo : EIATTR_SW_WAR
	.align		4
.L_538:
        /*006c*/ 	.byte	0x04, 0x36
        /*006e*/ 	.short	(.L_540 - .L_539)
.L_539:
        /*0070*/ 	.word	0x00000008
.L_540:


//--------------------- .nv.info.a4c_cosf64       --------------------------
	.section	.nv.info.a4c_cosf64,"",@"SHT_CUDA_INFO"
	.sectionflags	@""
	.align	4


	//----- nvinfo : EIATTR_CUDA_API_VERSION
	.align		4
        /*0000*/ 	.byte	0x04, 0x37
        /*0002*/ 	.short	(.L_542 - .L_541)
.L_541:
        /*0004*/ 	.word	0x00000082


	//----- nvinfo : EIATTR_KPARAM_INFO
	.align		4
.L_542:
        /*0008*/ 	.byte	0x04, 0x17
        /*000a*/ 	.short	(.L_544 - .L_543)
.L_543:
        /*000c*/ 	.word	0x00000000
        /*0010*/ 	.short	0x0002
        /*0012*/ 	.short	0x0010
        /*0014*/ 	.byte	0x00, 0xf0, 0x11, 0x00


	//----- nvinfo : EIATTR_KPARAM_INFO
	.align		4
.L_544:
        /*0018*/ 	.byte	0x04, 0x17
        /*001a*/ 	.short	(.L_546 - .L_545)
.L_545:
        /*001c*/ 	.word	0x00000000
        /*0020*/ 	.short	0x0001
        /*0022*/ 	.short	0x0008
        /*0024*/ 	.byte	0x00, 0xf5, 0x21, 0x00


	//----- nvinfo : EIATTR_KPARAM_INFO
	.align		4
.L_546:
        /*0028*/ 	.byte	0x04, 0x17
        /*002a*/ 	.short	(.L_548 - .L_547)
.L_547:
        /*002c*/ 	.word	0x00000000
        /*0030*/ 	.short	0x0000
        /*0032*/ 	.short	0x0000
        /*0034*/ 	.byte	0x00, 0xf5, 0x21, 0x00


	//----- nvinfo : EIATTR_SPARSE_MMA_MASK
	.align		4
.L_548:
        /*0038*/ 	.byte	0x03, 0x50
        /*003a*/ 	.short	0x0000


	//----- nvinfo : EIATTR_MAXREG_COUNT
	.align		4
        /*003c*/ 	.byte	0x03, 0x1b
        /*003e*/ 	.short	0x00ff


	//----- nvinfo : EIATTR_MERCURY_ISA_VERSION
	.align		4
        /*0040*/ 	.byte	0x03, 0x5f
        /*0042*/ 	.short	0x0101


	//----- nvinfo : EIATTR_VRC_CTA_INIT_COUNT
	.align		4
        /*0044*/ 	.byte	0x02, 0x4a
	.zero		1
	.zero		1


	//----- nvinfo : EIATTR_EXIT_INSTR_OFFSETS
	.align		4
        /*0048*/ 	.byte	0x04, 0x1c
        /*004a*/ 	.short	(.L_550 - .L_549)


	//   ....[0]....
.L_549:
        /*004c*/ 	.word	0x00000070


	//   ....[1]....
        /*0050*/ 	.word	0x00000930


	//----- nvinfo : EIATTR_CRS_STACK_SIZE
	.align		4
.L_550:
        /*0054*/ 	.byte	0x04, 0x1e
        /*0056*/ 	.short	(.L_552 - .L_551)
.L_551:
        /*0058*/ 	.word	0x00000000


	//----- nvinfo : EIATTR_CBANK_PARAM_SIZE
	.align		4
.L_552:
        /*005c*/ 	.byte	0x03, 0x19
        /*005e*/ 	.short	0x0014


	//----- nvinfo : EIATTR_PARAM_CBANK
	.align		4
        /*0060*/ 	.byte	0x04, 0x0a
        /*0062*/ 	.short	(.L_554 - .L_553)
	.align		4
.L_553:
        /*0064*/ 	.word	index@(.nv.constant0.a4c_cosf64)
        /*0068*/ 	.short	0x0380
        /*006a*/ 	.short	0x0014


	//----- nvinfo : EIATTR_SW_WAR
	.align		4
.L_554:
        /*006c*/ 	.byte	0x04, 0x36
        /*006e*/ 	.short	(.L_556 - .L_555)
.L_555:
        /*0070*/ 	.word	0x00000008
.L_556:


//--------------------- .nv.info.a4c_divf64       --------------------------
	.section	.nv.info.a4c_divf64,"",@"SHT_CUDA_INFO"
	.sectionflags	@""
	.align	4


	//----- nvinfo : EIATTR_CUDA_API_VERSION
	.align		4
        /*0000*/ 	.byte	0x04, 0x37
        /*0002*/ 	.short	(.L_558 - .L_557)
.L_557:
        /*0004*/ 	.word	0x00000082


	//----- nvinfo : EIATTR_KPARAM_INFO
	.align		4
.L_558:
        /*0008*/ 	.byte	0x04, 0x17
        /*000a*/ 	.short	(.L_560 - .L_559)
.L_559:
        /*000c*/ 	.word	0x00000000
        /*0010*/ 	.short	0x0003
        /*0012*/ 	.short	0x0018
        /*0014*/ 	.byte	0x00, 0xf0, 0x11, 0x00


	//----- nvinfo : EIATTR_KPARAM_INFO
	.align		4
.L_560:
        /*0018*/ 	.byte	0x04, 0x17
        /*001a*/ 	.short	(.L_562 - .L_561)
.L_561:
        /*001c*/ 	.word	0x00000000
        /*0020*/ 	.short	0x0002
        /*0022*/ 	.short	0x0010
        /*0024*/ 	.byte	0x00, 0xf5, 0x21, 0x00


	//----- nvinfo : EIATTR_KPARAM_INFO
	.align		4
.L_562:
        /*0028*/ 	.byte	0x04, 0x17
        /*002a*/ 	.short	(.L_564 - .L_563)
.L_563:
        /*002c*/ 	.word	0x00000000
        /*0030*/ 	.short	0x0001
        /*0032*/ 	.short	0x0008
        /*0034*/ 	.byte	0x00, 0xf5, 0x21, 0x00


	//----- nvinfo : EIATTR_KPARAM_INFO
	.align		4
.L_564:
        /*0038*/ 	.byte	0x04, 0x17
        /*003a*/ 	.short	(.L_566 - .L_565)
.L_565:
        /*003c*/ 	.word	0x00000000
        /*0040*/ 	.short	0x0000
        /*0042*/ 	.short	0x0000
        /*0044*/ 	.byte	0x00, 0xf5, 0x21, 0x00


	//----- nvinfo : EIATTR_SPARSE_MMA_MASK
	.align		4
.L_566:
        /*0048*/ 	.byte	0x03, 0x50
        /*004a*/ 	.short	0x0000


	//----- nvinfo : EIATTR_MAXREG_COUNT
	.align		4
        /*004c*/ 	.byte	0x03, 0x1b
        /*004e*/ 	.short	0x00ff


	//----- nvinfo : EIATTR_MERCURY_ISA_VERSION
	.align		4
        /*0050*/ 	.byte	0x03, 0x5f
        /*0052*/ 	.short	0x0101


	//----- nvinfo : EIATTR_VRC_CTA_INIT_COUNT
	.align		4
        /*0054*/ 	.byte	0x02, 0x4a
	.zero		1
	.zero		1


	//----- nvinfo : EIATTR_EXIT_INSTR_OFFSETS
	.align		4
        /*0058*/ 	.byte	0x04, 0x1c
        /*005a*/ 	.short	(.L_568 - .L_567)


	//   ....[0]....
.L_567:
        /*005c*/ 	.word	0x00000070


	//   ....[1]....
        /*0060*/ 	.word	0x000002d0


	//----- nvinfo : EIATTR_CRS_STACK_SIZE
	.align		4
.L_568:
        /*0064*/ 	.byte	0x04, 0x1e
        /*0066*/ 	.short	(.L_570 - .L_569)
.L_569:
        /*0068*/ 	.word	0x00000000


	//----- nvinfo : EIATTR_CBANK_PARAM_SIZE
	.align		4
.L_570:
        /*006c*/ 	.byte	0x03, 0x19
        /*006e*/ 	.short	0x001c


	//----- nvinfo : EIATTR_PARAM_CBANK
	.align		4
        /*0070*/ 	.byte	0x04, 0x0a
        /*0072*/ 	.short	(.L_572 - .L_571)
	.align		4
.L_571:
        /*0074*/ 	.word	index@(.nv.constant0.a4c_divf64)
        /*0078*/ 	.short	0x0380
        /*007a*/ 	.short	0x001c


	//----- nvinfo : EIATTR_SW_WAR
	.align		4
.L_572:
        /*007c*/ 	.byte	0x04, 0x36
        /*007e*/ 	.short	(.L_574 - .L_573)
.L_573:
        /*0080*/ 	.word	0x00000008
.L_574:


//--------------------- .nv.info.a4c_mulf64       --------------------------
	.section	.nv.info.a4c_mulf64,"",@"SHT_CUDA_INFO"
	.sectionflags	@""
	.align	4


	//----- nvinfo : EIATTR_CUDA_API_VERSION
	.align		4
        /*0000*/ 	.byte	0x04, 0x37
        /*0002*/ 	.short	(.L_576 - .L_575)
.L_575:
        /*0004*/ 	.word	0x00000082


	//----- nvinfo : EIATTR_KPARAM_INFO
	.align		4
.L_576:
        /*0008*/ 	.byte	0x04, 0x17
        /*000a*/ 	.short	(.L_578 - .L_577)
.L_577:
        /*000c*/ 	.word	0x00000000
        /*0010*/ 	.short	0x0003
        /*0012*/ 	.short	0x0018
        /*0014*/ 	.byte	0x00, 0xf0, 0x11, 0x00


	//----- nvinfo : EIATTR_KPARAM_INFO
	.align		4
.L_578:
        /*0018*/ 	.byte	0x04, 0x17
        /*001a*/ 	.short	(.L_580 - .L_579)
.L_579:
        /*001c*/ 	.word	0x00000000
        /*0020*/ 	.short	0x0002
        /*0022*/ 	.short	0x0010
        /*0024*/ 	.byte	0x00, 0xf5, 0x21, 0x00


	//----- nvinfo : EIATTR_KPARAM_INFO
	.align		4
.L_580:
        /*0028*/ 	.byte	0x04, 0x17
        /*002a*/ 	.short	(.L_582 - .L_581)
.L_581:
        /*002c*/ 	.word	0x00000000
        /*0030*/ 	.short	0x0001
        /*0032*/ 	.short	0x0008
        /*0034*/ 	.byte	0x00, 0xf5, 0x21, 0x00


	//----- nvinfo : EIATTR_KPARAM_INFO
	.align		4
.L_582:
        /*0038*/ 	.byte	0x04, 0x17
        /*003a*/ 	.short	(.L_584 - .L_583)
.L_583:
        /*003c*/ 	.word	0x00000000
        /*0040*/ 	.short	0x0000
        /*0042*/ 	.short	0x0000
        /*0044*/ 	.byte	0x00, 0xf5, 0x21, 0x00


	//----- nvinfo : EIATTR_SPARSE_MMA_MASK
	.align		4
.L_584:
        /*0048*/ 	.byte	0x03, 0x50
        /*004a*/ 	.short	0x0000


	//----- nvinfo : EIATTR_MAXREG_COUNT
	.align		4
        /*004c*/ 	.byte	0x03, 0x1b
        /*004e*/ 	.short	0x00ff


	//----- nvinfo : EIATTR_MERCURY_ISA_VERSION
	.align		4
        /*0050*/ 	.byte	0x03, 0x5f
        /*0052*/ 	.short	0x0101


	//----- nvinfo : EIATTR_VRC_CTA_INIT_COUNT
	.align		4
        /*0054*/ 	.byte	0x02, 0x4a
	.zero		1
	.zero		1


	//----- nvinfo : EIATTR_EXIT_INSTR_OFFSETS
	.align		4
        /*0058*/ 	.byte	0x04, 0x1c
        /*005a*/ 	.short	(.L_586 - .L_585)


	//   ....[0]....
.L_585:
        /*005c*/ 	.word	0x00000070


	//   ....[1]....
        /*0060*/ 	.word	0x00000180


	//----- nvinfo : EIATTR_CRS_STACK_SIZE
	.align		4
.L_586:
        /*0064*/ 	.byte	0x04, 0x1e
        /*0066*/ 	.short	(.L_588 - .L_587)
.L_587:
        /*0068*/ 	.word	0x00000000


	//----- nvinfo : EIATTR_CBANK_PARAM_SIZE
	.align		4
.L_588:
        /*006c*/ 	.byte	0x03, 0x19
        /*006e*/ 	.short	0x001c


	//----- nvinfo : EIATTR_PARAM_CBANK
	.align		4
        /*0070*/ 	.byte	0x04, 0x0a
        /*0072*/ 	.short	(.L_590 - .L_589)
	.align		4
.L_589:
        /*0074*/ 	.word	index@(.nv.constant0.a4c_mulf64)
        /*0078*/ 	.short	0x0380
        /*007a*/ 	.short	0x001c


	//----- nvinfo : EIATTR_SW_WAR
	.align		4
.L_590:
        /*007c*/ 	.byte	0x04, 0x36
        /*007e*/ 	.short	(.L_592 - .L_591)
.L_591:
        /*0080*/ 	.word	0x00000008
.L_592:


//--------------------- .nv.info.a4c_subf64       --------------------------
	.section	.nv.info.a4c_subf64,"",@"SHT_CUDA_INFO"
	.sectionflags	@""
	.align	4


	//----- nvinfo : EIATTR_CUDA_API_VERSION
	.align		4
        /*0000*/ 	.byte	0x04, 0x37
        /*0002*/ 	.short	(.L_594 - .L_593)
.L_593:
        /*0004*/ 	.word	0x00000082


	//----- nvinfo : EIATTR_KPARAM_INFO
	.align		4
.L_594:
        /*0008*/ 	.byte	0x04, 0x17
        /*000a*/ 	.short	(.L_596 - .L_595)
.L_595:
        /*000c*/ 	.word	0x00000000
        /*0010*/ 	.short	0x0003
        /*0012*/ 	.short	0x0018
        /*0014*/ 	.byte	0x00, 0xf0, 0x11, 0x00


	//----- nvinfo : EIATTR_KPARAM_INFO
	.align		4
.L_596:
        /*0018*/ 	.byte	0x04, 0x17
        /*001a*/ 	.short	(.L_598 - .L_597)
.L_597:
        /*001c*/ 	.word	0x00000000
        /*0020*/ 	.short	0x0002
        /*0022*/ 	.short	0x0010
        /*0024*/ 	.byte	0x00, 0xf5, 0x21, 0x00


	//----- nvinfo : EIATTR_KPARAM_INFO
	.align		4
.L_598:
        /*0028*/ 	.byte	0x04, 0x17
        /*002a*/ 	.short	(.L_600 - .L_599)
.L_599:
        /*002c*/ 	.word	0x00000000
        /*0030*/ 	.short	0x0001
        /*0032*/ 	.short	0x0008
        /*0034*/ 	.byte	0x00, 0xf5, 0x21, 0x00


	//----- nvinfo : EIATTR_KPARAM_INFO
	.align		4
.L_600:
        /*0038*/ 	.byte	0x04, 0x17
        /*003a*/ 	.short	(.L_602 - .L_601)
.L_601:
        /*003c*/ 	.word	0x00000000
        /*0040*/ 	.short	0x0000
        /*0042*/ 	.short	0x0000
        /*0044*/ 	.byte	0x00, 0xf5, 0x21, 0x00


	//----- nvinfo : EIATTR_SPARSE_MMA_MASK
	.align		4
.L_602:
        /*0048*/ 	.byte	0x03, 0x50
        /*004a*/ 	.short	0x0000


	//----- nvinfo : EIATTR_MAXREG_COUNT
	.align		4
        /*004c*/ 	.byte	0x03, 0x1b
        /*004e*/ 	.short	0x00ff


	//----- nvinfo : EIATTR_MERCURY_ISA_VERSION
	.align		4
        /*0050*/ 	.byte	0x03, 0x5f
        /*0052*/ 	.short	0x0101


	//----- nvinfo : EIATTR_VRC_CTA_INIT_COUNT
	.align		4
        /*0054*/ 	.byte	0x02, 0x4a
	.zero		1
	.zero		1


	//----- nvinfo : EIATTR_EXIT_INSTR_OFFSETS
	.align		4
        /*0058*/ 	.byte	0x04, 0x1c
        /*005a*/ 	.short	(.L_604 - .L_603)


	//   ....[0]....
.L_603:
        /*005c*/ 	.word	0x00000070


	//   ....[1]....
        /*0060*/ 	.word	0x00000180


	//----- nvinfo : EIATTR_CRS_STACK_SIZE
	.align		4
.L_604:
        /*0064*/ 	.byte	0x04, 0x1e
        /*0066*/ 	.short	(.L_606 - .L_605)
.L_605:
        /*0068*/ 	.word	0x00000000


	//----- nvinfo : EIATTR_CBANK_PARAM_SIZE
	.align		4
.L_606:
        /*006c*/ 	.byte	0x03, 0x19
        /*006e*/ 	.short	0x001c


	//----- nvinfo : EIATTR_PARAM_CBANK
	.align		4
        /*0070*/ 	.byte	0x04, 0x0a
        /*0072*/ 	.short	(.L_608 - .L_607)
	.align		4
.L_607:
        /*0074*/ 	.word	index@(.nv.constant0.a4c_subf64)
        /*0078*/ 	.short	0x0380
        /*007a*/ 	.short	0x001c


	//----- nvinfo : EIATTR_SW_WAR
	.align		4
.L_608:
        /*007c*/ 	.byte	0x04, 0x36
        /*007e*/ 	.short	(.L_610 - .L_609)
.L_609:
        /*0080*/ 	.word	0x00000008
.L_610:


//--------------------- .nv.info.a4c_addf64       --------------------------
	.section	.nv.info.a4c_addf64,"",@"SHT_CUDA_INFO"
	.sectionflags	@""
	.align	4


	//----- nvinfo : EIATTR_CUDA_API_VERSION
	.align		4
        /*0000*/ 	.byte	0x04, 0x37
        /*0002*/ 	.short	(.L_612 - .L_611)
.L_611:
        /*0004*/ 	.word	0x00000082


	//----- nvinfo : EIATTR_KPARAM_INFO
	.align		4
.L_612:
        /*0008*/ 	.byte	0x04, 0x17
        /*000a*/ 	.short	(.L_614 - .L_613)
.L_613:
        /*000c*/ 	.word	0x00000000
        /*0010*/ 	.short	0x0003
        /*0012*/ 	.short	0x0018
        /*0014*/ 	.byte	0x00, 0xf0, 0x11, 0x00


	//----- nvinfo : EIATTR_KPARAM_INFO
	.align		4
.L_614:
        /*0018*/ 	.byte	0x04, 0x17
        /*001a*/ 	.short	(.L_616 - .L_615)
.L_615:
        /*001c*/ 	.word	0x00000000
        /*0020*/ 	.short	0x0002
        /*0022*/ 	.short	0x0010
        /*0024*/ 	.byte	0x00, 0xf5, 0x21, 0x00


	//----- nvinfo : EIATTR_KPARAM_INFO
	.align		4
.L_616:
        /*0028*/ 	.byte	0x04, 0x17
        /*002a*/ 	.short	(.L_618 - .L_617)
.L_617:
        /*002c*/ 	.word	0x00000000
        /*0030*/ 	.short	0x0001
        /*0032*/ 	.short	0x0008
        /*0034*/ 	.byte	0x00, 0xf5, 0x21, 0x00


	//----- nvinfo : EIATTR_KPARAM_INFO
	.align		4
.L_618:
        /*0038*/ 	.byte	0x04, 0x17
        /*003a*/ 	.short	(.L_620 - .L_619)
.L_619:
        /*003c*/ 	.word	0x00000000
        /*0040*/ 	.short	0x0000
        /*0042*/ 	.short	0x0000
        /*0044*/ 	.byte	0x00, 0xf5, 0x21, 0x00


	//----- nvinfo : EIATTR_SPARSE_MMA_MASK
	.align		4
.L_620:
        /*0048*/ 	.byte	0x03, 0x50
        /*004a*/ 	.short	0x0000


	//----- nvinfo : EIATTR_MAXREG_COUNT
	.align		4
        /*004c*/ 	.byte	0x03, 0x1b
        /*004e*/ 	.short	0x00ff


	//----- nvinfo : EIATTR_MERCURY_ISA_VERSION
	.align		4
        /*0050*/ 	.byte	0x03, 0x5f
        /*0052*/ 	.short	0x0101


	//----- nvinfo : EIATTR_VRC_CTA_INIT_COUNT
	.align		4
        /*0054*/ 	.byte	0x02, 0x4a
	.zero		1
	.zero		1


	//----- nvinfo : EIATTR_EXIT_INSTR_OFFSETS
	.align		4
        /*0058*/ 	.byte	0x04, 0x1c
        /*005a*/ 	.short	(.L_622 - .L_621)


	//   ....[0]....
.L_621:
        /*005c*/ 	.word	0x00000070


	//   ....[1]....
        /*0060*/ 	.word	0x00000180


	//----- nvinfo : EIATTR_CRS_STACK_SIZE
	.align		4
.L_622:
        /*0064*/ 	.byte	0x04, 0x1e
        /*0066*/ 	.short	(.L_624 - .L_623)
.L_623:
        /*0068*/ 	.word	0x00000000


	//----- nvinfo : EIATTR_CBANK_PARAM_SIZE
	.align		4
.L_624:
        /*006c*/ 	.byte	0x03, 0x19
        /*006e*/ 	.short	0x001c


	//----- nvinfo : EIATTR_PARAM_CBANK
	.align		4
        /*0070*/ 	.byte	0x04, 0x0a
        /*0072*/ 	.short	(.L_626 - .L_625)
	.align		4
.L_625:
        /*0074*/ 	.word	index@(.nv.constant0.a4c_addf64)
        /*0078*/ 	.short	0x0380
        /*007a*/ 	.short	0x001c


	//----- nvinfo : EIATTR_SW_WAR
	.align		4
.L_626:
        /*007c*/ 	.byte	0x04, 0x36
        /*007e*/ 	.short	(.L_628 - .L_627)
.L_627:
        /*0080*/ 	.word	0x00000008
.L_628:


//--------------------- .nv.callgraph             --------------------------
	.section	.nv.callgraph,"",@"SHT_CUDA_CALLGRAPH"
	.align	4
	.sectionentsize	8
	.align		4
        /*0000*/ 	.word	0x00000000
	.align		4
        /*0004*/ 	.word	0xffffffff
	.align		4
        /*0008*/ 	.word	0x00000000
	.align		4
        /*000c*/ 	.word	0xfffffffe
	.align		4
        /*0010*/ 	.word	0x00000000
	.align		4
        /*0014*/ 	.word	0xfffffffd
	.align		4
        /*0018*/ 	.word	0x00000000
	.align		4
        /*001c*/ 	.word	0xfffffffc


//--------------------- .nv.constant4             --------------------------
	.section	.nv.constant4,"a",@progbits
	.align	8
	.align		8
.nv.constant4:
        /*0000*/ 	.dword	__cudart_i2opi_f
	.align		8
        /*0008*/ 	.dword	__cudart_i2opi_d
	.align		8
        /*0010*/ 	.dword	__cudart_sin_cos_coeffs


//--------------------- .text.a4c_hypotf64        --------------------------
	.section	.text.a4c_hypotf64,"ax",@progbits
	.align	128
        .global         a4c_hypotf64
        .type           a4c_hypotf64,@function
        .size           a4c_hypotf64,(.L_x_197 - a4c_hypotf64)
        .other          a4c_hypotf64,@"STO_CUDA_ENTRY STV_DEFAULT"
a4c_hypotf64:
.text.a4c_hypotf64:
[----:B------:R-:W-:Y:S01]  /*0000*/  LDC R1, c[0x0][0x37c] ;  /* 0x0000df00ff017b82 */ /* 0x000fe20000000800 */
[----:B------:R-:W0:Y:S07]  /*0010*/  S2R R17, SR_TID.X ;  /* 0x0000000000117919 */ /* 0x000e2e0000002100 */
[----:B------:R-:W0:Y:S01]  /*0020*/  S2UR UR4, SR_CTAID.X ;  /* 0x00000000000479c3 */ /* 0x000e220000002500 */
[----:B------:R-:W1:Y:S07]  /*0030*/  LDCU UR7, c[0x0][0x398] ;  /* 0x00007300ff0777ac */ /* 0x000e6e0008000800 */
[----:B------:R-:W0:Y:S02]  /*0040*/  LDC R0, c[0x0][0x360] ;  /* 0x0000d800ff007b82 */ /* 0x000e240000000800 */
[----:B0-----:R-:W-:-:S05]  /*0050*/  IMAD R17, R0, UR4, R17 ;  /* 0x0000000400117c24 */ /* 0x001fca000f8e0211 */
[----:B-1----:R-:W-:-:S13]  /*0060*/  ISETP.GE.AND P0, PT, R17, UR7, PT ;  /* 0x0000000711007c0c */ /* 0x002fda000bf06270 */
[----:B------:R-:W-:Y:S05]  /*0070*/  @P0 EXIT ;  /* 0x000000000000094d */ /* 0x000fea0003800000 */
[----:B------:R-:W0:Y:S01]  /*0080*/  LDC.64 R4, c[0x0][0x390] ;  /* 0x0000e400ff047b82 */ /* 0x000e220000000a00 */
[----:B------:R-:W1:Y:S01]  /*0090*/  LDCU UR4, c[0x0][0x370] ;  /* 0x00006e00ff0477ac */ /* 0x000e620008000800 */
[----:B------:R-:W2:Y:S06]  /*00a0*/  LDCU.64 UR8, c[0x0][0x358] ;  /* 0x00006b00ff0877ac */ /* 0x000eac0008000a00 */
[----:B------:R-:W3:Y:S08]  /*00b0*/  LDC.64 R6, c[0x0][0x380] ;  /* 0x0000e000ff067b82 */ /* 0x000ef00000000a00 */
[----:B------:R-:W4:Y:S01]  /*00c0*/  LDC.64 R8, c[0x0][0x388] ;  /* 0x0000e200ff087b82 */ /* 0x000f220000000a00 */
[----:B-1----:R-:W-:-:S07]  /*00d0*/  IMAD R0, R0, UR4, RZ ;  /* 0x0000000400007c24 */ /* 0x002fce000f8e02ff */
.L_x_0:
[----:B----4-:R-:W-:-:S04]  /*00e0*/  IMAD.WIDE R18, R17, 0x8, R8 ;  /* 0x0000000811127825 */ /* 0x010fc800078e0208 */
[----:B---3--:R-:W-:Y:S02]  /*00f0*/  IMAD.WIDE R14, R17, 0x8, R6 ;  /* 0x00000008110e7825 */ /* 0x008fe400078e0206 */
[----:B--2---:R-:W2:Y:S04]  /*0100*/  LDG.E.64 R18, desc[UR8][R18.64] ;  /* 0x0000000812127981 */ /* 0x004ea8000c1e1b00 */
[----:B------:R-:W3:Y:S01]  /*0110*/  LDG.E.64 R12, desc[UR8][R14.64] ;  /* 0x000000080e0c7981 */ /* 0x000ee2000c1e1b00 */
[----:B------:R-:W-:Y:S01]  /*0120*/  UMOV UR4, 0xffffffff ;  /* 0xffffffff00047882 */ /* 0x000fe20000000000 */
[----:B------:R-:W-:Y:S02]  /*0130*/  UMOV UR5, 0x7fefffff ;  /* 0x7fefffff00057882 */ /* 0x000fe40000000000 */
[----:B------:R-:W-:Y:S01]  /*0140*/  UMOV UR6, UR5 ;  /* 0x0000000500067c82 */ /* 0x000fe20008000000 */
[----:B--2---:R-:W-:-:S02]  /*0150*/  DADD R20, -RZ, |R18| ;  /* 0x00000000ff147229 */ /* 0x004fc40000000512 */
[----:B---3--:R-:W-:-:S10]  /*0160*/  DADD R12, -RZ, |R12| ;  /* 0x00000000ff0c7229 */ /* 0x008fd4000000050c */
[----:B------:R-:W-:-:S04]  /*0170*/  ISETP.GT.U32.AND P0, PT, R12, R20, PT ;  /* 0x000000140c00720c */ /* 0x000fc80003f04070 */
[CC--:B------:R-:W-:Y:S02]  /*0180*/  ISETP.GT.U32.AND.EX P0, PT, R13.reuse, R21.reuse, PT, P0 ;  /* 0x000000150d00720c */ /* 0x0c0fe40003f04100 */
[CC--:B------:R-:W-:Y:S02]  /*0190*/  ISETP.LT.U32.AND P1, PT, R20.reuse, R12.reuse, PT ;  /* 0x0000000c1400720c */ /* 0x0c0fe40003f21070 */
[----:B------:R-:W-:Y:S02]  /*01a0*/  SEL R3, R13, R21, P0 ;  /* 0x000000150d037207 */ /* 0x000fe40000000000 */
[----:B------:R-:W-:Y:S02]  /*01b0*/  ISETP.LT.U32.AND.EX P1, PT, R21, R13, PT, P1 ;  /* 0x0000000d1500720c */ /* 0x000fe40003f21110 */
[----:B------:R-:W-:Y:S01]  /*01c0*/  LOP3.LUT R16, R3, 0xffc00000, RZ, 0xc0, !PT ;  /* 0xffc0000003107812 */ /* 0x000fe200078ec0ff */
[----:B------:R-:W-:Y:S01]  /*01d0*/  IMAD.MOV.U32 R18, RZ, RZ, RZ ;  /* 0x000000ffff127224 */ /* 0x000fe200078e00ff */
[----:B------:R-:W-:-:S02]  /*01e0*/  SEL R10, R20, R12, P1 ;  /* 0x0000000c140a7207 */ /* 0x000fc40000800000 */
[----:B------:R-:W-:Y:S02]  /*01f0*/  SEL R11, R21, R13, P1 ;  /* 0x0000000d150b7207 */ /* 0x000fe40000800000 */
[----:B------:R-:W-:Y:S02]  /*0200*/  LOP3.LUT R19, R16, 0x7fd00000, RZ, 0x3c, !PT ;  /* 0x7fd0000010137812 */ /* 0x000fe400078e3cff */
[----:B------:R-:W-:-:S04]  /*0210*/  SEL R2, R12, R20, P0 ;  /* 0x000000140c027207 */ /* 0x000fc80000000000 */
[C---:B------:R-:W-:Y:S02]  /*0220*/  DMUL R14, R18.reuse, R10 ;  /* 0x0000000a120e7228 */ /* 0x040fe40000000000 */
[----:B------:R-:W-:-:S06]  /*0230*/  DMUL R12, R18, R2 ;  /* 0x00000002120c7228 */ /* 0x000fcc0000000000 */
[----:B------:R-:W-:-:S08]  /*0240*/  DMUL R14, R14, R14 ;  /* 0x0000000e0e0e7228 */ /* 0x000fd00000000000 */
[----:B------:R-:W-:-:S08]  /*0250*/  DFMA R12, R12, R12, R14 ;  /* 0x0000000c0c0c722b */ /* 0x000fd0000000000e */
[----:B------:R-:W-:Y:S01]  /*0260*/  DSETP.MIN.AND P0, P1, R12, UR4, PT ;  /* 0x000000040c007e2a */ /* 0x000fe2000b900000 */
[----:B------:R-:W-:Y:S02]  /*0270*/  IMAD.U32 R15, RZ, RZ, UR6 ;  /* 0x00000006ff0f7e24 */ /* 0x000fe4000f8e00ff */
[----:B------:R-:W-:-:S05]  /*0280*/  IMAD.MOV.U32 R14, RZ, RZ, R13 ;  /* 0x000000ffff0e7224 */ /* 0x000fca00078e000d */
[----:B------:R-:W-:-:S06]  /*0290*/  FSEL R23, R14, UR6, P0 ;  /* 0x000000060e177c08 */ /* 0x000fcc0008000000 */
[----:B------:R-:W-:-:S04]  /*02a0*/  @P1 LOP3.LUT R23, R15, 0x80000, RZ, 0xfc, !PT ;  /* 0x000800000f171812 */ /* 0x000fc800078efcff */
[----:B------:R-:W1:Y:S01]  /*02b0*/  MUFU.RSQ64H R15, R23 ;  /* 0x00000017000f7308 */ /* 0x000e620000001c00 */
[----:B------:R-:W-:-:S05]  /*02c0*/  IMAD.MOV.U32 R14, RZ, RZ, R12 ;  /* 0x000000ffff0e7224 */ /* 0x000fca00078e000c */
[----:B------:R-:W-:Y:S01]  /*02d0*/  SEL R22, R14, UR4, P0 ;  /* 0x000000040e167c07 */ /* 0x000fe20008000000 */
[----:B------:R-:W-:-:S06]  /*02e0*/  IMAD.MOV.U32 R14, RZ, RZ, RZ ;  /* 0x000000ffff0e7224 */ /* 0x000fcc00078e00ff */
[----:B-1----:R-:W-:Y:S01]  /*02f0*/  DMUL R20, R14, R14 ;  /* 0x0000000e0e147228 */ /* 0x002fe20000000000 */
[----:B------:R-:W-:Y:S02]  /*0300*/  IMAD.MOV.U32 R18, RZ, RZ, 0x0 ;  /* 0x00000000ff127424 */ /* 0x000fe400078e00ff */
[----:B------:R-:W-:-:S05]  /*0310*/  IMAD.MOV.U32 R19, RZ, RZ, 0x3fd80000 ;  /* 0x3fd80000ff137424 */ /* 0x000fca00078e00ff */
[----:B------:R-:W-:-:S08]  /*0320*/  DFMA R20, R22, -R20, 1 ;  /* 0x3ff000001614742b */ /* 0x000fd00000000814 */
[----:B------:R-:W-:Y:S02]  /*0330*/  DFMA R18, R20, R18, 0.5 ;  /* 0x3fe000001412742b */ /* 0x000fe40000000012 */
[----:B------:R-:W-:-:S08]  /*0340*/  DMUL R20, R14, R20 ;  /* 0x000000140e147228 */ /* 0x000fd00000000000 */
[----:B------:R-:W-:Y:S01]  /*0350*/  DFMA R18, R18, R20, R14 ;  /* 0x000000141212722b */ /* 0x000fe2000000000e */
[----:B------:R-:W-:-:S07]  /*0360*/  ISETP.GE.U32.AND P1, PT, R11, 0x7ff00000, PT ;  /* 0x7ff000000b00780c */ /* 0x000fce0003f26070 */
[----:B------:R-:W-:Y:S01]  /*0370*/  DMUL R18, R12, R18 ;  /* 0x000000120c127228 */ /* 0x000fe20000000000 */
[----:B------:R-:W-:Y:S01]  /*0380*/  LOP3.LUT R13, R16, 0x100000, RZ, 0xfc, !PT ;  /* 0x00100000100d7812 */ /* 0x000fe200078efcff */
[----:B------:R-:W-:Y:S01]  /*0390*/  IMAD.MOV.U32 R12, RZ, RZ, RZ ;  /* 0x000000ffff0c7224 */ /* 0x000fe200078e00ff */
[----:B------:R-:W-:-:S05]  /*03a0*/  DSETP.NEU.AND P0, PT, R10, RZ, PT ;  /* 0x000000ff0a00722a */ /* 0x000fca0003f0d000 */
[----:B------:R-:W-:-:S10]  /*03b0*/  DMUL R18, R18, R12 ;  /* 0x0000000c12127228 */ /* 0x000fd40000000000 */
[----:B------:R-:W-:Y:S02]  /*03c0*/  @!P1 FSEL R10, R2, R18, !P0 ;  /* 0x00000012020a9208 */ /* 0x000fe40004000000 */
[----:B------:R-:W-:Y:S01]  /*03d0*/  @!P1 FSEL R11, R3, R19, !P0 ;  /* 0x00000013030b9208 */ /* 0x000fe20004000000 */
[----:B0-----:R-:W-:-:S04]  /*03e0*/  IMAD.WIDE R2, R17, 0x8, R4 ;  /* 0x0000000811027825 */ /* 0x001fc800078e0204 */
[----:B------:R-:W-:Y:S01]  /*03f0*/  IMAD.IADD R17, R0, 0x1, R17 ;  /* 0x0000000100117824 */ /* 0x000fe200078e0211 */
[----:B------:R1:W-:Y:S04]  /*0400*/  STG.E.64 desc[UR8][R2.64], R10 ;  /* 0x0000000a02007986 */ /* 0x0003e8000c101b08 */
[----:B------:R-:W-:-:S13]  /*0410*/  ISETP.GE.AND P0, PT, R17, UR7, PT ;  /* 0x0000000711007c0c */ /* 0x000fda000bf06270 */
[----:B-1----:R-:W-:Y:S05]  /*0420*/  @!P0 BRA `(.L_x_0) ;  /* 0xfffffffc002c8947 */ /* 0x002fea000383ffff */
[----:B------:R-:W-:Y:S05]  /*0430*/  EXIT ;  /* 0x000000000000794d */ /* 0x000fea0003800000 */
.L_x_1:
[----:B------:R-:W-:-:S00]  /*0440*/  BRA `(.L_x_1) ;  /* 0xfffffffc00fc7947 */ /* 0x000fc0000383ffff */
[----:B------:R-:W-:-:S00]  /*0450*/  NOP ;  /* 0x0000000000007918 */ /* 0x000fc00000000000 */
        /* <DEDUP_REMOVED lines=10> */
.L_x_197:


//--------------------- .text.a4c_powff64         --------------------------
	.section	.text.a4c_powff64,"ax",@progbits
	.align	128
        .global         a4c_powff64
        .type           a4c_powff64,@function
        .size           a4c_powff64,(.L_x_187 - a4c_powff64)
        .other          a4c_powff64,@"STO_CUDA_ENTRY STV_DEFAULT"
a4c_powff64:
.text.a4c_powff64:
        /* <DEDUP_REMOVED lines=11> */
[----:B------:R-:W3:Y:S01]  /*00b0*/  LDC.64 R10, c[0x0][0x380] ;  /* 0x0000e000ff0a7b82 */ /* 0x000ee20000000a00 */
[----:B------:R-:W4:Y:S07]  /*00c0*/  LDCU UR10, c[0x0][0x398] ;  /* 0x00007300ff0a77ac */ /* 0x000f2e0008000800 */
[----:B------:R-:W0:Y:S01]  /*00d0*/  LDC.64 R8, c[0x0][0x388] ;  /* 0x0000e200ff087b82 */ /* 0x000e220000000a00 */
[----:B-1----:R-:W-:-:S07]  /*00e0*/  IMAD R3, R3, UR4, RZ ;  /* 0x0000000403037c24 */ /* 0x002fce000f8e02ff */
.L_x_8:
[----:B01----:R-:W-:-:S06]  /*00f0*/  IMAD.WIDE R6, R2, 0x8, R8 ;  /* 0x0000000802067825 */ /* 0x003fcc00078e0208 */
[----:B--2---:R-:W2:Y:S01]  /*0100*/  LDG.E.64 R6, desc[UR6][R6.64] ;  /* 0x0000000606067981 */ /* 0x004ea2000c1e1b00 */
[----:B---3--:R-:W-:-:S06]  /*0110*/  IMAD.WIDE R4, R2, 0x8, R10 ;  /* 0x0000000802047825 */ /* 0x008fcc00078e020a */
[----:B------:R-:W3:Y:S01]  /*0120*/  LDG.E.64 R4, desc[UR6][R4.64] ;  /* 0x0000000604047981 */ /* 0x000ee2000c1e1b00 */
[--C-:B------:R-:W-:Y:S01]  /*0130*/  IMAD.MOV.U32 R35, RZ, RZ, R2.reuse ;  /* 0x000000ffff237224 */ /* 0x100fe200078e0002 */
[----:B------:R-:W-:Y:S01]  /*0140*/  BSSY.RECONVERGENT B0, `(.L_x_2) ;  /* 0x0000023000007945 */ /* 0x000fe20003800200 */
[----:B------:R-:W-:Y:S01]  /*0150*/  IMAD.IADD R2, R3, 0x1, R2 ;  /* 0x0000000103027824 */ /* 0x000fe200078e0202 */
[----:B--2---:R-:W-:-:S04]  /*0160*/  SHF.R.U32.HI R0, RZ, 0x14, R7 ;  /* 0x00000014ff007819 */ /* 0x004fc80000011607 */
[----:B------:R-:W-:Y:S01]  /*0170*/  LOP3.LUT R0, R0, 0x7ff, RZ, 0xc0, !PT ;  /* 0x000007ff00007812 */ /* 0x000fe200078ec0ff */
[----:B---3--:R-:W-:-:S04]  /*0180*/  DSETP.NEU.AND P0, PT, R4, RZ, PT ;  /* 0x000000ff0400722a */ /* 0x008fc80003f0d000 */
[----:B------:R-:W-:Y:S02]  /*0190*/  VIADD R15, R0, 0xfffffc0c ;  /* 0xfffffc0c000f7836 */ /* 0x000fe40000000000 */
[----:B------:R-:W-:-:S03]  /*01a0*/  ISETP.GE.OR P3, PT, R7, RZ, P0 ;  /* 0x000000ff0700720c */ /* 0x000fc60000766670 */
[CC--:B------:R-:W-:Y:S02]  /*01b0*/  SHF.L.U32 R0, R6.reuse, R15.reuse, RZ ;  /* 0x0000000f06007219 */ /* 0x0c0fe400000006ff */
[----:B------:R-:W-:Y:S02]  /*01c0*/  SHF.L.U64.HI R15, R6, R15, R7 ;  /* 0x0000000f060f7219 */ /* 0x000fe40000010207 */
[----:B------:R-:W-:Y:S01]  /*01d0*/  ISETP.NE.U32.AND P1, PT, R0, RZ, PT ;  /* 0x000000ff0000720c */ /* 0x000fe20003f25070 */
[----:B------:R-:W-:-:S03]  /*01e0*/  @!P0 IMAD.MOV.U32 R14, RZ, RZ, RZ ;  /* 0x000000ffff0e8224 */ /* 0x000fc600078e00ff */
[----:B------:R-:W-:-:S04]  /*01f0*/  ISETP.NE.AND.EX P1, PT, R15, -0x80000000, PT, P1 ;  /* 0x800000000f00780c */ /* 0x000fc80003f25310 */
[----:B------:R-:W-:-:S09]  /*0200*/  PLOP3.LUT P2, PT, P1, PT, PT, 0x8, 0x80 ;  /* 0x000000000080781c */ /* 0x000fd20000f4e170 */
[----:B------:R-:W-:Y:S01]  /*0210*/  @!P0 DSETP.NEU.AND P2, PT, |R6|, 0.5, !P1 ;  /* 0x3fe000000600842a */ /* 0x000fe20004f4d200 */
[----:B----4-:R-:W-:-:S05]  /*0220*/  ISETP.GE.AND P1, PT, R2, UR10, PT ;  /* 0x0000000a02007c0c */ /* 0x010fca000bf26270 */
[----:B------:R-:W-:-:S04]  /*0230*/  @!P0 SEL R15, R5, RZ, P2 ;  /* 0x000000ff050f8207 */ /* 0x000fc80001000000 */
[----:B------:R-:W-:Y:S01]  /*0240*/  @!P3 LOP3.LUT R15, R15, 0x7ff00000, RZ, 0xfc, !PT ;  /* 0x7ff000000f0fb812 */ /* 0x000fe200078efcff */
[----:B------:R-:W-:Y:S06]  /*0250*/  @!P0 BRA `(.L_x_3) ;  /* 0x0000000000448947 */ /* 0x000fec0003800000 */
[----:B------:R-:W-:Y:S01]  /*0260*/  DADD R14, -RZ, |R4| ;  /* 0x00000000ff0e7229 */ /* 0x000fe20000000504 */
[----:B------:R-:W-:Y:S01]  /*0270*/  BSSY.RECONVERGENT B1, `(.L_x_4) ;  /* 0x0000003000017945 */ /* 0x000fe20003800200 */
[----:B------:R-:W-:-:S09]  /*0280*/  MOV R0, 0x2a0 ;  /* 0x000002a000007802 */ /* 0x000fd20000000f00 */
[----:B------:R-:W-:Y:S05]  /*0290*/  CALL.REL.NOINC `($a4c_powff64$__internal_accurate_pow) ;  /* 0x0000000000dc7944 */ /* 0x000fea0003c00000 */
[----:B------:R-:W-:Y:S05]  /*02a0*/  BSYNC.RECONVERGENT B1 ;  /* 0x0000000000017941 */ /* 0x000fea0003800200 */
.L_x_4:
[----:B------:R-:W-:Y:S01]  /*02b0*/  IMAD.MOV.U32 R16, RZ, RZ, R19 ;  /* 0x000000ffff107224 */ /* 0x000fe200078e0013 */
[----:B------:R-:W0:Y:S01]  /*02c0*/  FRND.F64.TRUNC R14, R6 ;  /* 0x00000006000e7313 */ /* 0x000e22000030d800 */
[----:B------:R-:W-:Y:S01]  /*02d0*/  IMAD.MOV.U32 R17, RZ, RZ, R20 ;  /* 0x000000ffff117224 */ /* 0x000fe200078e0014 */
[----:B------:R-:W-:-:S05]  /*02e0*/  ISETP.GE.AND P3, PT, R5, RZ, PT ;  /* 0x000000ff0500720c */ /* 0x000fca0003f66270 */
[----:B------:R-:W-:Y:S02]  /*02f0*/  DADD R16, -RZ, -R16 ;  /* 0x00000000ff107229 */ /* 0x000fe40000000910 */
[----:B0-----:R-:W-:-:S08]  /*0300*/  DSETP.NEU.AND P0, PT, R6, R14, PT ;  /* 0x0000000e0600722a */ /* 0x001fd00003f0d000 */
[-C--:B------:R-:W-:Y:S02]  /*0310*/  FSEL R0, R16, R19.reuse, P2 ;  /* 0x0000001310007208 */ /* 0x080fe40001000000 */
[-C--:B------:R-:W-:Y:S02]  /*0320*/  FSEL R17, R17, R20.reuse, P2 ;  /* 0x0000001411117208 */ /* 0x080fe40001000000 */
[----:B------:R-:W-:Y:S02]  /*0330*/  FSEL R14, R0, R19, !P3 ;  /* 0x00000013000e7208 */ /* 0x000fe40005800000 */
[----:B------:R-:W-:Y:S02]  /*0340*/  FSEL R15, R17, R20, !P3 ;  /* 0x00000014110f7208 */ /* 0x000fe40005800000 */
[----:B------:R-:W-:Y:S02]  /*0350*/  @!P3 FSEL R14, R14, RZ, !P0 ;  /* 0x000000ff0e0eb208 */ /* 0x000fe40004000000 */
[----:B------:R-:W-:-:S07]  /*0360*/  @!P3 FSEL R15, R15, -QNAN , !P0 ;  /* 0xfff800000f0fb808 */ /* 0x000fce0004000000 */
.L_x_3:
[----:B------:R-:W-:Y:S05]  /*0370*/  BSYNC.RECONVERGENT B0 ;  /* 0x0000000000007941 */ /* 0x000fea0003800200 */
.L_x_2:
[----:B------:R-:W-:Y:S01]  /*0380*/  DADD R16, R4, R6 ;  /* 0x0000000004107229 */ /* 0x000fe20000000006 */
[----:B------:R-:W-:Y:S09]  /*0390*/  BSSY.RECONVERGENT B0, `(.L_x_5) ;  /* 0x000001d000007945 */ /* 0x000ff20003800200 */
[----:B------:R-:W-:-:S04]  /*03a0*/  LOP3.LUT R16, R17, 0x7ff00000, RZ, 0xc0, !PT ;  /* 0x7ff0000011107812 */ /* 0x000fc800078ec0ff */
[----:B------:R-:W-:-:S13]  /*03b0*/  ISETP.NE.AND P0, PT, R16, 0x7ff00000, PT ;  /* 0x7ff000001000780c */ /* 0x000fda0003f05270 */
[----:B------:R-:W-:Y:S05]  /*03c0*/  @P0 BRA `(.L_x_6) ;  /* 0x0000000000640947 */ /* 0x000fea0003800000 */
[----:B------:R-:W-:-:S06]  /*03d0*/  DSETP.NAN.AND P0, PT, R6, R6, PT ;  /* 0x000000060600722a */ /* 0x000fcc0003f08000 */
[----:B------:R-:W-:-:S14]  /*03e0*/  DSETP.NUM.AND P0, PT, R4, R4, !P0 ;  /* 0x000000040400722a */ /* 0x000fdc0004707000 */
[----:B------:R-:W-:Y:S01]  /*03f0*/  @!P0 DADD R14, R4, R6 ;  /* 0x00000000040e8229 */ /* 0x000fe20000000006 */
[----:B------:R-:W-:Y:S10]  /*0400*/  @!P0 BRA `(.L_x_6) ;  /* 0x0000000000548947 */ /* 0x000ff40003800000 */
[----:B------:R-:W-:-:S14]  /*0410*/  DSETP.NEU.AND P0, PT, |R6|, +INF , PT ;  /* 0x7ff000000600742a */ /* 0x000fdc0003f0d200 */
[----:B------:R-:W-:Y:S05]  /*0420*/  @P0 BRA `(.L_x_7) ;  /* 0x0000000000200947 */ /* 0x000fea0003800000 */
[----:B------:R-:W-:Y:S01]  /*0430*/  ISETP.GE.AND P2, PT, R7, RZ, PT ;  /* 0x000000ff0700720c */ /* 0x000fe20003f46270 */
[----:B------:R-:W-:-:S06]  /*0440*/  DSETP.GT.AND P0, PT, |R4|, 1, PT ;  /* 0x3ff000000400742a */ /* 0x000fcc0003f04200 */
[----:B------:R-:W-:Y:S01]  /*0450*/  SEL R14, RZ, 0x7ff00000, !P0 ;  /* 0x7ff00000ff0e7807 */ /* 0x000fe20004000000 */
[----:B------:R-:W-:-:S05]  /*0460*/  DSETP.NEU.AND P0, PT, R4, -1, PT ;  /* 0xbff000000400742a */ /* 0x000fca0003f0d000 */
[----:B------:R-:W-:-:S04]  /*0470*/  @!P2 LOP3.LUT R14, R14, 0x7ff00000, RZ, 0x3c, !PT ;  /* 0x7ff000000e0ea812 */ /* 0x000fc800078e3cff */
[----:B------:R-:W-:Y:S01]  /*0480*/  SEL R15, R14, 0x3ff00000, P0 ;  /* 0x3ff000000e0f7807 */ /* 0x000fe20000000000 */
[----:B------:R-:W-:Y:S01]  /*0490*/  IMAD.MOV.U32 R14, RZ, RZ, RZ ;  /* 0x000000ffff0e7224 */ /* 0x000fe200078e00ff */
[----:B------:R-:W-:Y:S06]  /*04a0*/  BRA `(.L_x_6) ;  /* 0x00000000002c7947 */ /* 0x000fec0003800000 */
.L_x_7:
[----:B------:R-:W-:-:S14]  /*04b0*/  DSETP.NEU.AND P0, PT, |R4|, +INF , PT ;  /* 0x7ff000000400742a */ /* 0x000fdc0003f0d200 */
[----:B------:R-:W-:Y:S05]  /*04c0*/  @P0 BRA `(.L_x_6) ;  /* 0x0000000000240947 */ /* 0x000fea0003800000 */
[C---:B------:R-:W-:Y:S01]  /*04d0*/  ISETP.GE.AND P3, PT, R7.reuse, RZ, PT ;  /* 0x000000ff0700720c */ /* 0x040fe20003f66270 */
[----:B------:R-:W-:Y:S01]  /*04e0*/  IMAD.MOV.U32 R14, RZ, RZ, RZ ;  /* 0x000000ffff0e7224 */ /* 0x000fe200078e00ff */
[----:B------:R-:W-:Y:S02]  /*04f0*/  LOP3.LUT R0, R7, 0x7fffffff, RZ, 0xc0, !PT ;  /* 0x7fffffff07007812 */ /* 0x000fe400078ec0ff */
[----:B------:R-:W-:Y:S02]  /*0500*/  SEL R15, RZ, 0x7ff00000, !P3 ;  /* 0x7ff00000ff0f7807 */ /* 0x000fe40005800000 */
[----:B------:R-:W-:Y:S02]  /*0510*/  ISETP.GE.AND P0, PT, R5, RZ, PT ;  /* 0x000000ff0500720c */ /* 0x000fe40003f06270 */
[----:B------:R-:W-:Y:S01]  /*0520*/  ISETP.NE.AND P3, PT, R0, 0x3fe00000, PT ;  /* 0x3fe000000000780c */ /* 0x000fe20003f65270 */
[----:B------:R-:W-:-:S05]  /*0530*/  VIADD R0, R15, 0x80000000 ;  /* 0x800000000f007836 */ /* 0x000fca0000000000 */
[----:B------:R-:W-:-:S05]  /*0540*/  SEL R0, R0, R15, P3 ;  /* 0x0000000f00007207 */ /* 0x000fca0001800000 */
[----:B------:R-:W-:-:S07]  /*0550*/  @!P0 SEL R15, R0, R15, P2 ;  /* 0x0000000f000f8207 */ /* 0x000fce0001000000 */
.L_x_6:
[----:B------:R-:W-:Y:S05]  /*0560*/  BSYNC.RECONVERGENT B0 ;  /* 0x0000000000007941 */ /* 0x000fea0003800200 */
.L_x_5:
[----:B------:R-:W-:Y:S02]  /*0570*/  DSETP.NEU.AND P2, PT, R6, RZ, PT ;  /* 0x000000ff0600722a */ /* 0x000fe40003f4d000 */
[----:B------:R-:W-:Y:S01]  /*0580*/  DSETP.NEU.AND P0, PT, R4, 1, PT ;  /* 0x3ff000000400742a */ /* 0x000fe20003f0d000 */
[----:B------:R-:W-:-:S03]  /*0590*/  IMAD.WIDE R4, R35, 0x8, R12 ;  /* 0x0000000823047825 */ /* 0x000fc600078e020c */
[----:B------:R-:W-:Y:S02]  /*05a0*/  FSEL R6, R14, RZ, P2 ;  /* 0x000000ff0e067208 */ /* 0x000fe40001000000 */
[----:B------:R-:W-:Y:S02]  /*05b0*/  FSEL R14, R15, 1.875, P2 ;  /* 0x3ff000000f0e7808 */ /* 0x000fe40001000000 */
[----:B------:R-:W-:Y:S02]  /*05c0*/  FSEL R6, R6, RZ, P0 ;  /* 0x000000ff06067208 */ /* 0x000fe40000000000 */
[----:B------:R-:W-:-:S05]  /*05d0*/  FSEL R7, R14, 1.875, P0 ;  /* 0x3ff000000e077808 */ /* 0x000fca0000000000 */
[----:B------:R1:W-:Y:S01]  /*05e0*/  STG.E.64 desc[UR6][R4.64], R6 ;  /* 0x0000000604007986 */ /* 0x0003e2000c101b06 */
[----:B------:R-:W-:Y:S05]  /*05f0*/  @!P1 BRA `(.L_x_8) ;  /* 0xfffffff800bc9947 */ /* 0x000fea000383ffff */
[----:B------:R-:W-:Y:S05]  /*0600*/  EXIT ;  /* 0x000000000000794d */ /* 0x000fea0003800000 */
        .type           $a4c_powff64$__internal_accurate_pow,@function
        .size           $a4c_powff64$__internal_accurate_pow,(.L_x_187 - $a4c_powff64$__internal_accurate_pow)
$a4c_powff64$__internal_accurate_pow:
[----:B------:R-:W-:Y:S01]  /*0610*/  ISETP.GT.U32.AND P0, PT, R15, 0xfffff, PT ;  /* 0x000fffff0f00780c */ /* 0x000fe20003f04070 */
[----:B------:R-:W-:Y:S01]  /*0620*/  IMAD.MOV.U32 R18, RZ, RZ, R15 ;  /* 0x000000ffff127224 */ /* 0x000fe200078e000f */
[----:B------:R-:W-:Y:S01]  /*0630*/  UMOV UR4, 0x7d2cafe2 ;  /* 0x7d2cafe200047882 */ /* 0x000fe20000000000 */
[----:B------:R-:W-:Y:S01]  /*0640*/  IMAD.MOV.U32 R22, RZ, RZ, RZ ;  /* 0x000000ffff167224 */ /* 0x000fe200078e00ff */
[----:B------:R-:W-:Y:S01]  /*0650*/  UMOV UR5, 0x3eb0f5ff ;  /* 0x3eb0f5ff00057882 */ /* 0x000fe20000000000 */
[----:B------:R-:W-:Y:S01]  /*0660*/  IMAD.MOV.U32 R28, RZ, RZ, 0x41ad3b5a ;  /* 0x41ad3b5aff1c7424 */ /* 0x000fe200078e00ff */
[----:B------:R-:W-:Y:S01]  /*0670*/  UMOV UR8, 0x3b39803f ;  /* 0x3b39803f00087882 */ /* 0x000fe20000000000 */
[----:B------:R-:W-:Y:S01]  /*0680*/  IMAD.MOV.U32 R29, RZ, RZ, 0x3ed0f5d2 ;  /* 0x3ed0f5d2ff1d7424 */ /* 0x000fe200078e00ff */
[----:B------:R-:W-:-:S05]  /*0690*/  UMOV UR9, 0x3c7abc9e ;  /* 0x3c7abc9e00097882 */ /* 0x000fca0000000000 */
[----:B------:R-:W-:-:S10]  /*06a0*/  @!P0 DMUL R16, R14, 1.80143985094819840000e+16 ;  /* 0x435000000e108828 */ /* 0x000fd40000000000 */
[----:B------:R-:W-:Y:S02]  /*06b0*/  @!P0 IMAD.MOV.U32 R18, RZ, RZ, R17 ;  /* 0x000000ffff128224 */ /* 0x000fe400078e0011 */
[----:B------:R-:W-:-:S03]  /*06c0*/  @!P0 IMAD.MOV.U32 R14, RZ, RZ, R16 ;  /* 0x000000ffff0e8224 */ /* 0x000fc600078e0010 */
[----:B------:R-:W-:Y:S01]  /*06d0*/  LOP3.LUT R18, R18, 0x800fffff, RZ, 0xc0, !PT ;  /* 0x800fffff12127812 */ /* 0x000fe200078ec0ff */
[----:B------:R-:W-:Y:S01]  /*06e0*/  IMAD.MOV.U32 R20, RZ, RZ, R14 ;  /* 0x000000ffff147224 */ /* 0x000fe200078e000e */
[----:B------:R-:W-:Y:S02]  /*06f0*/  SHF.R.U32.HI R14, RZ, 0x14, R15 ;  /* 0x00000014ff0e7819 */ /* 0x000fe4000001160f */
[----:B------:R-:W-:Y:S02]  /*0700*/  LOP3.LUT R21, R18, 0x3ff00000, RZ, 0xfc, !PT ;  /* 0x3ff0000012157812 */ /* 0x000fe400078efcff */
[----:B------:R-:W-:Y:S01]  /*0710*/  @!P0 LEA.HI R14, R17, 0xffffffca, RZ, 0xc ;  /* 0xffffffca110e8811 */ /* 0x000fe200078f60ff */
[----:B------:R-:W-:Y:S01]  /*0720*/  IMAD.MOV.U32 R17, RZ, RZ, 0x43300000 ;  /* 0x43300000ff117424 */ /* 0x000fe200078e00ff */
[----:B------:R-:W-:-:S03]  /*0730*/  ISETP.GE.U32.AND P3, PT, R21, 0x3ff6a09f, PT ;  /* 0x3ff6a09f1500780c */ /* 0x000fc60003f66070 */
[----:B------:R-:W-:-:S10]  /*0740*/  VIADD R16, R14, 0xfffffc01 ;  /* 0xfffffc010e107836 */ /* 0x000fd40000000000 */
[----:B------:R-:W-:Y:S02]  /*0750*/  @P3 VIADD R19, R21, 0xfff00000 ;  /* 0xfff0000015133836 */ /* 0x000fe40000000000 */
[----:B------:R-:W-:Y:S02]  /*0760*/  @P3 VIADD R16, R14, 0xfffffc02 ;  /* 0xfffffc020e103836 */ /* 0x000fe40000000000 */
[----:B------:R-:W-:-:S03]  /*0770*/  @P3 IMAD.MOV.U32 R21, RZ, RZ, R19 ;  /* 0x000000ffff153224 */ /* 0x000fc600078e0013 */
[----:B------:R-:W-:-:S03]  /*0780*/  LOP3.LUT R16, R16, 0x80000000, RZ, 0x3c, !PT ;  /* 0x8000000010107812 */ /* 0x000fc600078e3cff */
[C---:B------:R-:W-:Y:S02]  /*0790*/  DADD R24, R20.reuse, 1 ;  /* 0x3ff0000014187429 */ /* 0x040fe40000000000 */
[----:B------:R-:W-:-:S04]  /*07a0*/  DADD R20, R20, -1 ;  /* 0xbff0000014147429 */ /* 0x000fc80000000000 */
[----:B------:R-:W0:Y:S02]  /*07b0*/  MUFU.RCP64H R23, R25 ;  /* 0x0000001900177308 */ /* 0x000e240000001800 */
[----:B0-----:R-:W-:-:S08]  /*07c0*/  DFMA R18, -R24, R22, 1 ;  /* 0x3ff000001812742b */ /* 0x001fd00000000116 */
[----:B------:R-:W-:-:S08]  /*07d0*/  DFMA R18, R18, R18, R18 ;  /* 0x000000121212722b */ /* 0x000fd00000000012 */
[----:B------:R-:W-:-:S08]  /*07e0*/  DFMA R22, R22, R18, R22 ;  /* 0x000000121616722b */ /* 0x000fd00000000016 */
[----:B------:R-:W-:-:S08]  /*07f0*/  DMUL R18, R20, R22 ;  /* 0x0000001614127228 */ /* 0x000fd00000000000 */
[----:B------:R-:W-:-:S08]  /*0800*/  DFMA R18, R20, R22, R18 ;  /* 0x000000161412722b */ /* 0x000fd00000000012 */
[----:B------:R-:W-:-:S08]  /*0810*/  DMUL R26, R18, R18 ;  /* 0x00000012121a7228 */ /* 0x000fd00000000000 */
[----:B------:R-:W-:Y:S01]  /*0820*/  DFMA R24, R26, UR4, R28 ;  /* 0x000000041a187c2b */ /* 0x000fe2000800001c */
[----:B------:R-:W-:Y:S01]  /*0830*/  UMOV UR4, 0x75488a3f ;  /* 0x75488a3f00047882 */ /* 0x000fe20000000000 */
[----:B------:R-:W-:Y:S01]  /*0840*/  UMOV UR5, 0x3ef3b20a ;  /* 0x3ef3b20a00057882 */ /* 0x000fe20000000000 */
[----:B------:R-:W-:-:S05]  /*0850*/  DADD R28, R20, -R18 ;  /* 0x00000000141c7229 */ /* 0x000fca0000000812 */
[----:B------:R-:W-:Y:S01]  /*0860*/  DFMA R24, R26, R24, UR4 ;  /* 0x000000041a187e2b */ /* 0x000fe20008000018 */
[----:B------:R-:W-:Y:S01]  /*0870*/  UMOV UR4, 0xe4faecd5 ;  /* 0xe4faecd500047882 */ /* 0x000fe20000000000 */
[----:B------:R-:W-:Y:S01]  /*0880*/  UMOV UR5, 0x3f1745cd ;  /* 0x3f1745cd00057882 */ /* 0x000fe20000000000 */
[----:B------:R-:W-:-:S05]  /*0890*/  DADD R30, R28, R28 ;  /* 0x000000001c1e7229 */ /* 0x000fca000000001c */
[----:B------:R-:W-:Y:S01]  /*08a0*/  DFMA R24, R26, R24, UR4 ;  /* 0x000000041a187e2b */ /* 0x000fe20008000018 */
[----:B------:R-:W-:Y:S01]  /*08b0*/  UMOV UR4, 0x258a578b ;  /* 0x258a578b00047882 */ /* 0x000fe20000000000 */
[----:B------:R-:W-:Y:S01]  /*08c0*/  UMOV UR5, 0x3f3c71c7 ;  /* 0x3f3c71c700057882 */ /* 0x000fe20000000000 */
[----:B------:R-:W-:-:S05]  /*08d0*/  DFMA R30, R20, -R18, R30 ;  /* 0x80000012141e722b */ /* 0x000fca000000001e */
[----:B------:R-:W-:Y:S01]  /*08e0*/  DFMA R24, R26, R24, UR4 ;  /* 0x000000041a187e2b */ /* 0x000fe20008000018 */
[----:B------:R-:W-:Y:S01]  /*08f0*/  UMOV UR4, 0x9242b910 ;  /* 0x9242b91000047882 */ /* 0x000fe20000000000 */
[----:B------:R-:W-:Y:S01]  /*0900*/  UMOV UR5, 0x3f624924 ;  /* 0x3f62492400057882 */ /* 0x000fe20000000000 */
[----:B------:R-:W-:-:S05]  /*0910*/  DMUL R22, R22, R30 ;  /* 0x0000001e16167228 */ /* 0x000fca0000000000 */
[----:B------:R-:W-:Y:S01]  /*0920*/  DFMA R24, R26, R24, UR4 ;  /* 0x000000041a187e2b */ /* 0x000fe20008000018 */
[----:B------:R-:W-:Y:S01]  /*0930*/  UMOV UR4, 0x99999dfb ;  /* 0x99999dfb00047882 */ /* 0x000fe20000000000 */
[----:B------:R-:W-:-:S06]  /*0940*/  UMOV UR5, 0x3f899999 ;  /* 0x3f89999900057882 */ /* 0x000fcc0000000000 */
[----:B------:R-:W-:Y:S01]  /*0950*/  DFMA R28, R26, R24, UR4 ;  /* 0x000000041a1c7e2b */ /* 0x000fe20008000018 */
[----:B------:R-:W-:Y:S01]  /*0960*/  UMOV UR4, 0x55555555 ;  /* 0x5555555500047882 */ /* 0x000fe20000000000 */
[----:B------:R-:W-:Y:S01]  /*0970*/  UMOV UR5, 0x3fb55555 ;  /* 0x3fb5555500057882 */ /* 0x000fe20000000000 */
[----:B------:R-:W-:-:S05]  /*0980*/  DMUL R24, R18, R18 ;  /* 0x0000001212187228 */ /* 0x000fca0000000000 */
[----:B------:R-:W-:-:S03]  /*0990*/  DFMA R20, R26, R28, UR4 ;  /* 0x000000041a147e2b */ /* 0x000fc6000800001c */
[----:B------:R-:W-:-:S05]  /*09a0*/  DMUL R32, R18, R24 ;  /* 0x0000001812207228 */ /* 0x000fca0000000000 */
[----:B------:R-:W-:Y:S01]  /*09b0*/  DADD R30, -R20, UR4 ;  /* 0x00000004141e7e29 */ /* 0x000fe20008000100 */
[----:B------:R-:W-:Y:S01]  /*09c0*/  UMOV UR4, 0xb9e7b0 ;  /* 0x00b9e7b000047882 */ /* 0x000fe20000000000 */
[----:B------:R-:W-:-:S06]  /*09d0*/  UMOV UR5, 0x3c46a4cb ;  /* 0x3c46a4cb00057882 */ /* 0x000fcc0000000000 */
[----:B------:R-:W-:Y:S02]  /*09e0*/  DFMA R26, R26, R28, R30 ;  /* 0x0000001c1a1a722b */ /* 0x000fe4000000001e */
[----:B------:R-:W-:Y:S01]  /*09f0*/  DFMA R28, R18, R18, -R24 ;  /* 0x00000012121c722b */ /* 0x000fe20000000818 */
[----:B------:R-:W-:Y:S02]  /*0a00*/  VIADD R31, R23, 0x100000 ;  /* 0x00100000171f7836 */ /* 0x000fe40000000000 */
[----:B------:R-:W-:-:S06]  /*0a10*/  IMAD.MOV.U32 R30, RZ, RZ, R22 ;  /* 0x000000ffff1e7224 */ /* 0x000fcc00078e0016 */
[----:B------:R-:W-:Y:S02]  /*0a20*/  DFMA R28, R18, R30, R28 ;  /* 0x0000001e121c722b */ /* 0x000fe4000000001c */
[----:B------:R-:W-:Y:S01]  /*0a30*/  DADD R30, R26, -UR4 ;  /* 0x800000041a1e7e29 */ /* 0x000fe20008000000 */
[----:B------:R-:W-:Y:S01]  /*0a40*/  UMOV UR4, 0x80000000 ;  /* 0x8000000000047882 */ /* 0x000fe20000000000 */
[----:B------:R-:W-:Y:S01]  /*0a50*/  DFMA R26, R18, R24, -R32 ;  /* 0x00000018121a722b */ /* 0x000fe20000000820 */
[----:B------:R-:W-:Y:S02]  /*0a60*/  UMOV UR5, 0x43300000 ;  /* 0x4330000000057882 */ /* 0x000fe40000000000 */
[----:B------:R-:W-:Y:S01]  /*0a70*/  DADD R16, R16, -UR4 ;  /* 0x8000000410107e29 */ /* 0x000fe20008000000 */
[----:B------:R-:W-:Y:S01]  /*0a80*/  UMOV UR4, 0xfefa39ef ;  /* 0xfefa39ef00047882 */ /* 0x000fe20000000000 */
[----:B------:R-:W-:-:S03]  /*0a90*/  UMOV UR5, 0x3fe62e42 ;  /* 0x3fe62e4200057882 */ /* 0x000fc60000000000 */
[----:B------:R-:W-:Y:S02]  /*0aa0*/  DFMA R26, R22, R24, R26 ;  /* 0x00000018161a722b */ /* 0x000fe4000000001a */
[----:B------:R-:W-:-:S06]  /*0ab0*/  DADD R24, R20, R30 ;  /* 0x0000000014187229 */ /* 0x000fcc000000001e */
[----:B------:R-:W-:Y:S02]  /*0ac0*/  DFMA R26, R18, R28, R26 ;  /* 0x0000001c121a722b */ /* 0x000fe4000000001a */
[----:B------:R-:W-:Y:S02]  /*0ad0*/  DADD R28, R20, -R24 ;  /* 0x00000000141c7229 */ /* 0x000fe40000000818 */
[----:B------:R-:W-:-:S06]  /*0ae0*/  DMUL R20, R24, R32 ;  /* 0x0000002018147228 */ /* 0x000fcc0000000000 */
[----:B------:R-:W-:Y:S02]  /*0af0*/  DADD R30, R30, R28 ;  /* 0x000000001e1e7229 */ /* 0x000fe4000000001c */
[----:B------:R-:W-:-:S08]  /*0b00*/  DFMA R28, R24, R32, -R20 ;  /* 0x00000020181c722b */ /* 0x000fd00000000814 */
[----:B------:R-:W-:-:S08]  /*0b10*/  DFMA R26, R24, R26, R28 ;  /* 0x0000001a181a722b */ /* 0x000fd0000000001c */
[----:B------:R-:W-:-:S08]  /*0b20*/  DFMA R30, R30, R32, R26 ;  /* 0x000000201e1e722b */ /* 0x000fd0000000001a */
[----:B------:R-:W-:-:S08]  /*0b30*/  DADD R26, R20, R30 ;  /* 0x00000000141a7229 */ /* 0x000fd0000000001e */
[--C-:B------:R-:W-:Y:S02]  /*0b40*/  DADD R24, R18, R26.reuse ;  /* 0x0000000012187229 */ /* 0x100fe4000000001a */
[----:B------:R-:W-:-:S06]  /*0b50*/  DADD R20, R20, -R26 ;  /* 0x0000000014147229 */ /* 0x000fcc000000081a */
[----:B------:R-:W-:Y:S02]  /*0b60*/  DADD R18, R18, -R24 ;  /* 0x0000000012127229 */ /* 0x000fe40000000818 */
[----:B------:R-:W-:-:S06]  /*0b70*/  DADD R20, R30, R20 ;  /* 0x000000001e147229 */ /* 0x000fcc0000000014 */
[----:B------:R-:W-:-:S08]  /*0b80*/  DADD R18, R26, R18 ;  /* 0x000000001a127229 */ /* 0x000fd00000000012 */
[----:B------:R-:W-:-:S08]  /*0b90*/  DADD R18, R20, R18 ;  /* 0x0000000014127229 */ /* 0x000fd00000000012 */
[----:B------:R-:W-:-:S08]  /*0ba0*/  DADD R18, R22, R18 ;  /* 0x0000000016127229 */ /* 0x000fd00000000012 */
[----:B------:R-:W-:-:S08]  /*0bb0*/  DADD R20, R24, R18 ;  /* 0x0000000018147229 */ /* 0x000fd00000000012 */
[--C-:B------:R-:W-:Y:S02]  /*0bc0*/  DFMA R14, R16, UR4, R20.reuse ;  /* 0x00000004100e7c2b */ /* 0x100fe40008000014 */
[----:B------:R-:W-:-:S06]  /*0bd0*/  DADD R24, R24, -R20 ;  /* 0x0000000018187229 */ /* 0x000fcc0000000814 */
[----:B------:R-:W-:Y:S02]  /*0be0*/  DFMA R22, R16, -UR4, R14 ;  /* 0x8000000410167c2b */ /* 0x000fe4000800000e */
[----:B------:R-:W-:-:S06]  /*0bf0*/  DADD R24, R18, R24 ;  /* 0x0000000012187229 */ /* 0x000fcc0000000018 */
[----:B------:R-:W-:Y:S01]  /*0c00*/  DADD R22, -R20, R22 ;  /* 0x0000000014167229 */ /* 0x000fe20000000116 */
[----:B------:R-:W-:Y:S02]  /*0c10*/  IMAD.MOV.U32 R21, RZ, RZ, R7 ;  /* 0x000000ffff157224 */ /* 0x000fe400078e0007 */
[----:B------:R-:W-:-:S03]  /*0c20*/  IMAD.MOV.U32 R20, RZ, RZ, R6 ;  /* 0x000000ffff147224 */ /* 0x000fc600078e0006 */
[----:B------:R-:W-:Y:S02]  /*0c30*/  LOP3.LUT R19, R21, 0xff0fffff, RZ, 0xc0, !PT ;  /* 0xff0fffff15137812 */ /* 0x000fe400078ec0ff */
[----:B------:R-:W-:-:S08]  /*0c40*/  DADD R22, R24, -R22 ;  /* 0x0000000018167229 */ /* 0x000fd00000000816 */
[----:B------:R-:W-:Y:S01]  /*0c50*/  DFMA R22, R16, UR8, R22 ;  /* 0x0000000810167c2b */ /* 0x000fe20008000016 */
[----:B------:R-:W-:-:S05]  /*0c60*/  IMAD.SHL.U32 R16, R21, 0x2, RZ ;  /* 0x0000000215107824 */ /* 0x000fca00078e00ff */
[----:B------:R-:W-:Y:S02]  /*0c70*/  ISETP.GT.U32.AND P0, PT, R16, -0x2000001, PT ;  /* 0xfdffffff1000780c */ /* 0x000fe40003f04070 */
[----:B------:R-:W-:Y:S02]  /*0c80*/  DADD R16, R14, R22 ;  /* 0x000000000e107229 */ /* 0x000fe40000000016 */
[----:B------:R-:W-:-:S06]  /*0c90*/  SEL R21, R19, R21, P0 ;  /* 0x0000001513157207 */ /* 0x000fcc0000000000 */
[----:B------:R-:W-:Y:S02]  /*0ca0*/  DADD R18, R14, -R16 ;  /* 0x000000000e127229 */ /* 0x000fe40000000810 */
[----:B------:R-:W-:-:S06]  /*0cb0*/  DMUL R14, R16, R20 ;  /* 0x00000014100e7228 */ /* 0x000fcc0000000000 */
[----:B------:R-:W-:Y:S02]  /*0cc0*/  DADD R18, R22, R18 ;  /* 0x0000000016127229 */ /* 0x000fe40000000012 */
[----:B------:R-:W-:-:S08]  /*0cd0*/  DFMA R16, R16, R20, -R14 ;  /* 0x000000141010722b */ /* 0x000fd0000000080e */
[----:B------:R-:W-:Y:S01]  /*0ce0*/  DFMA R20, R18, R20, R16 ;  /* 0x000000141214722b */ /* 0x000fe20000000010 */
[----:B------:R-:W-:Y:S02]  /*0cf0*/  IMAD.MOV.U32 R18, RZ, RZ, 0x652b82fe ;  /* 0x652b82feff127424 */ /* 0x000fe400078e00ff */
[----:B------:R-:W-:-:S05]  /*0d00*/  IMAD.MOV.U32 R19, RZ, RZ, 0x3ff71547 ;  /* 0x3ff71547ff137424 */ /* 0x000fca00078e00ff */
[----:B------:R-:W-:-:S08]  /*0d10*/  DADD R16, R14, R20 ;  /* 0x000000000e107229 */ /* 0x000fd00000000014 */
[----:B------:R-:W-:Y:S02]  /*0d20*/  DFMA R18, R16, R18, 6.75539944105574400000e+15 ;  /* 0x433800001012742b */ /* 0x000fe40000000012 */
[----:B------:R-:W-:Y:S01]  /*0d30*/  FSETP.GEU.AND P0, PT, |R17|, 4.1917929649353027344, PT ;  /* 0x4086232b1100780b */ /* 0x000fe20003f0e200 */
[----:B------:R-:W-:-:S05]  /*0d40*/  DADD R14, R14, -R16 ;  /* 0x000000000e0e7229 */ /* 0x000fca0000000810 */
[----:B------:R-:W-:-:S03]  /*0d50*/  DADD R22, R18, -6.75539944105574400000e+15 ;  /* 0xc338000012167429 */ /* 0x000fc60000000000 */
[----:B------:R-:W-:-:S05]  /*0d60*/  DADD R20, R20, R14 ;  /* 0x0000000014147229 */ /* 0x000fca000000000e */
[----:B------:R-:W-:Y:S01]  /*0d70*/  DFMA R24, R22, -UR4, R16 ;  /* 0x8000000416187c2b */ /* 0x000fe20008000010 */
[----:B------:R-:W-:Y:S01]  /*0d80*/  UMOV UR4, 0x3b39803f ;  /* 0x3b39803f00047882 */ /* 0x000fe20000000000 */
[----:B------:R-:W-:-:S06]  /*0d90*/  UMOV UR5, 0x3c7abc9e ;  /* 0x3c7abc9e00057882 */ /* 0x000fcc0000000000 */
[----:B------:R-:W-:Y:S01]  /*0da0*/  DFMA R22, R22, -UR4, R24 ;  /* 0x8000000416167c2b */ /* 0x000fe20008000018 */
[----:B------:R-:W-:Y:S01]  /*0db0*/  UMOV UR4, 0x69ce2bdf ;  /* 0x69ce2bdf00047882 */ /* 0x000fe20000000000 */
[----:B------:R-:W-:Y:S01]  /*0dc0*/  IMAD.MOV.U32 R24, RZ, RZ, -0x35dec16 ;  /* 0xfca213eaff187424 */ /* 0x000fe200078e00ff */
[----:B------:R-:W-:Y:S01]  /*0dd0*/  UMOV UR5, 0x3e5ade15 ;  /* 0x3e5ade1500057882 */ /* 0x000fe20000000000 */
[----:B------:R-:W-:-:S06]  /*0de0*/  IMAD.MOV.U32 R25, RZ, RZ, 0x3e928af3 ;  /* 0x3e928af3ff197424 */ /* 0x000fcc00078e00ff */
[----:B------:R-:W-:Y:S01]  /*0df0*/  DFMA R24, R22, UR4, R24 ;  /* 0x0000000416187c2b */ /* 0x000fe20008000018 */
[----:B------:R-:W-:Y:S01]  /*0e00*/  UMOV UR4, 0x62401315 ;  /* 0x6240131500047882 */ /* 0x000fe20000000000 */
[----:B------:R-:W-:-:S06]  /*0e10*/  UMOV UR5, 0x3ec71dee ;  /* 0x3ec71dee00057882 */ /* 0x000fcc0000000000 */
[----:B------:R-:W-:Y:S01]  /*0e20*/  DFMA R24, R22, R24, UR4 ;  /* 0x0000000416187e2b */ /* 0x000fe20008000018 */
        /* <DEDUP_REMOVED lines=20> */
[----:B------:R-:W-:-:S08]  /*0f70*/  DFMA R24, R22, R24, UR4 ;  /* 0x0000000416187e2b */ /* 0x000fd00008000018 */
[----:B------:R-:W-:-:S08]  /*0f80*/  DFMA R24, R22, R24, 1 ;  /* 0x3ff000001618742b */ /* 0x000fd00000000018 */
[----:B------:R-:W-:-:S10]  /*0f90*/  DFMA R22, R22, R24, 1 ;  /* 0x3ff000001616742b */ /* 0x000fd40000000018 */
[----:B------:R-:W-:Y:S02]  /*0fa0*/  IMAD R15, R18, 0x100000, R23 ;  /* 0x00100000120f7824 */ /* 0x000fe400078e0217 */
[----:B------:R-:W-:Y:S01]  /*0fb0*/  IMAD.MOV.U32 R14, RZ, RZ, R22 ;  /* 0x000000ffff0e7224 */ /* 0x000fe200078e0016 */
[----:B------:R-:W-:Y:S06]  /*0fc0*/  @!P0 BRA `(.L_x_9) ;  /* 0x0000000000308947 */ /* 0x000fec0003800000 */
[----:B------:R-:W-:Y:S01]  /*0fd0*/  FSETP.GEU.AND P3, PT, |R17|, 4.2275390625, PT ;  /* 0x408748001100780b */ /* 0x000fe20003f6e200 */
[C---:B------:R-:W-:Y:S02]  /*0fe0*/  DADD R24, R16.reuse, +INF ;  /* 0x7ff0000010187429 */ /* 0x040fe40000000000 */
[----:B------:R-:W-:-:S08]  /*0ff0*/  DSETP.GEU.AND P0, PT, R16, RZ, PT ;  /* 0x000000ff1000722a */ /* 0x000fd00003f0e000 */
[----:B------:R-:W-:Y:S02]  /*1000*/  FSEL R15, R25, RZ, P0 ;  /* 0x000000ff190f7208 */ /* 0x000fe40000000000 */
[----:B------:R-:W-:-:S04]  /*1010*/  @!P3 LEA.HI R14, R18, R18, RZ, 0x1 ;  /* 0x00000012120eb211 */ /* 0x000fc800078f08ff */
[----:B------:R-:W-:Y:S02]  /*1020*/  @!P3 SHF.R.S32.HI R17, RZ, 0x1, R14 ;  /* 0x00000001ff11b819 */ /* 0x000fe4000001140e */
[----:B------:R-:W-:-:S03]  /*1030*/  FSEL R14, R24, RZ, P0 ;  /* 0x000000ff180e7208 */ /* 0x000fc60000000000 */
[----:B------:R-:W-:Y:S02]  /*1040*/  @!P3 IMAD.IADD R16, R18, 0x1, -R17 ;  /* 0x000000011210b824 */ /* 0x000fe400078e0a11 */
[----:B------:R-:W-:-:S03]  /*1050*/  @!P3 IMAD R23, R17, 0x100000, R23 ;  /* 0x001000001117b824 */ /* 0x000fc600078e0217 */
[----:B------:R-:W-:Y:S01]  /*1060*/  @!P3 LEA R17, R16, 0x3ff00000, 0x14 ;  /* 0x3ff000001011b811 */ /* 0x000fe200078ea0ff */
[----:B------:R-:W-:-:S06]  /*1070*/  @!P3 IMAD.MOV.U32 R16, RZ, RZ, RZ ;  /* 0x000000ffff10b224 */ /* 0x000fcc00078e00ff */
[----:B------:R-:W-:-:S11]  /*1080*/  @!P3 DMUL R14, R22, R16 ;  /* 0x00000010160eb228 */ /* 0x000fd60000000000 */
.L_x_9:
[----:B------:R-:W-:Y:S02]  /*1090*/  DFMA R20, R20, R14, R14 ;  /* 0x0000000e1414722b */ /* 0x000fe4000000000e */
[----:B------:R-:W-:-:S08]  /*10a0*/  DSETP.NEU.AND P0, PT, |R14|, +INF , PT ;  /* 0x7ff000000e00742a */ /* 0x000fd00003f0d200 */
[----:B------:R-:W-:Y:S01]  /*10b0*/  FSEL R19, R14, R20, !P0 ;  /* 0x000000140e137208 */ /* 0x000fe20004000000 */
[----:B------:R-:W-:Y:S01]  /*10c0*/  IMAD.MOV.U32 R14, RZ, RZ, R0 ;  /* 0x000000ffff0e7224 */ /* 0x000fe200078e0000 */
[----:B------:R-:W-:Y:S01]  /*10d0*/  FSEL R20, R15, R21, !P0 ;  /* 0x000000150f147208 */ /* 0x000fe20004000000 */
[----:B------:R-:W-:-:S04]  /*10e0*/  IMAD.MOV.U32 R15, RZ, RZ, 0x0 ;  /* 0x00000000ff0f7424 */ /* 0x000fc800078e00ff */
[----:B------:R-:W-:Y:S05]  /*10f0*/  RET.REL.NODEC R14 `(a4c_powff64) ;  /* 0xffffffec0ec07950 */ /* 0x000fea0003c3ffff */
.L_x_10:
        /* <DEDUP_REMOVED lines=16> */
.L_x_187:


//--------------------- .text.a4c_cbrtf64         --------------------------
	.section	.text.a4c_cbrtf64,"ax",@progbits
	.align	128
        .global         a4c_cbrtf64
        .type           a4c_cbrtf64,@function
        .size           a4c_cbrtf64,(.L_x_199 - a4c_cbrtf64)
        .other          a4c_cbrtf64,@"STO_CUDA_ENTRY STV_DEFAULT"
a4c_cbrtf64:
.text.a4c_cbrtf64:
        /* <DEDUP_REMOVED lines=12> */
[----:B-1----:R-:W-:-:S07]  /*00c0*/  IMAD R0, R0, UR4, RZ ;  /* 0x0000000400007c24 */ /* 0x002fce000f8e02ff */
.L_x_11:
[----:B0-----:R-:W-:-:S06]  /*00d0*/  IMAD.WIDE R6, R9, 0x8, R2 ;  /* 0x0000000809067825 */ /* 0x001fcc00078e0202 */
[----:B--2---:R-:W2:Y:S01]  /*00e0*/  LDG.E.64 R6, desc[UR6][R6.64] ;  /* 0x0000000606067981 */ /* 0x004ea2000c1e1b00 */
[----:B------:R-:W-:Y:S01]  /*00f0*/  IMAD.MOV.U32 R18, RZ, RZ, RZ ;  /* 0x000000ffff127224 */ /* 0x000fe200078e00ff */
[----:B--2---:R-:W-:Y:S01]  /*0100*/  LOP3.LUT R11, R7, 0x7fffffff, RZ, 0xc0, !PT ;  /* 0x7fffffff070b7812 */ /* 0x004fe200078ec0ff */
[----:B------:R-:W-:-:S03]  /*0110*/  IMAD.MOV.U32 R10, RZ, RZ, R6 ;  /* 0x000000ffff0a7224 */ /* 0x000fc600078e0006 */
[----:B------:R-:W-:-:S03]  /*0120*/  ISETP.GE.U32.AND P0, PT, R11, 0x100000, PT ;  /* 0x001000000b00780c */ /* 0x000fc60003f06070 */
[----:B------:R-:W-:-:S10]  /*0130*/  DMUL R12, R10, 1.80143985094819840000e+16 ;  /* 0x435000000a0c7828 */ /* 0x000fd40000000000 */
[----:B------:R-:W-:Y:S02]  /*0140*/  SEL R11, R13, R11, !P0 ;  /* 0x0000000b0d0b7207 */ /* 0x000fe40004000000 */
[----:B------:R-:W-:Y:S02]  /*0150*/  SEL R12, R12, R6, !P0 ;  /* 0x000000060c0c7207 */ /* 0x000fe40004000000 */
[----:B------:R-:W-:-:S04]  /*0160*/  LEA.HI R8, R11, 0xfffffc02, RZ, 0xc ;  /* 0xfffffc020b087811 */ /* 0x000fc800078f60ff */
[----:B------:R-:W-:-:S05]  /*0170*/  I2FP.F32.S32 R8, R8 ;  /* 0x0000000800087245 */ /* 0x000fca0000201400 */
[----:B------:R-:W-:-:S06]  /*0180*/  FMUL R8, R8, 0.3333333432674407959 ;  /* 0x3eaaaaab08087820 */ /* 0x000fcc0000400000 */
[----:B------:R-:W0:Y:S02]  /*0190*/  F2I.NTZ R8, R8 ;  /* 0x0000000800087305 */ /* 0x000e240000203100 */
[----:B0-----:R-:W-:-:S06]  /*01a0*/  IMAD R13, R8, -0x300000, R11 ;  /* 0xffd00000080d7824 */ /* 0x001fcc00078e020b */
[----:B------:R-:W0:Y:S08]  /*01b0*/  F2F.F32.F64 R22, R12 ;  /* 0x0000000c00167310 */ /* 0x000e300000301000 */
[----:B0-----:R-:W0:Y:S02]  /*01c0*/  MUFU.LG2 R22, R22 ;  /* 0x0000001600167308 */ /* 0x001e240000000c00 */
[----:B0-----:R-:W-:-:S06]  /*01d0*/  FMUL R23, R22, 0.3333333432674407959 ;  /* 0x3eaaaaab16177820 */ /* 0x001fcc0000400000 */
[----:B------:R-:W0:Y:S08]  /*01e0*/  MUFU.EX2 R10, R23 ;  /* 0x00000017000a7308 */ /* 0x000e300000000800 */
[----:B0-----:R-:W0:Y:S02]  /*01f0*/  F2F.F64.F32 R10, R10 ;  /* 0x0000000a000a7310 */ /* 0x001e240000201800 */
[----:B0-----:R-:W-:-:S10]  /*0200*/  DMUL R14, R10, R10 ;  /* 0x0000000a0a0e7228 */ /* 0x001fd40000000000 */
[----:B------:R-:W-:Y:S01]  /*0210*/  VIADD R17, R15, 0x100000 ;  /* 0x001000000f117836 */ /* 0x000fe20000000000 */
[----:B------:R-:W-:-:S06]  /*0220*/  MOV R16, R14 ;  /* 0x0000000e00107202 */ /* 0x000fcc0000000f00 */
[C-C-:B------:R-:W-:Y:S02]  /*0230*/  DFMA R16, R10.reuse, R16, R12.reuse ;  /* 0x000000100a10722b */ /* 0x140fe4000000000c */
[----:B------:R-:W-:Y:S01]  /*0240*/  DFMA R12, -R10, R14, R12 ;  /* 0x0000000e0a0c722b */ /* 0x000fe2000000010c */
[C---:B------:R-:W-:Y:S01]  /*0250*/  VIADD R15, R8.reuse, 0xfee ;  /* 0x00000fee080f7836 */ /* 0x040fe20000000000 */
[----:B------:R-:W-:Y:S02]  /*0260*/  @P0 IADD3 R15, PT, PT, R8, 0x100000, RZ ;  /* 0x00100000080f0810 */ /* 0x000fe40007ffe0ff */
[----:B------:R-:W0:Y:S02]  /*0270*/  MUFU.RCP64H R19, R17 ;  /* 0x0000001100137308 */ /* 0x000e240000001800 */
[----:B0-----:R-:W-:-:S08]  /*0280*/  DFMA R20, -R16, R18, 1 ;  /* 0x3ff000001014742b */ /* 0x001fd00000000112 */
[----:B------:R-:W-:-:S08]  /*0290*/  DFMA R20, R20, R20, R20 ;  /* 0x000000141414722b */ /* 0x000fd00000000014 */
[----:B------:R-:W-:-:S08]  /*02a0*/  DFMA R20, R18, R20, R18 ;  /* 0x000000141214722b */ /* 0x000fd00000000012 */
[----:B------:R-:W-:-:S08]  /*02b0*/  DMUL R12, R20, R12 ;  /* 0x0000000c140c7228 */ /* 0x000fd00000000000 */
[----:B------:R-:W-:Y:S02]  /*02c0*/  DFMA R12, R10, R12, R10 ;  /* 0x0000000c0a0c722b */ /* 0x000fe4000000000a */
[----:B------:R-:W-:-:S08]  /*02d0*/  DADD R10, R6, R6 ;  /* 0x00000000060a7229 */ /* 0x000fd00000000006 */
[----:B------:R-:W-:Y:S01]  /*02e0*/  IMAD R15, R15, 0x100000, R13 ;  /* 0x001000000f0f7824 */ /* 0x000fe200078e020d */
[----:B------:R-:W-:-:S04]  /*02f0*/  DSETP.NE.AND P0, PT, R10, R6, PT ;  /* 0x000000060a00722a */ /* 0x000fc80003f05000 */
[----:B------:R-:W-:Y:S01]  /*0300*/  LOP3.LUT R15, R15, 0x80000000, R7, 0xb8, !PT ;  /* 0x800000000f0f7812 */ /* 0x000fe200078eb807 */
[----:B---3--:R-:W-:Y:S01]  /*0310*/  IMAD.WIDE R6, R9, 0x8, R4 ;  /* 0x0000000809067825 */ /* 0x008fe200078e0204 */
[----:B------:R-:W-:Y:S02]  /*0320*/  FSEL R12, R10, R12, !P0 ;  /* 0x0000000c0a0c7208 */ /* 0x000fe40004000000 */
[----:B------:R-:W-:Y:S02]  /*0330*/  FSEL R13, R11, R15, !P0 ;  /* 0x0000000f0b0d7208 */ /* 0x000fe40004000000 */
[----:B------:R-:W-:-:S03]  /*0340*/  IADD3 R9, PT, PT, R0, R9, RZ ;  /* 0x0000000900097210 */ /* 0x000fc60007ffe0ff */
[----:B------:R1:W-:Y:S01]  /*0350*/  STG.E.64 desc[UR6][R6.64], R12 ;  /* 0x0000000c06007986 */ /* 0x0003e2000c101b06 */
[----:B------:R-:W-:-:S13]  /*0360*/  ISETP.GE.AND P0, PT, R9, UR5, PT ;  /* 0x0000000509007c0c */ /* 0x000fda000bf06270 */
[----:B-1----:R-:W-:Y:S05]  /*0370*/  @!P0 BRA `(.L_x_11) ;  /* 0xfffffffc00548947 */ /* 0x002fea000383ffff */
[----:B------:R-:W-:Y:S05]  /*0380*/  EXIT ;  /* 0x000000000000794d */ /* 0x000fea0003800000 */
.L_x_12:
        /* <DEDUP_REMOVED lines=15> */
.L_x_199:


//--------------------- .text.a4c_sqrtf64         --------------------------
	.section	.text.a4c_sqrtf64,"ax",@progbits
	.align	128
        .global         a4c_sqrtf64
        .type           a4c_sqrtf64,@function
        .size           a4c_sqrtf64,(.L_x_188 - a4c_sqrtf64)
        .other          a4c_sqrtf64,@"STO_CUDA_ENTRY STV_DEFAULT"
a4c_sqrtf64:
.text.a4c_sqrtf64:
        /* <DEDUP_REMOVED lines=12> */
[----:B------:R-:W4:Y:S01]  /*00c0*/  LDCU UR5, c[0x0][0x390] ;  /* 0x00007200ff0577ac */ /* 0x000f220008000800 */
[----:B-1----:R-:W-:-:S07]  /*00d0*/  IMAD R0, R0, UR4, RZ ;  /* 0x0000000400007c24 */ /* 0x002fce000f8e02ff */
.L_x_15:
[----:B0-----:R-:W-:-:S06]  /*00e0*/  IMAD.WIDE R10, R7, 0x8, R2 ;  /* 0x00000008070a7825 */ /* 0x001fcc00078e0202 */
[----:B--2---:R-:W2:Y:S01]  /*00f0*/  LDG.E.64 R10, desc[UR6][R10.64] ;  /* 0x000000060a0a7981 */ /* 0x004ea2000c1e1b00 */
[----:B------:R-:W-:Y:S01]  /*0100*/  IMAD.MOV.U32 R14, RZ, RZ, 0x0 ;  /* 0x00000000ff0e7424 */ /* 0x000fe200078e00ff */
[----:B------:R-:W-:Y:S01]  /*0110*/  MOV R15, 0x3fd80000 ;  /* 0x3fd80000000f7802 */ /* 0x000fe20000000f00 */
[----:B------:R-:W-:Y:S01]  /*0120*/  BSSY.RECONVERGENT B0, `(.L_x_13) ;  /* 0x0000014000007945 */ /* 0x000fe20003800200 */
[----:B-12---:R-:W0:Y:S01]  /*0130*/  MUFU.RSQ64H R9, R11 ;  /* 0x0000000b00097308 */ /* 0x006e220000001c00 */
[----:B------:R-:W-:-:S05]  /*0140*/  VIADD R8, R11, 0xfcb00000 ;  /* 0xfcb000000b087836 */ /* 0x000fca0000000000 */
[----:B------:R-:W-:Y:S01]  /*0150*/  ISETP.GE.U32.AND P1, PT, R8, 0x7ca00000, PT ;  /* 0x7ca000000800780c */ /* 0x000fe20003f26070 */
[----:B0-----:R-:W-:-:S08]  /*0160*/  DMUL R12, R8, R8 ;  /* 0x00000008080c7228 */ /* 0x001fd00000000000 */
[----:B------:R-:W-:-:S08]  /*0170*/  DFMA R12, R10, -R12, 1 ;  /* 0x3ff000000a0c742b */ /* 0x000fd0000000080c */
[----:B------:R-:W-:Y:S02]  /*0180*/  DFMA R14, R12, R14, 0.5 ;  /* 0x3fe000000c0e742b */ /* 0x000fe4000000000e */
[----:B------:R-:W-:-:S08]  /*0190*/  DMUL R12, R8, R12 ;  /* 0x0000000c080c7228 */ /* 0x000fd00000000000 */
[----:B------:R-:W-:Y:S01]  /*01a0*/  DFMA R22, R14, R12, R8 ;  /* 0x0000000c0e16722b */ /* 0x000fe20000000008 */
[--C-:B------:R-:W-:Y:S02]  /*01b0*/  IMAD.MOV.U32 R13, RZ, RZ, R7.reuse ;  /* 0x000000ffff0d7224 */ /* 0x100fe400078e0007 */
[----:B------:R-:W-:-:S05]  /*01c0*/  IMAD.IADD R7, R0, 0x1, R7 ;  /* 0x0000000100077824 */ /* 0x000fca00078e0207 */
[----:B------:R-:W-:Y:S01]  /*01d0*/  DMUL R14, R10, R22 ;  /* 0x000000160a0e7228 */ /* 0x000fe20000000000 */
[----:B----4-:R-:W-:Y:S01]  /*01e0*/  ISETP.GE.AND P0, PT, R7, UR5, PT ;  /* 0x0000000507007c0c */ /* 0x010fe2000bf06270 */
[----:B------:R-:W-:Y:S01]  /*01f0*/  IMAD.MOV.U32 R20, RZ, RZ, R22 ;  /* 0x000000ffff147224 */ /* 0x000fe200078e0016 */
[----:B------:R-:W-:-:S05]  /*0200*/  IADD3 R21, PT, PT, R23, -0x100000, RZ ;  /* 0xfff0000017157810 */ /* 0x000fca0007ffe0ff */
[----:B------:R-:W-:-:S08]  /*0210*/  DFMA R16, R14, -R14, R10 ;  /* 0x8000000e0e10722b */ /* 0x000fd0000000000a */
[----:B------:R-:W-:Y:S01]  /*0220*/  DFMA R18, R16, R20, R14 ;  /* 0x000000141012722b */ /* 0x000fe2000000000e */
[----:B------:R-:W-:Y:S10]  /*0230*/  @!P1 BRA `(.L_x_14) ;  /* 0x0000000000089947 */ /* 0x000ff40003800000 */
[----:B------:R-:W-:-:S07]  /*0240*/  MOV R6, 0x260 ;  /* 0x0000026000067802 */ /* 0x000fce0000000f00 */
[----:B---3--:R-:W-:Y:S05]  /*0250*/  CALL.REL.NOINC `($__internal_0_$__cuda_sm20_dsqrt_rn_f64_mediumpath_v1) ;  /* 0x0000000000147944 */ /* 0x008fea0003c00000 */
.L_x_14:
[----:B------:R-:W-:Y:S05]  /*0260*/  BSYNC.RECONVERGENT B0 ;  /* 0x0000000000007941 */ /* 0x000fea0003800200 */
.L_x_13:
[----:B---3--:R-:W-:-:S05]  /*0270*/  IMAD.WIDE R8, R13, 0x8, R4 ;  /* 0x000000080d087825 */ /* 0x008fca00078e0204 */
[----:B------:R1:W-:Y:S01]  /*0280*/  STG.E.64 desc[UR6][R8.64], R18 ;  /* 0x0000001208007986 */ /* 0x0003e2000c101b06 */
[----:B------:R-:W-:Y:S05]  /*0290*/  @!P0 BRA `(.L_x_15) ;  /* 0xfffffffc00908947 */ /* 0x000fea000383ffff */
[----:B------:R-:W-:Y:S05]  /*02a0*/  EXIT ;  /* 0x000000000000794d */ /* 0x000fea0003800000 */
        .weak           $__internal_0_$__cuda_sm20_dsqrt_rn_f64_mediumpath_v1
        .type           $__internal_0_$__cuda_sm20_dsqrt_rn_f64_mediumpath_v1,@function
        .size           $__internal_0_$__cuda_sm20_dsqrt_rn_f64_mediumpath_v1,(.L_x_188 - $__internal_0_$__cuda_sm20_dsqrt_rn_f64_mediumpath_v1)
$__internal_0_$__cuda_sm20_dsqrt_rn_f64_mediumpath_v1:
[----:B------:R-:W-:Y:S01]  /*02b0*/  ISETP.GE.U32.AND P1, PT, R8, -0x3400000, PT ;  /* 0xfcc000000800780c */ /* 0x000fe20003f26070 */
[----:B------:R-:W-:Y:S01]  /*02c0*/  BSSY.RECONVERGENT B1, `(.L_x_16) ;  /* 0x0000028000017945 */ /* 0x000fe20003800200 */
[----:B------:R-:W-:Y:S01]  /*02d0*/  MOV R8, R10 ;  /* 0x0000000a00087202 */ /* 0x000fe20000000f00 */
[----:B------:R-:W-:Y:S01]  /*02e0*/  IMAD.MOV.U32 R9, RZ, RZ, R11 ;  /* 0x000000ffff097224 */ /* 0x000fe200078e000b */
[----:B------:R-:W-:Y:S01]  /*02f0*/  MOV R11, R17 ;  /* 0x00000011000b7202 */ /* 0x000fe20000000f00 */
[----:B------:R-:W-:Y:S02]  /*0300*/  IMAD.MOV.U32 R20, RZ, RZ, R22 ;  /* 0x000000ffff147224 */ /* 0x000fe400078e0016 */
[----:B------:R-:W-:-:S06]  /*0310*/  IMAD.MOV.U32 R10, RZ, RZ, R16 ;  /* 0x000000ffff0a7224 */ /* 0x000fcc00078e0010 */
[----:B------:R-:W-:Y:S05]  /*0320*/  @!P1 BRA `(.L_x_17) ;  /* 0x0000000000209947 */ /* 0x000fea0003800000 */
[----:B------:R-:W-:-:S10]  /*0330*/  DFMA.RM R10, R10, R20, R14 ;  /* 0x000000140a0a722b */ /* 0x000fd4000000400e */
[----:B------:R-:W-:-:S05]  /*0340*/  IADD3 R14, P1, PT, R10, 0x1, RZ ;  /* 0x000000010a0e7810 */ /* 0x000fca0007f3e0ff */
[----:B------:R-:W-:-:S06]  /*0350*/  IMAD.X R15, RZ, RZ, R11, P1 ;  /* 0x000000ffff0f7224 */ /* 0x000fcc00008e060b */
[----:B------:R-:W-:-:S08]  /*0360*/  DFMA.RP R8, -R10, R14, R8 ;  /* 0x0000000e0a08722b */ /* 0x000fd00000008108 */
[----:B------:R-:W-:-:S06]  /*0370*/  DSETP.GT.AND P1, PT, R8, RZ, PT ;  /* 0x000000ff0800722a */ /* 0x000fcc0003f24000 */
[----:B------:R-:W-:Y:S02]  /*0380*/  FSEL R10, R14, R10, P1 ;  /* 0x0000000a0e0a7208 */ /* 0x000fe40000800000 */
[----:B------:R-:W-:Y:S01]  /*0390*/  FSEL R11, R15, R11, P1 ;  /* 0x0000000b0f0b7208 */ /* 0x000fe20000800000 */
[----:B------:R-:W-:Y:S06]  /*03a0*/  BRA `(.L_x_18) ;  /* 0x0000000000647947 */ /* 0x000fec0003800000 */
.L_x_17:
[----:B------:R-:W-:-:S14]  /*03b0*/  DSETP.NE.AND P1, PT, R8, RZ, PT ;  /* 0x000000ff0800722a */ /* 0x000fdc0003f25000 */
[----:B------:R-:W-:Y:S05]  /*03c0*/  @!P1 BRA `(.L_x_19) ;  /* 0x0000000000589947 */ /* 0x000fea0003800000 */
[----:B------:R-:W-:-:S13]  /*03d0*/  ISETP.GE.AND P1, PT, R9, RZ, PT ;  /* 0x000000ff0900720c */ /* 0x000fda0003f26270 */
[----:B------:R-:W-:Y:S01]  /*03e0*/  @!P1 MOV R10, 0x0 ;  /* 0x00000000000a9802 */ /* 0x000fe20000000f00 */
[----:B------:R-:W-:Y:S01]  /*03f0*/  @!P1 IMAD.MOV.U32 R11, RZ, RZ, -0x80000 ;  /* 0xfff80000ff0b9424 */ /* 0x000fe200078e00ff */
[----:B------:R-:W-:Y:S06]  /*0400*/  @!P1 BRA `(.L_x_18) ;  /* 0x00000000004c9947 */ /* 0x000fec0003800000 */
[----:B------:R-:W-:-:S13]  /*0410*/  ISETP.GT.AND P1, PT, R9, 0x7fefffff, PT ;  /* 0x7fefffff0900780c */ /* 0x000fda0003f24270 */
[----:B------:R-:W-:Y:S05]  /*0420*/  @P1 BRA `(.L_x_19) ;  /* 0x0000000000401947 */ /* 0x000fea0003800000 */
[----:B------:R-:W-:Y:S01]  /*0430*/  DMUL R8, R8, 8.11296384146066816958e+31 ;  /* 0x4690000008087828 */ /* 0x000fe20000000000 */
[----:B------:R-:W-:Y:S01]  /*0440*/  MOV R10, RZ ;  /* 0x000000ff000a7202 */ /* 0x000fe20000000f00 */
[----:B------:R-:W-:Y:S01]  /*0450*/  IMAD.MOV.U32 R16, RZ, RZ, 0x0 ;  /* 0x00000000ff107424 */ /* 0x000fe200078e00ff */
[----:B------:R-:W-:-:S03]  /*0460*/  MOV R17, 0x3fd80000 ;  /* 0x3fd8000000117802 */ /* 0x000fc60000000f00 */
[----:B------:R-:W0:Y:S02]  /*0470*/  MUFU.RSQ64H R11, R9 ;  /* 0x00000009000b7308 */ /* 0x000e240000001c00 */
[----:B0-----:R-:W-:-:S08]  /*0480*/  DMUL R14, R10, R10 ;  /* 0x0000000a0a0e7228 */ /* 0x001fd00000000000 */
[----:B------:R-:W-:-:S08]  /*0490*/  DFMA R14, R8, -R14, 1 ;  /* 0x3ff00000080e742b */ /* 0x000fd0000000080e */
[----:B------:R-:W-:Y:S02]  /*04a0*/  DFMA R16, R14, R16, 0.5 ;  /* 0x3fe000000e10742b */ /* 0x000fe40000000010 */
[----:B------:R-:W-:-:S08]  /*04b0*/  DMUL R14, R10, R14 ;  /* 0x0000000e0a0e7228 */ /* 0x000fd00000000000 */
[----:B------:R-:W-:-:S08]  /*04c0*/  DFMA R14, R16, R14, R10 ;  /* 0x0000000e100e722b */ /* 0x000fd0000000000a */
[----:B------:R-:W-:Y:S02]  /*04d0*/  DMUL R10, R8, R14 ;  /* 0x0000000e080a7228 */ /* 0x000fe40000000000 */
[----:B------:R-:W-:-:S06]  /*04e0*/  VIADD R15, R15, 0xfff00000 ;  /* 0xfff000000f0f7836 */ /* 0x000fcc0000000000 */
[----:B------:R-:W-:-:S08]  /*04f0*/  DFMA R16, R10, -R10, R8 ;  /* 0x8000000a0a10722b */ /* 0x000fd00000000008 */
[----:B------:R-:W-:-:S10]  /*0500*/  DFMA R10, R14, R16, R10 ;  /* 0x000000100e0a722b */ /* 0x000fd4000000000a */
[----:B------:R-:W-:Y:S01]  /*0510*/  IADD3 R11, PT, PT, R11, -0x3500000, RZ ;  /* 0xfcb000000b0b7810 */ /* 0x000fe20007ffe0ff */
[----:B------:R-:W-:Y:S06]  /*0520*/  BRA `(.L_x_18) ;  /* 0x0000000000047947 */ /* 0x000fec0003800000 */
.L_x_19:
[----:B------:R-:W-:-:S11]  /*0530*/  DADD R10, R8, R8 ;  /* 0x00000000080a7229 */ /* 0x000fd60000000008 */
.L_x_18:
[----:B------:R-:W-:Y:S05]  /*0540*/  BSYNC.RECONVERGENT B1 ;  /* 0x0000000000017941 */ /* 0x000fea0003800200 */
.L_x_16:
[----:B------:R-:W-:Y:S02]  /*0550*/  HFMA2 R9, -RZ, RZ, 0, 0 ;  /* 0x00000000ff097431 */ /* 0x000fe400000001ff */
[----:B------:R-:W-:Y:S01]  /*0560*/  IMAD.MOV.U32 R8, RZ, RZ, R6 ;  /* 0x000000ffff087224 */ /* 0x000fe200078e0006 */
[----:B------:R-:W-:Y:S01]  /*0570*/  MOV R19, R11 ;  /* 0x0000000b00137202 */ /* 0x000fe20000000f00 */
[----:B------:R-:W-:Y:S02]  /*0580*/  IMAD.MOV.U32 R18, RZ, RZ, R10 ;  /* 0x000000ffff127224 */ /* 0x000fe400078e000a */
[----:B------:R-:W-:Y:S05]  /*0590*/  RET.REL.NODEC R8 `(a4c_sqrtf64) ;  /* 0xfffffff808987950 */ /* 0x000fea0003c3ffff */
.L_x_20:
        /* <DEDUP_REMOVED lines=14> */
.L_x_188:


//--------------------- .text.a4c_exp_m1f64       --------------------------
	.section	.text.a4c_exp_m1f64,"ax",@progbits
	.align	128
        .global         a4c_exp_m1f64
        .type           a4c_exp_m1f64,@function
        .size           a4c_exp_m1f64,(.L_x_201 - a4c_exp_m1f64)
        .other          a4c_exp_m1f64,@"STO_CUDA_ENTRY STV_DEFAULT"
a4c_exp_m1f64:
.text.a4c_exp_m1f64:
        /* <DEDUP_REMOVED lines=14> */
.L_x_24:
[----:B01----:R-:W-:-:S06]  /*00e0*/  IMAD.WIDE R6, R11, 0x8, R2 ;  /* 0x000000080b067825 */ /* 0x003fcc00078e0202 */
[----:B--2---:R-:W2:Y:S01]  /*00f0*/  LDG.E.64 R6, desc[UR6][R6.64] ;  /* 0x0000000606067981 */ /* 0x004ea2000c1e1b00 */
[--C-:B------:R-:W-:Y:S01]  /*0100*/  IMAD.MOV.U32 R13, RZ, RZ, R11.reuse ;  /* 0x000000ffff0d7224 */ /* 0x100fe200078e000b */
[----:B------:R-:W-:Y:S01]  /*0110*/  BSSY.RECONVERGENT B0, `(.L_x_21) ;  /* 0x0000049000007945 */ /* 0x000fe20003800200 */
[----:B------:R-:W-:-:S05]  /*0120*/  IMAD.IADD R11, R0, 0x1, R11 ;  /* 0x00000001000b7824 */ /* 0x000fca00078e020b */
[----:B----4-:R-:W-:Y:S02]  /*0130*/  ISETP.GE.AND P1, PT, R11, UR8, PT ;  /* 0x000000080b007c0c */ /* 0x010fe4000bf26270 */
[----:B--2---:R-:W-:-:S04]  /*0140*/  FSETP.GT.AND P0, PT, R7, -3.1640625, PT ;  /* 0xc04a80000700780b */ /* 0x004fc80003f04000 */
[----:B------:R-:W-:-:S13]  /*0150*/  FSETP.GEU.OR P0, PT, R7, 4.1931471824645996094, !P0 ;  /* 0x40862e430700780b */ /* 0x000fda000470e400 */
[----:B------:R-:W-:Y:S05]  /*0160*/  @P0 BRA `(.L_x_22) ;  /* 0x0000000000f00947 */ /* 0x000fea0003800000 */
[----:B------:R-:W-:Y:S01]  /*0170*/  IMAD.MOV.U32 R8, RZ, RZ, 0x652b82fe ;  /* 0x652b82feff087424 */ /* 0x000fe200078e00ff */
[----:B------:R-:W-:Y:S01]  /*0180*/  UMOV UR4, 0xfefa39ef ;  /* 0xfefa39ef00047882 */ /* 0x000fe20000000000 */
[----:B------:R-:W-:Y:S01]  /*0190*/  IMAD.MOV.U32 R9, RZ, RZ, 0x3ff71547 ;  /* 0x3ff71547ff097424 */ /* 0x000fe200078e00ff */
[----:B------:R-:W-:Y:S01]  /*01a0*/  UMOV UR5, 0x3fe62e42 ;  /* 0x3fe62e4200057882 */ /* 0x000fe20000000000 */
[----:B------:R-:W-:Y:S02]  /*01b0*/  IMAD.MOV.U32 R18, RZ, RZ, -0x7142ec33 ;  /* 0x8ebd13cdff127424 */ /* 0x000fe400078e00ff */
[----:B------:R-:W-:Y:S02]  /*01c0*/  IMAD.MOV.U32 R19, RZ, RZ, 0x3e5af86d ;  /* 0x3e5af86dff137424 */ /* 0x000fe400078e00ff */
[----:B------:R-:W-:-:S08]  /*01d0*/  DFMA R8, R6, R8, 6.75539944105574400000e+15 ;  /* 0x433800000608742b */ /* 0x000fd00000000008 */
[----:B------:R-:W-:Y:S01]  /*01e0*/  DADD R14, R8, -6.75539944105574400000e+15 ;  /* 0xc3380000080e7429 */ /* 0x000fe20000000000 */
[----:B------:R-:W-:-:S05]  /*01f0*/  IMAD.SHL.U32 R9, R7, 0x2, RZ ;  /* 0x0000000207097824 */ /* 0x000fca00078e00ff */
[C---:B------:R-:W-:Y:S02]  /*0200*/  ISETP.GE.U32.AND P0, PT, R9.reuse, 0x7fb3e647, PT ;  /* 0x7fb3e6470900780c */ /* 0x040fe40003f06070 */
[----:B------:R-:W-:Y:S01]  /*0210*/  DFMA R16, R14, -UR4, R6 ;  /* 0x800000040e107c2b */ /* 0x000fe20008000006 */
[----:B------:R-:W-:Y:S01]  /*0220*/  UMOV UR4, 0x3b39803f ;  /* 0x3b39803f00047882 */ /* 0x000fe20000000000 */
[----:B------:R-:W-:Y:S01]  /*0230*/  UMOV UR5, 0x3c7abc9e ;  /* 0x3c7abc9e00057882 */ /* 0x000fe20000000000 */
[----:B------:R-:W-:Y:S02]  /*0240*/  SEL R8, R8, RZ, P0 ;  /* 0x000000ff08087207 */ /* 0x000fe40000000000 */
[----:B------:R-:W-:-:S03]  /*0250*/  ISETP.NE.AND P2, PT, R9, RZ, PT ;  /* 0x000000ff0900720c */ /* 0x000fc60003f45270 */
[----:B------:R-:W-:Y:S01]  /*0260*/  DFMA R16, R14, -UR4, R16 ;  /* 0x800000040e107c2b */ /* 0x000fe20008000010 */
[----:B------:R-:W-:Y:S01]  /*0270*/  UMOV UR4, 0x6acd15b6 ;  /* 0x6acd15b600047882 */ /* 0x000fe20000000000 */
[----:B------:R-:W-:-:S08]  /*0280*/  UMOV UR5, 0x3e21f407 ;  /* 0x3e21f40700057882 */ /* 0x000fd00000000000 */
[----:B------:R-:W-:Y:S02]  /*0290*/  FSEL R14, R6, R16, !P0 ;  /* 0x00000010060e7208 */ /* 0x000fe40004000000 */
[----:B------:R-:W-:Y:S02]  /*02a0*/  FSEL R15, R7, R17, !P0 ;  /* 0x00000011070f7208 */ /* 0x000fe40004000000 */
[C---:B------:R-:W-:Y:S02]  /*02b0*/  ISETP.NE.AND P0, PT, R8.reuse, 0x400, PT ;  /* 0x000004000800780c */ /* 0x040fe40003f05270 */
[----:B------:R-:W-:Y:S02]  /*02c0*/  LEA R8, R8, 0x3ff00000, 0x14 ;  /* 0x3ff0000008087811 */ /* 0x000fe400078ea0ff */
[----:B------:R-:W-:Y:S01]  /*02d0*/  DFMA R16, R14, UR4, R18 ;  /* 0x000000040e107c2b */ /* 0x000fe20008000012 */
[----:B------:R-:W-:Y:S01]  /*02e0*/  UMOV UR4, 0x92ba033d ;  /* 0x92ba033d00047882 */ /* 0x000fe20000000000 */
[----:B------:R-:W-:Y:S01]  /*02f0*/  UMOV UR5, 0x3e927e50 ;  /* 0x3e927e5000057882 */ /* 0x000fe20000000000 */
[----:B------:R-:W-:Y:S01]  /*0300*/  SEL R19, R8, 0x7fe00000, P0 ;  /* 0x7fe0000008137807 */ /* 0x000fe20000000000 */
[----:B------:R-:W-:-:S04]  /*0310*/  IMAD.MOV.U32 R18, RZ, RZ, RZ ;  /* 0x000000ffff127224 */ /* 0x000fc800078e00ff */
[----:B------:R-:W-:Y:S01]  /*0320*/  DFMA R16, R14, R16, UR4 ;  /* 0x000000040e107e2b */ /* 0x000fe20008000010 */
[----:B------:R-:W-:Y:S01]  /*0330*/  UMOV UR4, 0x6c5f9da1 ;  /* 0x6c5f9da100047882 */ /* 0x000fe20000000000 */
[----:B------:R-:W-:Y:S01]  /*0340*/  UMOV UR5, 0x3ec71dde ;  /* 0x3ec71dde00057882 */ /* 0x000fe20000000000 */
[----:B------:R-:W-:-:S05]  /*0350*/  DADD R20, R18, -1 ;  /* 0xbff0000012147429 */ /* 0x000fca0000000000 */
        /* <DEDUP_REMOVED lines=19> */
[----:B------:R-:W-:-:S08]  /*0490*/  DFMA R16, R14, R16, 0.5 ;  /* 0x3fe000000e10742b */ /* 0x000fd00000000010 */
[----:B------:R-:W-:-:S08]  /*04a0*/  DMUL R16, R14, R16 ;  /* 0x000000100e107228 */ /* 0x000fd00000000000 */
[----:B------:R-:W-:-:S08]  /*04b0*/  DFMA R16, R14, R16, R14 ;  /* 0x000000100e10722b */ /* 0x000fd0000000000e */
[----:B------:R-:W-:-:S08]  /*04c0*/  DFMA R16, R16, R18, R20 ;  /* 0x000000121010722b */ /* 0x000fd00000000014 */
[----:B------:R-:W-:-:S10]  /*04d0*/  DADD R14, R16, R16 ;  /* 0x00000000100e7229 */ /* 0x000fd40000000010 */
[----:B------:R-:W-:Y:S02]  /*04e0*/  FSEL R9, R14, R16, !P0 ;  /* 0x000000100e097208 */ /* 0x000fe40004000000 */
[----:B------:R-:W-:Y:S02]  /*04f0*/  FSEL R15, R15, R17, !P0 ;  /* 0x000000110f0f7208 */ /* 0x000fe40004000000 */
[----:B------:R-:W-:Y:S02]  /*0500*/  FSEL R6, R6, R9, !P2 ;  /* 0x0000000906067208 */ /* 0x000fe40005000000 */
[----:B------:R-:W-:Y:S01]  /*0510*/  FSEL R7, R7, R15, !P2 ;  /* 0x0000000f07077208 */ /* 0x000fe20005000000 */
[----:B------:R-:W-:Y:S06]  /*0520*/  BRA `(.L_x_23) ;  /* 0x00000000001c7947 */ /* 0x000fec0003800000 */
.L_x_22:
[C-C-:B------:R-:W-:Y:S01]  /*0530*/  DADD R8, R6.reuse, R6.reuse ;  /* 0x0000000006087229 */ /* 0x140fe20000000006 */
[----:B------:R-:W-:Y:S01]  /*0540*/  IMAD.MOV.U32 R10, RZ, RZ, 0x3ff00000 ;  /* 0x3ff00000ff0a7424 */ /* 0x000fe200078e00ff */
[----:B------:R-:W-:Y:S01]  /*0550*/  ISETP.GE.AND P2, PT, R7, RZ, PT ;  /* 0x000000ff0700720c */ /* 0x000fe20003f46270 */
[----:B------:R-:W-:-:S03]  /*0560*/  DSETP.NAN.AND P0, PT, R6, R6, PT ;  /* 0x000000060600722a */ /* 0x000fc60003f08000 */
[----:B------:R-:W-:-:S04]  /*0570*/  FSEL R7, -R10, +QNAN , !P2 ;  /* 0x7ff000000a077808 */ /* 0x000fc80005000100 */
[----:B------:R-:W-:Y:S02]  /*0580*/  FSEL R6, R8, RZ, P0 ;  /* 0x000000ff08067208 */ /* 0x000fe40000000000 */
[----:B------:R-:W-:-:S07]  /*0590*/  FSEL R7, R9, R7, P0 ;  /* 0x0000000709077208 */ /* 0x000fce0000000000 */
.L_x_23:
[----:B------:R-:W-:Y:S05]  /*05a0*/  BSYNC.RECONVERGENT B0 ;  /* 0x0000000000007941 */ /* 0x000fea0003800200 */
.L_x_21:
[----:B---3--:R-:W-:-:S05]  /*05b0*/  IMAD.WIDE R8, R13, 0x8, R4 ;  /* 0x000000080d087825 */ /* 0x008fca00078e0204 */
[----:B------:R1:W-:Y:S01]  /*05c0*/  STG.E.64 desc[UR6][R8.64], R6 ;  /* 0x0000000608007986 */ /* 0x0003e2000c101b06 */
[----:B------:R-:W-:Y:S05]  /*05d0*/  @!P1 BRA `(.L_x_24) ;  /* 0xfffffff800c09947 */ /* 0x000fea000383ffff */
[----:B------:R-:W-:Y:S05]  /*05e0*/  EXIT ;  /* 0x000000000000794d */ /* 0x000fea0003800000 */
.L_x_25:
        /* <DEDUP_REMOVED lines=9> */
.L_x_201:


//--------------------- .text.a4c_exp2f64         --------------------------
	.section	.text.a4c_exp2f64,"ax",@progbits
	.align	128
        .global         a4c_exp2f64
        .type           a4c_exp2f64,@function
        .size           a4c_exp2f64,(.L_x_202 - a4c_exp2f64)
        .other          a4c_exp2f64,@"STO_CUDA_ENTRY STV_DEFAULT"
a4c_exp2f64:
.text.a4c_exp2f64:
        /* <DEDUP_REMOVED lines=14> */
.L_x_28:
[----:B0-----:R-:W-:-:S06]  /*00e0*/  IMAD.WIDE R8, R7, 0x8, R2 ;  /* 0x0000000807087825 */ /* 0x001fcc00078e0202 */
[----:B--2---:R-:W2:Y:S01]  /*00f0*/  LDG.E.64 R8, desc[UR6][R8.64] ;  /* 0x0000000608087981 */ /* 0x004ea2000c1e1b00 */
[----:B------:R-:W-:Y:S01]  /*0100*/  UMOV UR4, 0x3b39803f ;  /* 0x3b39803f00047882 */ /* 0x000fe20000000000 */
[----:B------:R-:W-:Y:S01]  /*0110*/  UMOV UR5, 0x3c7abc9e ;  /* 0x3c7abc9e00057882 */ /* 0x000fe20000000000 */
[----:B------:R-:W-:Y:S01]  /*0120*/  BSSY.RECONVERGENT B0, `(.L_x_26) ;  /* 0x000003a000007945 */ /* 0x000fe20003800200 */
[----:B--2---:R-:W-:Y:S01]  /*0130*/  DADD R10, R8, 6.75539944105574400000e+15 ;  /* 0x43380000080a7429 */ /* 0x004fe20000000000 */
[----:B------:R-:W-:-:S07]  /*0140*/  FSETP.GEU.AND P0, PT, |R9|, 4.498046875, PT ;  /* 0x408ff0000900780b */ /* 0x000fce0003f0e200 */
[----:B------:R-:W-:-:S08]  /*0150*/  DADD R12, R10, -6.75539944105574400000e+15 ;  /* 0xc33800000a0c7429 */ /* 0x000fd00000000000 */
[----:B------:R-:W-:-:S08]  /*0160*/  DADD R12, R8, -R12 ;  /* 0x00000000080c7229 */ /* 0x000fd0000000080c */
[----:B------:R-:W-:Y:S01]  /*0170*/  DMUL R14, R12, UR4 ;  /* 0x000000040c0e7c28 */ /* 0x000fe20008000000 */
[----:B------:R-:W-:Y:S01]  /*0180*/  UMOV UR4, 0xfefa39ef ;  /* 0xfefa39ef00047882 */ /* 0x000fe20000000000 */
[----:B------:R-:W-:-:S06]  /*0190*/  UMOV UR5, 0x3fe62e42 ;  /* 0x3fe62e4200057882 */ /* 0x000fcc0000000000 */
[----:B------:R-:W-:Y:S01]  /*01a0*/  DFMA R12, R12, UR4, R14 ;  /* 0x000000040c0c7c2b */ /* 0x000fe2000800000e */
        /* <DEDUP_REMOVED lines=30> */
[----:B------:R-:W-:Y:S01]  /*0390*/  DFMA R16, R12, R14, 1 ;  /* 0x3ff000000c10742b */ /* 0x000fe2000000000e */
[----:B---3--:R-:W-:-:S09]  /*03a0*/  IMAD.WIDE R12, R7, 0x8, R4 ;  /* 0x00000008070c7825 */ /* 0x008fd200078e0204 */
[----:B------:R-:W-:Y:S02]  /*03b0*/  IMAD R15, R10, 0x100000, R17 ;  /* 0x001000000a0f7824 */ /* 0x000fe400078e0211 */
[----:B------:R-:W-:Y:S01]  /*03c0*/  IMAD.MOV.U32 R14, RZ, RZ, R16 ;  /* 0x000000ffff0e7224 */ /* 0x000fe200078e0010 */
[----:B------:R-:W-:Y:S06]  /*03d0*/  @!P0 BRA `(.L_x_27) ;  /* 0x0000000000388947 */ /* 0x000fec0003800000 */
[C---:B------:R-:W-:Y:S01]  /*03e0*/  FSETP.GEU.AND P2, PT, |R9|.reuse, 4.52490234375, PT ;  /* 0x4090cc000900780b */ /* 0x040fe20003f4e200 */
[C-C-:B------:R-:W-:Y:S01]  /*03f0*/  DADD R14, R8.reuse, R8.reuse ;  /* 0x00000000080e7229 */ /* 0x140fe20000000008 */
[----:B------:R-:W-:Y:S01]  /*0400*/  ISETP.GE.AND P1, PT, R9, RZ, PT ;  /* 0x000000ff0900720c */ /* 0x000fe20003f26270 */
[----:B------:R-:W-:-:S03]  /*0410*/  DSETP.NAN.AND P0, PT, R8, R8, PT ;  /* 0x000000080800722a */ /* 0x000fc60003f08000 */
[----:B------:R-:W-:-:S05]  /*0420*/  FSEL R11, RZ, +QNAN , !P1 ;  /* 0x7ff00000ff0b7808 */ /* 0x000fca0004800000 */
[----:B------:R-:W-:Y:S02]  /*0430*/  FSEL R14, R14, RZ, P0 ;  /* 0x000000ff0e0e7208 */ /* 0x000fe40000000000 */
[----:B------:R-:W-:Y:S02]  /*0440*/  @!P2 LEA.HI R6, R10, R10, RZ, 0x1 ;  /* 0x0000000a0a06a211 */ /* 0x000fe400078f08ff */
[----:B------:R-:W-:Y:S02]  /*0450*/  FSEL R15, R15, R11, P0 ;  /* 0x0000000b0f0f7208 */ /* 0x000fe40000000000 */
[----:B------:R-:W-:-:S04]  /*0460*/  @!P2 SHF.R.S32.HI R9, RZ, 0x1, R6 ;  /* 0x00000001ff09a819 */ /* 0x000fc80000011406 */
[----:B------:R-:W-:Y:S01]  /*0470*/  @!P2 IADD3 R8, PT, PT, R10, -R9, RZ ;  /* 0x800000090a08a210 */ /* 0x000fe20007ffe0ff */
[----:B------:R-:W-:-:S03]  /*0480*/  @!P2 IMAD R17, R9, 0x100000, R17 ;  /* 0x001000000911a824 */ /* 0x000fc600078e0211 */
[----:B------:R-:W-:Y:S01]  /*0490*/  @!P2 LEA R9, R8, 0x3ff00000, 0x14 ;  /* 0x3ff000000809a811 */ /* 0x000fe200078ea0ff */
[----:B------:R-:W-:-:S06]  /*04a0*/  @!P2 IMAD.MOV.U32 R8, RZ, RZ, RZ ;  /* 0x000000ffff08a224 */ /* 0x000fcc00078e00ff */
[----:B------:R-:W-:-:S11]  /*04b0*/  @!P2 DMUL R14, R16, R8 ;  /* 0x00000008100ea228 */ /* 0x000fd60000000000 */
.L_x_27:
[----:B----4-:R-:W-:Y:S05]  /*04c0*/  BSYNC.RECONVERGENT B0 ;  /* 0x0000000000007941 */ /* 0x010fea0003800200 */
.L_x_26:
[----:B------:R1:W-:Y:S01]  /*04d0*/  STG.E.64 desc[UR6][R12.64], R14 ;  /* 0x0000000e0c007986 */ /* 0x0003e2000c101b06 */
[----:B------:R-:W-:-:S04]  /*04e0*/  IADD3 R7, PT, PT, R0, R7, RZ ;  /* 0x0000000700077210 */ /* 0x000fc80007ffe0ff */
[----:B------:R-:W-:-:S13]  /*04f0*/  ISETP.GE.AND P0, PT, R7, UR8, PT ;  /* 0x0000000807007c0c */ /* 0x000fda000bf06270 */
[----:B-1----:R-:W-:Y:S05]  /*0500*/  @!P0 BRA `(.L_x_28) ;  /* 0xfffffff800f48947 */ /* 0x002fea000383ffff */
[----:B------:R-:W-:Y:S05]  /*0510*/  EXIT ;  /* 0x000000000000794d */ /* 0x000fea0003800000 */
.L_x_29:
        /* <DEDUP_REMOVED lines=14> */
.L_x_202:


//--------------------- .text.a4c_expf64          --------------------------
	.section	.text.a4c_expf64,"ax",@progbits
	.align	128
        .global         a4c_expf64
        .type           a4c_expf64,@function
        .size           a4c_expf64,(.L_x_203 - a4c_expf64)
        .other          a4c_expf64,@"STO_CUDA_ENTRY STV_DEFAULT"
a4c_expf64:
.text.a4c_expf64:
        /* <DEDUP_REMOVED lines=14> */
.L_x_32:
[----:B0-----:R-:W-:-:S06]  /*00e0*/  IMAD.WIDE R8, R7, 0x8, R2 ;  /* 0x0000000807087825 */ /* 0x001fcc00078e0202 */
[----:B--2---:R-:W2:Y:S01]  /*00f0*/  LDG.E.64 R8, desc[UR6][R8.64] ;  /* 0x0000000608087981 */ /* 0x004ea2000c1e1b00 */
[----:B------:R-:W-:Y:S01]  /*0100*/  IMAD.MOV.U32 R10, RZ, RZ, 0x652b82fe ;  /* 0x652b82feff0a7424 */ /* 0x000fe200078e00ff */
[----:B------:R-:W-:Y:S01]  /*0110*/  UMOV UR4, 0xfefa39ef ;  /* 0xfefa39ef00047882 */ /* 0x000fe20000000000 */
[----:B------:R-:W-:Y:S01]  /*0120*/  IMAD.MOV.U32 R11, RZ, RZ, 0x3ff71547 ;  /* 0x3ff71547ff0b7424 */ /* 0x000fe200078e00ff */
[----:B------:R-:W-:Y:S01]  /*0130*/  UMOV UR5, 0x3fe62e42 ;  /* 0x3fe62e4200057882 */ /* 0x000fe20000000000 */
[----:B------:R-:W-:Y:S04]  /*0140*/  BSSY.RECONVERGENT B0, `(.L_x_30) ;  /* 0x0000038000007945 */ /* 0x000fe80003800200 */
[----:B--2---:R-:W-:Y:S01]  /*0150*/  DFMA R10, R8, R10, 6.75539944105574400000e+15 ;  /* 0x43380000080a742b */ /* 0x004fe2000000000a */
[----:B------:R-:W-:-:S07]  /*0160*/  FSETP.GEU.AND P0, PT, |R9|, 4.1917929649353027344, PT ;  /* 0x4086232b0900780b */ /* 0x000fce0003f0e200 */
[----:B------:R-:W-:-:S08]  /*0170*/  DADD R12, R10, -6.75539944105574400000e+15 ;  /* 0xc33800000a0c7429 */ /* 0x000fd00000000000 */
[----:B------:R-:W-:Y:S01]  /*0180*/  DFMA R14, R12, -UR4, R8 ;  /* 0x800000040c0e7c2b */ /* 0x000fe20008000008 */
[----:B------:R-:W-:Y:S01]  /*0190*/  UMOV UR4, 0x3b39803f ;  /* 0x3b39803f00047882 */ /* 0x000fe20000000000 */
[----:B------:R-:W-:-:S06]  /*01a0*/  UMOV UR5, 0x3c7abc9e ;  /* 0x3c7abc9e00057882 */ /* 0x000fcc0000000000 */
[----:B------:R-:W-:Y:S01]  /*01b0*/  DFMA R12, R12, -UR4, R14 ;  /* 0x800000040c0c7c2b */ /* 0x000fe2000800000e */
[----:B------:R-:W-:Y:S01]  /*01c0*/  UMOV UR4, 0x69ce2bdf ;  /* 0x69ce2bdf00047882 */ /* 0x000fe20000000000 */
[----:B------:R-:W-:Y:S01]  /*01d0*/  MOV R14, 0xfca213ea ;  /* 0xfca213ea000e7802 */ /* 0x000fe20000000f00 */
[----:B------:R-:W-:Y:S01]  /*01e0*/  IMAD.MOV.U32 R15, RZ, RZ, 0x3e928af3 ;  /* 0x3e928af3ff0f7424 */ /* 0x000fe200078e00ff */
[----:B------:R-:W-:-:S05]  /*01f0*/  UMOV UR5, 0x3e5ade15 ;  /* 0x3e5ade1500057882 */ /* 0x000fca0000000000 */
        /* <DEDUP_REMOVED lines=28> */
[----:B------:R-:W-:Y:S01]  /*03c0*/  IMAD R15, R10, 0x100000, R17 ;  /* 0x001000000a0f7824 */ /* 0x000fe200078e0211 */
[----:B------:R-:W-:Y:S01]  /*03d0*/  MOV R14, R16 ;  /* 0x00000010000e7202 */ /* 0x000fe20000000f00 */
[----:B------:R-:W-:Y:S06]  /*03e0*/  @!P0 BRA `(.L_x_31) ;  /* 0x0000000000348947 */ /* 0x000fec0003800000 */
[----:B------:R-:W-:Y:S01]  /*03f0*/  FSETP.GEU.AND P1, PT, |R9|, 4.2275390625, PT ;  /* 0x408748000900780b */ /* 0x000fe20003f2e200 */
[C---:B------:R-:W-:Y:S02]  /*0400*/  DADD R14, R8.reuse, +INF ;  /* 0x7ff00000080e7429 */ /* 0x040fe40000000000 */
[----:B------:R-:W-:-:S08]  /*0410*/  DSETP.GEU.AND P0, PT, R8, RZ, PT ;  /* 0x000000ff0800722a */ /* 0x000fd00003f0e000 */
[----:B------:R-:W-:Y:S02]  /*0420*/  FSEL R14, R14, RZ, P0 ;  /* 0x000000ff0e0e7208 */ /* 0x000fe40000000000 */
[----:B------:R-:W-:Y:S02]  /*0430*/  @!P1 LEA.HI R6, R10, R10, RZ, 0x1 ;  /* 0x0000000a0a069211 */ /* 0x000fe400078f08ff */
[----:B------:R-:W-:Y:S02]  /*0440*/  @!P1 MOV R8, R16 ;  /* 0x0000001000089202 */ /* 0x000fe40000000f00 */
[----:B------:R-:W-:Y:S02]  /*0450*/  @!P1 SHF.R.S32.HI R9, RZ, 0x1, R6 ;  /* 0x00000001ff099819 */ /* 0x000fe40000011406 */
[----:B------:R-:W-:-:S03]  /*0460*/  FSEL R15, R15, RZ, P0 ;  /* 0x000000ff0f0f7208 */ /* 0x000fc60000000000 */
[----:B------:R-:W-:Y:S02]  /*0470*/  @!P1 IMAD.IADD R10, R10, 0x1, -R9 ;  /* 0x000000010a0a9824 */ /* 0x000fe400078e0a09 */
[----:B------:R-:W-:-:S03]  /*0480*/  @!P1 IMAD R9, R9, 0x100000, R17 ;  /* 0x0010000009099824 */ /* 0x000fc600078e0211 */
[----:B------:R-:W-:Y:S01]  /*0490*/  @!P1 LEA R11, R10, 0x3ff00000, 0x14 ;  /* 0x3ff000000a0b9811 */ /* 0x000fe200078ea0ff */
[----:B------:R-:W-:-:S06]  /*04a0*/  @!P1 IMAD.MOV.U32 R10, RZ, RZ, RZ ;  /* 0x000000ffff0a9224 */ /* 0x000fcc00078e00ff */
[----:B------:R-:W-:-:S11]  /*04b0*/  @!P1 DMUL R14, R8, R10 ;  /* 0x0000000a080e9228 */ /* 0x000fd60000000000 */
.L_x_31:
[----:B----4-:R-:W-:Y:S05]  /*04c0*/  BSYNC.RECONVERGENT B0 ;  /* 0x0000000000007941 */ /* 0x010fea0003800200 */
.L_x_30:
[----:B------:R1:W-:Y:S01]  /*04d0*/  STG.E.64 desc[UR6][R12.64], R14 ;  /* 0x0000000e0c007986 */ /* 0x0003e2000c101b06 */
[----:B------:R-:W-:-:S04]  /*04e0*/  IADD3 R7, PT, PT, R0, R7, RZ ;  /* 0x0000000700077210 */ /* 0x000fc80007ffe0ff */
[----:B------:R-:W-:-:S13]  /*04f0*/  ISETP.GE.AND P0, PT, R7, UR8, PT ;  /* 0x0000000807007c0c */ /* 0x000fda000bf06270 */
[----:B-1----:R-:W-:Y:S05]  /*0500*/  @!P0 BRA `(.L_x_32) ;  /* 0xfffffff800f48947 */ /* 0x002fea000383ffff */
[----:B------:R-:W-:Y:S05]  /*0510*/  EXIT ;  /* 0x000000000000794d */ /* 0x000fea0003800000 */
.L_x_33:
        /* <DEDUP_REMOVED lines=14> */
.L_x_203:


//--------------------- .text.a4c_log2f64         --------------------------
	.section	.text.a4c_log2f64,"ax",@progbits
	.align	128
        .global         a4c_log2f64
        .type           a4c_log2f64,@function
        .size           a4c_log2f64,(.L_x_204 - a4c_log2f64)
        .other          a4c_log2f64,@"STO_CUDA_ENTRY STV_DEFAULT"
a4c_log2f64:
.text.a4c_log2f64:
        /* <DEDUP_REMOVED lines=14> */
.L_x_37:
[----:B0-----:R-:W-:-:S05]  /*00e0*/  IMAD.WIDE R12, R7, 0x8, R2 ;  /* 0x00000008070c7825 */ /* 0x001fca00078e0202 */
[----:B-12---:R-:W2:Y:S01]  /*00f0*/  LDG.E.64 R10, desc[UR6][R12.64] ;  /* 0x000000060c0a7981 */ /* 0x006ea2000c1e1b00 */
[--C-:B------:R-:W-:Y:S01]  /*0100*/  IMAD.MOV.U32 R9, RZ, RZ, R7.reuse ;  /* 0x000000ffff097224 */ /* 0x100fe200078e0007 */
[----:B------:R-:W-:Y:S01]  /*0110*/  BSSY.RECONVERGENT B0, `(.L_x_34) ;  /* 0x0000055000007945 */ /* 0x000fe20003800200 */
[----:B------:R-:W-:-:S05]  /*0120*/  IMAD.IADD R7, R0, 0x1, R7 ;  /* 0x0000000100077824 */ /* 0x000fca00078e0207 */
[----:B----4-:R-:W-:Y:S02]  /*0130*/  ISETP.GE.AND P0, PT, R7, UR10, PT ;  /* 0x0000000a07007c0c */ /* 0x010fe4000bf06270 */
[----:B--2---:R-:W-:Y:S01]  /*0140*/  ISETP.GT.AND P1, PT, R11, 0xfffff, PT ;  /* 0x000fffff0b00780c */ /* 0x004fe20003f24270 */
[--C-:B------:R-:W-:Y:S02]  /*0150*/  IMAD.MOV.U32 R14, RZ, RZ, R10.reuse ;  /* 0x000000ffff0e7224 */ /* 0x100fe400078e000a */
[----:B------:R-:W-:Y:S02]  /*0160*/  IMAD.MOV.U32 R15, RZ, RZ, R11 ;  /* 0x000000ffff0f7224 */ /* 0x000fe400078e000b */
[----:B------:R-:W-:-:S08]  /*0170*/  IMAD.MOV.U32 R12, RZ, RZ, R10 ;  /* 0x000000ffff0c7224 */ /* 0x000fd000078e000a */
[----:B------:R-:W-:-:S10]  /*0180*/  @!P1 DMUL R14, R14, 1.80143985094819840000e+16 ;  /* 0x435000000e0e9828 */ /* 0x000fd40000000000 */
[----:B------:R-:W-:Y:S01]  /*0190*/  @!P1 MOV R11, R15 ;  /* 0x0000000f000b9202 */ /* 0x000fe20000000f00 */
[----:B------:R-:W-:-:S03]  /*01a0*/  @!P1 IMAD.MOV.U32 R12, RZ, RZ, R14 ;  /* 0x000000ffff0c9224 */ /* 0x000fc600078e000e */
[----:B------:R-:W-:-:S04]  /*01b0*/  IADD3 R6, PT, PT, R11, -0x1, RZ ;  /* 0xffffffff0b067810 */ /* 0x000fc80007ffe0ff */
[----:B------:R-:W-:Y:S01]  /*01c0*/  ISETP.GT.U32.AND P2, PT, R6, 0x7feffffe, PT ;  /* 0x7feffffe0600780c */ /* 0x000fe20003f44070 */
[----:B------:R-:W-:Y:S01]  /*01d0*/  IMAD.MOV.U32 R6, RZ, RZ, -0x3ff ;  /* 0xfffffc01ff067424 */ /* 0x000fe200078e00ff */
[----:B------:R-:W-:-:S11]  /*01e0*/  @!P1 MOV R6, 0xfffffbcb ;  /* 0xfffffbcb00069802 */ /* 0x000fd60000000f00 */
[----:B------:R-:W-:Y:S05]  /*01f0*/  @P2 BRA `(.L_x_35) ;  /* 0x0000000400002947 */ /* 0x000fea0003800000 */
[C---:B------:R-:W-:Y:S01]  /*0200*/  LOP3.LUT R8, R11.reuse, 0xfffff, RZ, 0xc0, !PT ;  /* 0x000fffff0b087812 */ /* 0x040fe200078ec0ff */
[----:B------:R-:W-:Y:S01]  /*0210*/  IMAD.MOV.U32 R14, RZ, RZ, RZ ;  /* 0x000000ffff0e7224 */ /* 0x000fe200078e00ff */
[----:B------:R-:W-:Y:S01]  /*0220*/  MOV R23, 0x3ed0ee25 ;  /* 0x3ed0ee2500177802 */ /* 0x000fe20000000f00 */
[----:B------:R-:W-:Y:S01]  /*0230*/  IMAD.MOV.U32 R22, RZ, RZ, -0x748574fc ;  /* 0x8b7a8b04ff167424 */ /* 0x000fe200078e00ff */
[----:B------:R-:W-:Y:S01]  /*0240*/  LOP3.LUT R13, R8, 0x3ff00000, RZ, 0xfc, !PT ;  /* 0x3ff00000080d7812 */ /* 0x000fe200078efcff */
[----:B------:R-:W-:Y:S01]  /*0250*/  UMOV UR4, 0x3ae80f1e ;  /* 0x3ae80f1e00047882 */ /* 0x000fe20000000000 */
[----:B------:R-:W-:Y:S01]  /*0260*/  UMOV UR5, 0x3eb1380b ;  /* 0x3eb1380b00057882 */ /* 0x000fe20000000000 */
[----:B------:R-:W-:Y:S01]  /*0270*/  LEA.HI R6, R11, R6, RZ, 0xc ;  /* 0x000000060b067211 */ /* 0x000fe200078f60ff */
[----:B------:R-:W-:Y:S01]  /*0280*/  UMOV UR8, 0x80000000 ;  /* 0x8000000000087882 */ /* 0x000fe20000000000 */
[----:B------:R-:W-:Y:S01]  /*0290*/  ISETP.GE.U32.AND P1, PT, R13, 0x3ff6a09f, PT ;  /* 0x3ff6a09f0d00780c */ /* 0x000fe20003f26070 */
[----:B------:R-:W-:Y:S01]  /*02a0*/  UMOV UR9, 0x43300000 ;  /* 0x4330000000097882 */ /* 0x000fe20000000000 */
[----:B------:R-:W-:-:S11]  /*02b0*/  MOV R25, 0x43300000 ;  /* 0x4330000000197802 */ /* 0x000fd60000000f00 */
[----:B------:R-:W-:Y:S02]  /*02c0*/  @P1 VIADD R15, R13, 0xfff00000 ;  /* 0xfff000000d0f1836 */ /* 0x000fe40000000000 */
[----:B------:R-:W-:-:S03]  /*02d0*/  @P1 VIADD R6, R6, 0x1 ;  /* 0x0000000106061836 */ /* 0x000fc60000000000 */
[----:B------:R-:W-:Y:S02]  /*02e0*/  @P1 MOV R13, R15 ;  /* 0x0000000f000d1202 */ /* 0x000fe40000000f00 */
[----:B------:R-:W-:-:S04]  /*02f0*/  LOP3.LUT R24, R6, 0x80000000, RZ, 0x3c, !PT ;  /* 0x8000000006187812 */ /* 0x000fc800078e3cff */
        /* <DEDUP_REMOVED lines=8> */
[----:B------:R-:W-:Y:S02]  /*0380*/  DMUL R18, R16, R16 ;  /* 0x0000001010127228 */ /* 0x000fe40000000000 */
[----:B------:R-:W-:-:S06]  /*0390*/  DADD R10, R12, -R16 ;  /* 0x000000000c0a7229 */ /* 0x000fcc0000000810 */
[----:B------:R-:W-:Y:S01]  /*03a0*/  DFMA R20, R18, UR4, R22 ;  /* 0x0000000412147c2b */ /* 0x000fe20008000016 */
[----:B------:R-:W-:Y:S01]  /*03b0*/  UMOV UR4, 0x9f02676f ;  /* 0x9f02676f00047882 */ /* 0x000fe20000000000 */
[----:B------:R-:W-:Y:S01]  /*03c0*/  UMOV UR5, 0x3ef3b266 ;  /* 0x3ef3b26600057882 */ /* 0x000fe20000000000 */
[----:B------:R-:W-:Y:S02]  /*03d0*/  DADD R22, R10, R10 ;  /* 0x000000000a167229 */ /* 0x000fe4000000000a */
[----:B------:R-:W-:Y:S01]  /*03e0*/  DADD R10, R24, -UR8 ;  /* 0x80000008180a7e29 */ /* 0x000fe20008000000 */
[----:B------:R-:W-:Y:S01]  /*03f0*/  UMOV UR8, 0xfefa39ef ;  /* 0xfefa39ef00087882 */ /* 0x000fe20000000000 */
[----:B------:R-:W-:Y:S01]  /*0400*/  UMOV UR9, 0x3fe62e42 ;  /* 0x3fe62e4200097882 */ /* 0x000fe20000000000 */
[----:B------:R-:W-:Y:S01]  /*0410*/  DFMA R20, R18, R20, UR4 ;  /* 0x0000000412147e2b */ /* 0x000fe20008000014 */
[----:B------:R-:W-:Y:S01]  /*0420*/  UMOV UR4, 0xa9ab0956 ;  /* 0xa9ab095600047882 */ /* 0x000fe20000000000 */
[----:B------:R-:W-:Y:S01]  /*0430*/  UMOV UR5, 0x3f1745cb ;  /* 0x3f1745cb00057882 */ /* 0x000fe20000000000 */
[----:B------:R-:W-:-:S02]  /*0440*/  DFMA R24, R12, -R16, R22 ;  /* 0x800000100c18722b */ /* 0x000fc40000000016 */
[----:B------:R-:W-:-:S03]  /*0450*/  DFMA R12, R10, UR8, R16 ;  /* 0x000000080a0c7c2b */ /* 0x000fc60008000010 */
        /* <DEDUP_REMOVED lines=15> */
[----:B------:R-:W-:Y:S02]  /*0550*/  UMOV UR5, 0x3fe62e42 ;  /* 0x3fe62e4200057882 */ /* 0x000fe40000000000 */
[----:B------:R-:W-:Y:S01]  /*0560*/  DFMA R20, R10, -UR4, R12 ;  /* 0x800000040a147c2b */ /* 0x000fe2000800000c */
[----:B------:R-:W-:Y:S01]  /*0570*/  UMOV UR4, 0x3b39803f ;  /* 0x3b39803f00047882 */ /* 0x000fe20000000000 */
[----:B------:R-:W-:Y:S02]  /*0580*/  UMOV UR5, 0x3c7abc9e ;  /* 0x3c7abc9e00057882 */ /* 0x000fe40000000000 */
[----:B------:R-:W-:-:S04]  /*0590*/  DMUL R22, R18, R22 ;  /* 0x0000001612167228 */ /* 0x000fc80000000000 */
[----:B------:R-:W-:-:S04]  /*05a0*/  DADD R20, -R16, R20 ;  /* 0x0000000010147229 */ /* 0x000fc80000000114 */
[----:B------:R-:W-:-:S08]  /*05b0*/  DFMA R22, R16, R22, R24 ;  /* 0x000000161016722b */ /* 0x000fd00000000018 */
[----:B------:R-:W-:-:S08]  /*05c0*/  DADD R20, R22, -R20 ;  /* 0x0000000016147229 */ /* 0x000fd00000000814 */
[----:B------:R-:W-:-:S08]  /*05d0*/  DFMA R20, R10, UR4, R20 ;  /* 0x000000040a147c2b */ /* 0x000fd00008000014 */
[----:B------:R-:W-:Y:S01]  /*05e0*/  DADD R12, R12, R20 ;  /* 0x000000000c0c7229 */ /* 0x000fe20000000014 */
[----:B------:R-:W-:Y:S10]  /*05f0*/  BRA `(.L_x_36) ;  /* 0x0000000000187947 */ /* 0x000ff40003800000 */
.L_x_35:
[----:B------:R-:W-:Y:S01]  /*0600*/  IMAD.MOV.U32 R10, RZ, RZ, 0x0 ;  /* 0x00000000ff0a7424 */ /* 0x000fe200078e00ff */
[----:B------:R-:W-:Y:S02]  /*0610*/  MOV R11, 0x7ff00000 ;  /* 0x7ff00000000b7802 */ /* 0x000fe40000000f00 */
[----:B------:R-:W-:-:S04]  /*0620*/  LOP3.LUT P1, RZ, R15, 0x7fffffff, RZ, 0xc0, !PT ;  /* 0x7fffffff0fff7812 */ /* 0x000fc8000782c0ff */
[----:B------:R-:W-:-:S10]  /*0630*/  DFMA R10, R14, R10, +INF ;  /* 0x7ff000000e0a742b */ /* 0x000fd4000000000a */
[----:B------:R-:W-:Y:S02]  /*0640*/  FSEL R12, R10, RZ, P1 ;  /* 0x000000ff0a0c7208 */ /* 0x000fe40000800000 */
[----:B------:R-:W-:-:S07]  /*0650*/  FSEL R13, R11, -QNAN , P1 ;  /* 0xfff000000b0d7808 */ /* 0x000fce0000800000 */
.L_x_36:
[----:B------:R-:W-:Y:S05]  /*0660*/  BSYNC.RECONVERGENT B0 ;  /* 0x0000000000007941 */ /* 0x000fea0003800200 */
.L_x_34:
[----:B------:R-:W-:Y:S01]  /*0670*/  UMOV UR4, 0xffda0d24 ;  /* 0xffda0d2400047882 */ /* 0x000fe20000000000 */
[----:B------:R-:W-:Y:S01]  /*0680*/  UMOV UR5, 0x3c7777d0 ;  /* 0x3c7777d000057882 */ /* 0x000fe20000000000 */
[----:B---3--:R-:W-:Y:S01]  /*0690*/  IMAD.WIDE R8, R9, 0x8, R4 ;  /* 0x0000000809087825 */ /* 0x008fe200078e0204 */
[----:B------:R-:W-:Y:S01]  /*06a0*/  DMUL R10, R12, UR4 ;  /* 0x000000040c0a7c28 */ /* 0x000fe20008000000 */
[----:B------:R-:W-:Y:S01]  /*06b0*/  UMOV UR4, 0x652b82fe ;  /* 0x652b82fe00047882 */ /* 0x000fe20000000000 */
[----:B------:R-:W-:-:S06]  /*06c0*/  UMOV UR5, 0x3ff71547 ;  /* 0x3ff7154700057882 */ /* 0x000fcc0000000000 */
[----:B------:R-:W-:-:S07]  /*06d0*/  DFMA R10, R12, UR4, R10 ;  /* 0x000000040c0a7c2b */ /* 0x000fce000800000a */
[----:B------:R1:W-:Y:S01]  /*06e0*/  STG.E.64 desc[UR6][R8.64], R10 ;  /* 0x0000000a08007986 */ /* 0x0003e2000c101b06 */
[----:B------:R-:W-:Y:S05]  /*06f0*/  @!P0 BRA `(.L_x_37) ;  /* 0xfffffff800788947 */ /* 0x000fea000383ffff */
[----:B------:R-:W-:Y:S05]  /*0700*/  EXIT ;  /* 0x000000000000794d */ /* 0x000fea0003800000 */
.L_x_38:
        /* <DEDUP_REMOVED lines=15> */
.L_x_204:


//--------------------- .text.a4c_log10f64        --------------------------
	.section	.text.a4c_log10f64,"ax",@progbits
	.align	128
        .global         a4c_log10f64
        .type           a4c_log10f64,@function
        .size           a4c_log10f64,(.L_x_205 - a4c_log10f64)
        .other          a4c_log10f64,@"STO_CUDA_ENTRY STV_DEFAULT"
a4c_log10f64:
.text.a4c_log10f64:
        /* <DEDUP_REMOVED lines=14> */
.L_x_42:
        /* <DEDUP_REMOVED lines=82> */
.L_x_40:
[----:B------:R-:W-:Y:S01]  /*0600*/  IMAD.MOV.U32 R10, RZ, RZ, 0x0 ;  /* 0x00000000ff0a7424 */ /* 0x000fe200078e00ff */
[----:B------:R-:W-:Y:S02]  /*0610*/  MOV R11, 0x7ff00000 ;  /* 0x7ff00000000b7802 */ /* 0x000fe40000000f00 */
[----:B------:R-:W-:-:S04]  /*0620*/  LOP3.LUT P1, RZ, R15, 0x7fffffff, RZ, 0xc0, !PT ;  /* 0x7fffffff0fff7812 */ /* 0x000fc8000782c0ff */
[----:B------:R-:W-:-:S10]  /*0630*/  DFMA R10, R14, R10, +INF ;  /* 0x7ff000000e0a742b */ /* 0x000fd4000000000a */
[----:B------:R-:W-:Y:S02]  /*0640*/  FSEL R12, R10, RZ, P1 ;  /* 0x000000ff0a0c7208 */ /* 0x000fe40000800000 */
[----:B------:R-:W-:-:S07]  /*0650*/  FSEL R13, R11, -QNAN , P1 ;  /* 0xfff000000b0d7808 */ /* 0x000fce0000800000 */
.L_x_41:
[----:B------:R-:W-:Y:S05]  /*0660*/  BSYNC.RECONVERGENT B0 ;  /* 0x0000000000007941 */ /* 0x000fea0003800200 */
.L_x_39:
        /* <DEDUP_REMOVED lines=10> */
.L_x_43:
        /* <DEDUP_REMOVED lines=15> */
.L_x_205:


//--------------------- .text.a4c_ln_1pf64        --------------------------
	.section	.text.a4c_ln_1pf64,"ax",@progbits
	.align	128
        .global         a4c_ln_1pf64
        .type           a4c_ln_1pf64,@function
        .size           a4c_ln_1pf64,(.L_x_189 - a4c_ln_1pf64)
        .other          a4c_ln_1pf64,@"STO_CUDA_ENTRY STV_DEFAULT"
a4c_ln_1pf64:
.text.a4c_ln_1pf64:
        /* <DEDUP_REMOVED lines=14> */
.L_x_50:
[----:B0-----:R-:W-:-:S06]  /*00e0*/  IMAD.WIDE R22, R2, 0x8, R8 ;  /* 0x0000000802167825 */ /* 0x001fcc00078e0208 */
[----:B--2---:R-:W2:Y:S01]  /*00f0*/  LDG.E.64 R22, desc[UR6][R22.64] ;  /* 0x0000000616167981 */ /* 0x004ea2000c1e1b00 */
[--C-:B-1----:R-:W-:Y:S01]  /*0100*/  IMAD.MOV.U32 R4, RZ, RZ, R2.reuse ;  /* 0x000000ffff047224 */ /* 0x102fe200078e0002 */
[----:B------:R-:W-:Y:S01]  /*0110*/  BSSY.RECONVERGENT B0, `(.L_x_44) ;  /* 0x000008d000007945 */ /* 0x000fe20003800200 */
[----:B------:R-:W-:-:S05]  /*0120*/  IMAD.IADD R2, R3, 0x1, R2 ;  /* 0x0000000103027824 */ /* 0x000fca00078e0202 */
[----:B----4-:R-:W-:Y:S02]  /*0130*/  ISETP.GE.AND P1, PT, R2, UR10, PT ;  /* 0x0000000a02007c0c */ /* 0x010fe4000bf26270 */
[----:B--2---:R-:W-:-:S04]  /*0140*/  FSETP.GT.AND P0, PT, R23, -1.6999999284744262695, PT ;  /* 0xbfd999991700780b */ /* 0x004fc80003f04000 */
[----:B------:R-:W-:-:S13]  /*0150*/  FSETP.GEU.OR P0, PT, R23, 1.7916666269302368164, !P0 ;  /* 0x3fe555551700780b */ /* 0x000fda000470e400 */
[----:B------:R-:W-:Y:S05]  /*0160*/  @P0 BRA `(.L_x_45) ;  /* 0x0000000000cc0947 */ /* 0x000fea0003800000 */
[----:B------:R-:W-:Y:S01]  /*0170*/  DADD R26, R22, 2 ;  /* 0x40000000161a7429 */ /* 0x000fe20000000000 */
[----:B------:R-:W-:Y:S01]  /*0180*/  IMAD.MOV.U32 R10, RZ, RZ, 0x1 ;  /* 0x00000001ff0a7424 */ /* 0x000fe200078e00ff */
[----:B------:R-:W-:Y:S01]  /*0190*/  FSETP.GEU.AND P2, PT, |R23|, 6.5827683646048100446e-37, PT ;  /* 0x036000001700780b */ /* 0x000fe20003f4e200 */
[----:B------:R-:W-:Y:S03]  /*01a0*/  BSSY.RECONVERGENT B1, `(.L_x_46) ;  /* 0x0000011000017945 */ /* 0x000fe60003800200 */
[----:B------:R-:W0:Y:S02]  /*01b0*/  MUFU.RCP64H R11, R27 ;  /* 0x0000001b000b7308 */ /* 0x000e240000001800 */
[----:B0-----:R-:W-:-:S08]  /*01c0*/  DFMA R12, -R26, R10, 1 ;  /* 0x3ff000001a0c742b */ /* 0x001fd0000000010a */
[----:B------:R-:W-:-:S08]  /*01d0*/  DFMA R12, R12, R12, R12 ;  /* 0x0000000c0c0c722b */ /* 0x000fd0000000000c */
[----:B------:R-:W-:-:S08]  /*01e0*/  DFMA R12, R10, R12, R10 ;  /* 0x0000000c0a0c722b */ /* 0x000fd0000000000a */
[----:B------:R-:W-:-:S08]  /*01f0*/  DFMA R10, -R26, R12, 1 ;  /* 0x3ff000001a0a742b */ /* 0x000fd0000000010c */
[----:B------:R-:W-:-:S08]  /*0200*/  DFMA R10, R12, R10, R12 ;  /* 0x0000000a0c0a722b */ /* 0x000fd0000000000c */
[----:B------:R-:W-:-:S08]  /*0210*/  DMUL R12, R22, R10 ;  /* 0x0000000a160c7228 */ /* 0x000fd00000000000 */
[----:B------:R-:W-:-:S08]  /*0220*/  DFMA R14, -R26, R12, R22 ;  /* 0x0000000c1a0e722b */ /* 0x000fd00000000116 */
[----:B------:R-:W-:-:S10]  /*0230*/  DFMA R10, R10, R14, R12 ;  /* 0x0000000e0a0a722b */ /* 0x000fd4000000000c */
[----:B------:R-:W-:-:S05]  /*0240*/  FFMA R0, RZ, R27, R11 ;  /* 0x0000001bff007223 */ /* 0x000fca000000000b */
[----:B------:R-:W-:-:S13]  /*0250*/  FSETP.GT.AND P0, PT, |R0|, 1.469367938527859385e-39, PT ;  /* 0x001000000000780b */ /* 0x000fda0003f04200 */
[----:B------:R-:W-:Y:S05]  /*0260*/  @P0 BRA P2, `(.L_x_47) ;  /* 0x0000000000100947 */ /* 0x000fea0001000000 */
[----:B------:R-:W-:-:S07]  /*0270*/  MOV R0, 0x290 ;  /* 0x0000029000007802 */ /* 0x000fce0000000f00 */
[----:B---3--:R-:W-:Y:S05]  /*0280*/  CALL.REL.NOINC `($__internal_1_$__cuda_sm20_div_rn_f64_full) ;  /* 0x0000000400e87944 */ /* 0x008fea0003c00000 */
[----:B------:R-:W-:Y:S02]  /*0290*/  IMAD.MOV.U32 R10, RZ, RZ, R16 ;  /* 0x000000ffff0a7224 */ /* 0x000fe400078e0010 */
[----:B------:R-:W-:-:S07]  /*02a0*/  IMAD.MOV.U32 R11, RZ, RZ, R17 ;  /* 0x000000ffff0b7224 */ /* 0x000fce00078e0011 */
.L_x_47:
[----:B------:R-:W-:Y:S05]  /*02b0*/  BSYNC.RECONVERGENT B1 ;  /* 0x0000000000017941 */ /* 0x000fea0003800200 */
.L_x_46:
[----:B------:R-:W-:Y:S01]  /*02c0*/  DMUL R12, R22, -R10 ;  /* 0x8000000a160c7228 */ /* 0x000fe20000000000 */
[----:B------:R-:W-:Y:S01]  /*02d0*/  IMAD.MOV.U32 R16, RZ, RZ, -0x314d23bc ;  /* 0xceb2dc44ff107424 */ /* 0x000fe200078e00ff */
[----:B------:R-:W-:Y:S01]  /*02e0*/  UMOV UR4, 0x2fbe14b5 ;  /* 0x2fbe14b500047882 */ /* 0x000fe20000000000 */
[----:B------:R-:W-:Y:S01]  /*02f0*/  IMAD.MOV.U32 R17, RZ, RZ, 0x3ed087ff ;  /* 0x3ed087ffff117424 */ /* 0x000fe200078e00ff */
[----:B------:R-:W-:-:S04]  /*0300*/  UMOV UR5, 0x3eb372fb ;  /* 0x3eb372fb00057882 */ /* 0x000fc80000000000 */
[----:B------:R-:W-:-:S08]  /*0310*/  DADD R10, R22, R12 ;  /* 0x00000000160a7229 */ /* 0x000fd0000000000c */
[----:B------:R-:W-:-:S08]  /*0320*/  DMUL R14, R10, R10 ;  /* 0x0000000a0a0e7228 */ /* 0x000fd00000000000 */
        /* <DEDUP_REMOVED lines=19> */
[----:B------:R-:W-:-:S08]  /*0460*/  DMUL R16, R14, R16 ;  /* 0x000000100e107228 */ /* 0x000fd00000000000 */
[----:B------:R-:W-:-:S08]  /*0470*/  DFMA R16, R10, R16, R12 ;  /* 0x000000100a10722b */ /* 0x000fd0000000000c */
[----:B------:R-:W-:Y:S01]  /*0480*/  DADD R10, R22, R16 ;  /* 0x00000000160a7229 */ /* 0x000fe20000000010 */
[----:B------:R-:W-:Y:S10]  /*0490*/  BRA `(.L_x_48) ;  /* 0x0000000400507947 */ /* 0x000ff40003800000 */
.L_x_45:
[----:B------:R-:W-:-:S10]  /*04a0*/  DADD R22, R22, 1 ;  /* 0x3ff0000016167429 */ /* 0x000fd40000000000 */
[----:B------:R-:W-:Y:S01]  /*04b0*/  ISETP.GT.AND P0, PT, R23, 0xfffff, PT ;  /* 0x000fffff1700780c */ /* 0x000fe20003f04270 */
[----:B------:R-:W-:Y:S02]  /*04c0*/  IMAD.MOV.U32 R10, RZ, RZ, R22 ;  /* 0x000000ffff0a7224 */ /* 0x000fe400078e0016 */
[--C-:B------:R-:W-:Y:S02]  /*04d0*/  IMAD.MOV.U32 R11, RZ, RZ, R23.reuse ;  /* 0x000000ffff0b7224 */ /* 0x100fe400078e0017 */
[----:B------:R-:W-:-:S08]  /*04e0*/  IMAD.MOV.U32 R5, RZ, RZ, R23 ;  /* 0x000000ffff057224 */ /* 0x000fd000078e0017 */
[----:B------:R-:W-:-:S10]  /*04f0*/  @!P0 DMUL R10, R10, 1.80143985094819840000e+16 ;  /* 0x435000000a0a8828 */ /* 0x000fd40000000000 */
[----:B------:R-:W-:Y:S02]  /*0500*/  @!P0 IMAD.MOV.U32 R5, RZ, RZ, R11 ;  /* 0x000000ffff058224 */ /* 0x000fe400078e000b */
[----:B------:R-:W-:Y:S02]  /*0510*/  @!P0 IMAD.MOV.U32 R22, RZ, RZ, R10 ;  /* 0x000000ffff168224 */ /* 0x000fe400078e000a */
[----:B------:R-:W-:-:S05]  /*0520*/  VIADD R0, R5, 0xffffffff ;  /* 0xffffffff05007836 */ /* 0x000fca0000000000 */
[----:B------:R-:W-:Y:S01]  /*0530*/  ISETP.GT.U32.AND P2, PT, R0, 0x7feffffe, PT ;  /* 0x7feffffe0000780c */ /* 0x000fe20003f44070 */
[----:B------:R-:W-:Y:S02]  /*0540*/  IMAD.MOV.U32 R0, RZ, RZ, -0x3ff ;  /* 0xfffffc01ff007424 */ /* 0x000fe400078e00ff */
[----:B------:R-:W-:-:S10]  /*0550*/  @!P0 IMAD.MOV.U32 R0, RZ, RZ, -0x435 ;  /* 0xfffffbcbff008424 */ /* 0x000fd400078e00ff */
[----:B------:R-:W-:Y:S05]  /*0560*/  @P2 BRA `(.L_x_49) ;  /* 0x0000000400042947 */ /* 0x000fea0003800000 */
[----:B------:R-:W-:Y:S01]  /*0570*/  LOP3.LUT R10, R5, 0xfffff, RZ, 0xc0, !PT ;  /* 0x000fffff050a7812 */ /* 0x000fe200078ec0ff */
[----:B------:R-:W-:Y:S01]  /*0580*/  IMAD.MOV.U32 R12, RZ, RZ, RZ ;  /* 0x000000ffff0c7224 */ /* 0x000fe200078e00ff */
[----:B------:R-:W-:Y:S01]  /*0590*/  UMOV UR4, 0x3ae80f1e ;  /* 0x3ae80f1e00047882 */ /* 0x000fe20000000000 */
[----:B------:R-:W-:Y:S01]  /*05a0*/  IMAD.MOV.U32 R20, RZ, RZ, -0x748574fc ;  /* 0x8b7a8b04ff147424 */ /* 0x000fe200078e00ff */
[----:B------:R-:W-:Y:S01]  /*05b0*/  LOP3.LUT R11, R10, 0x3ff00000, RZ, 0xfc, !PT ;  /* 0x3ff000000a0b7812 */ /* 0x000fe200078efcff */
[----:B------:R-:W-:Y:S01]  /*05c0*/  IMAD.MOV.U32 R10, RZ, RZ, R22 ;  /* 0x000000ffff0a7224 */ /* 0x000fe200078e0016 */
[----:B------:R-:W-:Y:S01]  /*05d0*/  UMOV UR5, 0x3eb1380b ;  /* 0x3eb1380b00057882 */ /* 0x000fe20000000000 */
[----:B------:R-:W-:Y:S01]  /*05e0*/  IMAD.MOV.U32 R21, RZ, RZ, 0x3ed0ee25 ;  /* 0x3ed0ee25ff157424 */ /* 0x000fe200078e00ff */
[----:B------:R-:W-:Y:S01]  /*05f0*/  ISETP.GE.U32.AND P0, PT, R11, 0x3ff6a09f, PT ;  /* 0x3ff6a09f0b00780c */ /* 0x000fe20003f06070 */
[----:B------:R-:W-:Y:S01]  /*0600*/  IMAD.MOV.U32 R25, RZ, RZ, 0x43300000 ;  /* 0x43300000ff197424 */ /* 0x000fe200078e00ff */
[----:B------:R-:W-:Y:S01]  /*0610*/  LEA.HI R0, R5, R0, RZ, 0xc ;  /* 0x0000000005007211 */ /* 0x000fe200078f60ff */
[----:B------:R-:W-:Y:S01]  /*0620*/  UMOV UR8, 0x80000000 ;  /* 0x8000000000087882 */ /* 0x000fe20000000000 */
[----:B------:R-:W-:-:S09]  /*0630*/  UMOV UR9, 0x43300000 ;  /* 0x4330000000097882 */ /* 0x000fd20000000000 */
        /* <DEDUP_REMOVED lines=17> */
[----:B------:R-:W-:-:S05]  /*0750*/  DADD R22, R22, R22 ;  /* 0x0000000016167229 */ /* 0x000fca0000000016 */
        /* <DEDUP_REMOVED lines=11> */
[----:B------:R-:W-:Y:S01]  /*0810*/  UMOV UR5, 0x3f899999 ;  /* 0x3f89999900057882 */ /* 0x000fe20000000000 */
[----:B------:R-:W-:Y:S01]  /*0820*/  DADD R18, R24, -UR8 ;  /* 0x8000000818127e29 */ /* 0x000fe20008000000 */
[----:B------:R-:W-:Y:S01]  /*0830*/  UMOV UR8, 0xfefa39ef ;  /* 0xfefa39ef00087882 */ /* 0x000fe20000000000 */
[----:B------:R-:W-:Y:S01]  /*0840*/  UMOV UR9, 0x3fe62e42 ;  /* 0x3fe62e4200097882 */ /* 0x000fe20000000000 */
[----:B------:R-:W-:Y:S02]  /*0850*/  DFMA R24, R10, -R14, R22 ;  /* 0x8000000e0a18722b */ /* 0x000fe40000000016 */
[----:B------:R-:W-:Y:S01]  /*0860*/  DFMA R20, R16, R20, UR4 ;  /* 0x0000000410147e2b */ /* 0x000fe20008000014 */
[----:B------:R-:W-:Y:S01]  /*0870*/  UMOV UR4, 0x55555554 ;  /* 0x5555555400047882 */ /* 0x000fe20000000000 */
[----:B------:R-:W-:Y:S01]  /*0880*/  UMOV UR5, 0x3fb55555 ;  /* 0x3fb5555500057882 */ /* 0x000fe20000000000 */
[----:B------:R-:W-:-:S03]  /*0890*/  DFMA R10, R18, UR8, R14 ;  /* 0x00000008120a7c2b */ /* 0x000fc6000800000e */
[----:B------:R-:W-:Y:S02]  /*08a0*/  DMUL R24, R12, R24 ;  /* 0x000000180c187228 */ /* 0x000fe40000000000 */
        /* <DEDUP_REMOVED lines=13> */
.L_x_49:
[----:B------:R-:W-:Y:S01]  /*0980*/  IMAD.MOV.U32 R12, RZ, RZ, 0x0 ;  /* 0x00000000ff0c7424 */ /* 0x000fe200078e00ff */
[----:B------:R-:W-:Y:S01]  /*0990*/  LOP3.LUT P0, RZ, R11, 0x7fffffff, RZ, 0xc0, !PT ;  /* 0x7fffffff0bff7812 */ /* 0x000fe2000780c0ff */
[----:B------:R-:W-:-:S06]  /*09a0*/  IMAD.MOV.U32 R13, RZ, RZ, 0x7ff00000 ;  /* 0x7ff00000ff0d7424 */ /* 0x000fcc00078e00ff */
[----:B------:R-:W-:-:S10]  /*09b0*/  DFMA R12, R10, R12, +INF ;  /* 0x7ff000000a0c742b */ /* 0x000fd4000000000c */
[----:B------:R-:W-:Y:S02]  /*09c0*/  FSEL R10, R12, RZ, P0 ;  /* 0x000000ff0c0a7208 */ /* 0x000fe40000000000 */
[----:B------:R-:W-:-:S07]  /*09d0*/  FSEL R11, R13, -QNAN , P0 ;  /* 0xfff000000d0b7808 */ /* 0x000fce0000000000 */
.L_x_48:
[----:B------:R-:W-:Y:S05]  /*09e0*/  BSYNC.RECONVERGENT B0 ;  /* 0x0000000000007941 */ /* 0x000fea0003800200 */
.L_x_44:
[----:B---3--:R-:W-:-:S05]  /*09f0*/  IMAD.WIDE R4, R4, 0x8, R6 ;  /* 0x0000000804047825 */ /* 0x008fca00078e0206 */
[----:B------:R1:W-:Y:S01]  /*0a00*/  STG.E.64 desc[UR6][R4.64], R10 ;  /* 0x0000000a04007986 */ /* 0x0003e2000c101b06 */
[----:B------:R-:W-:Y:S05]  /*0a10*/  @!P1 BRA `(.L_x_50) ;  /* 0xfffffff400b09947 */ /* 0x000fea000383ffff */
[----:B------:R-:W-:Y:S05]  /*0a20*/  EXIT ;  /* 0x000000000000794d */ /* 0x000fea0003800000 */
        .weak           $__internal_1_$__cuda_sm20_div_rn_f64_full
        .type           $__internal_1_$__cuda_sm20_div_rn_f64_full,@function
        .size           $__internal_1_$__cuda_sm20_div_rn_f64_full,(.L_x_189 - $__internal_1_$__cuda_sm20_div_rn_f64_full)
$__internal_1_$__cuda_sm20_div_rn_f64_full:
[C---:B------:R-:W-:Y:S01]  /*0a30*/  FSETP.GEU.AND P0, PT, |R27|.reuse, 1.469367938527859385e-39, PT ;  /* 0x001000001b00780b */ /* 0x040fe20003f0e200 */
[--C-:B------:R-:W-:Y:S01]  /*0a40*/  IMAD.MOV.U32 R12, RZ, RZ, R26.reuse ;  /* 0x000000ffff0c7224 */ /* 0x100fe200078e001a */
[----:B------:R-:W-:Y:S01]  /*0a50*/  LOP3.LUT R10, R27, 0x800fffff, RZ, 0xc0, !PT ;  /* 0x800fffff1b0a7812 */ /* 0x000fe200078ec0ff */
[----:B------:R-:W-:Y:S01]  /*0a60*/  IMAD.MOV.U32 R13, RZ, RZ, R27 ;  /* 0x000000ffff0d7224 */ /* 0x000fe200078e001b */
[C---:B------:R-:W-:Y:S01]  /*0a70*/  FSETP.GEU.AND P3, PT, |R23|.reuse, 1.469367938527859385e-39, PT ;  /* 0x001000001700780b */ /* 0x040fe20003f6e200 */
[----:B------:R-:W-:Y:S01]  /*0a80*/  IMAD.MOV.U32 R14, RZ, RZ, 0x1 ;  /* 0x00000001ff0e7424 */ /* 0x000fe200078e00ff */
[----:B------:R-:W-:Y:S01]  /*0a90*/  LOP3.LUT R11, R10, 0x3ff00000, RZ, 0xfc, !PT ;  /* 0x3ff000000a0b7812 */ /* 0x000fe200078efcff */
[----:B------:R-:W-:Y:S01]  /*0aa0*/  IMAD.MOV.U32 R10, RZ, RZ, R26 ;  /* 0x000000ffff0a7224 */ /* 0x000fe200078e001a */
[----:B------:R-:W-:Y:S01]  /*0ab0*/  LOP3.LUT R5, R23, 0x7ff00000, RZ, 0xc0, !PT ;  /* 0x7ff0000017057812 */ /* 0x000fe200078ec0ff */
[----:B------:R-:W-:Y:S01]  /*0ac0*/  IMAD.MOV.U32 R24, RZ, RZ, 0x1ca00000 ;  /* 0x1ca00000ff187424 */ /* 0x000fe200078e00ff */
[----:B------:R-:W-:Y:S01]  /*0ad0*/  LOP3.LUT R26, R27, 0x7ff00000, RZ, 0xc0, !PT ;  /* 0x7ff000001b1a7812 */ /* 0x000fe200078ec0ff */
[----:B------:R-:W-:Y:S02]  /*0ae0*/  BSSY.RECONVERGENT B2, `(.L_x_51) ;  /* 0x000004e000027945 */ /* 0x000fe40003800200 */
[----:B------:R-:W-:Y:S01]  /*0af0*/  @!P0 DMUL R10, R12, 8.98846567431157953865e+307 ;  /* 0x7fe000000c0a8828 */ /* 0x000fe20000000000 */
[----:B------:R-:W-:-:S03]  /*0b00*/  ISETP.GE.U32.AND P2, PT, R5, R26, PT ;  /* 0x0000001a0500720c */ /* 0x000fc60003f46070 */
[----:B------:R-:W-:Y:S02]  /*0b10*/  @!P3 LOP3.LUT R16, R13, 0x7ff00000, RZ, 0xc0, !PT ;  /* 0x7ff000000d10b812 */ /* 0x000fe400078ec0ff */
[----:B------:R-:W0:Y:S02]  /*0b20*/  MUFU.RCP64H R15, R11 ;  /* 0x0000000b000f7308 */ /* 0x000e240000001800 */
[----:B------:R-:W-:Y:S02]  /*0b30*/  @!P3 ISETP.GE.U32.AND P4, PT, R5, R16, PT ;  /* 0x000000100500b20c */ /* 0x000fe40003f86070 */
[----:B------:R-:W-:Y:S02]  /*0b40*/  @!P0 LOP3.LUT R26, R11, 0x7ff00000, RZ, 0xc0, !PT ;  /* 0x7ff000000b1a8812 */ /* 0x000fe400078ec0ff */
[----:B------:R-:W-:-:S04]  /*0b50*/  @!P3 SEL R17, R24, 0x63400000, !P4 ;  /* 0x634000001811b807 */ /* 0x000fc80006000000 */
[----:B------:R-:W-:-:S04]  /*0b60*/  @!P3 LOP3.LUT R20, R17, 0x80000000, R23, 0xf8, !PT ;  /* 0x800000001114b812 */ /* 0x000fc800078ef817 */
[----:B------:R-:W-:Y:S01]  /*0b70*/  @!P3 LOP3.LUT R21, R20, 0x100000, RZ, 0xfc, !PT ;  /* 0x001000001415b812 */ /* 0x000fe200078efcff */
[----:B------:R-:W-:Y:S01]  /*0b80*/  @!P3 IMAD.MOV.U32 R20, RZ, RZ, RZ ;  /* 0x000000ffff14b224 */ /* 0x000fe200078e00ff */
[----:B0-----:R-:W-:-:S08]  /*0b90*/  DFMA R18, R14, -R10, 1 ;  /* 0x3ff000000e12742b */ /* 0x001fd0000000080a */
[----:B------:R-:W-:-:S08]  /*0ba0*/  DFMA R18, R18, R18, R18 ;  /* 0x000000121212722b */ /* 0x000fd00000000012 */
[----:B------:R-:W-:Y:S01]  /*0bb0*/  DFMA R18, R14, R18, R14 ;  /* 0x000000120e12722b */ /* 0x000fe2000000000e */
[----:B------:R-:W-:Y:S01]  /*0bc0*/  SEL R15, R24, 0x63400000, !P2 ;  /* 0x63400000180f7807 */ /* 0x000fe20005000000 */
[----:B------:R-:W-:-:S03]  /*0bd0*/  IMAD.MOV.U32 R14, RZ, RZ, R22 ;  /* 0x000000ffff0e7224 */ /* 0x000fc600078e0016 */
[----:B------:R-:W-:-:S03]  /*0be0*/  LOP3.LUT R15, R15, 0x800fffff, R23, 0xf8, !PT ;  /* 0x800fffff0f0f7812 */ /* 0x000fc600078ef817 */
[----:B------:R-:W-:-:S03]  /*0bf0*/  DFMA R16, R18, -R10, 1 ;  /* 0x3ff000001210742b */ /* 0x000fc6000000080a */
[----:B------:R-:W-:-:S05]  /*0c00*/  @!P3 DFMA R14, R14, 2, -R20 ;  /* 0x400000000e0eb82b */ /* 0x000fca0000000814 */
[----:B------:R-:W-:-:S08]  /*0c10*/  DFMA R16, R18, R16, R18 ;  /* 0x000000101210722b */ /* 0x000fd00000000012 */
[----:B------:R-:W-:-:S08]  /*0c20*/  DMUL R18, R16, R14 ;  /* 0x0000000e10127228 */ /* 0x000fd00000000000 */
[----:B------:R-:W-:-:S08]  /*0c30*/  DFMA R20, R18, -R10, R14 ;  /* 0x8000000a1214722b */ /* 0x000fd0000000000e */
[----:B------:R-:W-:Y:S01]  /*0c40*/  DFMA R20, R16, R20, R18 ;  /* 0x000000141014722b */ /* 0x000fe20000000012 */
[----:B------:R-:W-:Y:S01]  /*0c50*/  IMAD.MOV.U32 R19, RZ, RZ, R5 ;  /* 0x000000ffff137224 */ /* 0x000fe200078e0005 */
[----:B------:R-:W-:-:S05]  /*0c60*/  @!P3 LOP3.LUT R19, R15, 0x7ff00000, RZ, 0xc0, !PT ;  /* 0x7ff000000f13b812 */ /* 0x000fca00078ec0ff */
[----:B------:R-:W-:-:S05]  /*0c70*/  VIADD R16, R19, 0xffffffff ;  /* 0xffffffff13107836 */ /* 0x000fca0000000000 */
[----:B------:R-:W-:Y:S01]  /*0c80*/  ISETP.GT.U32.AND P0, PT, R16, 0x7feffffe, PT ;  /* 0x7feffffe1000780c */ /* 0x000fe20003f04070 */
[----:B------:R-:W-:-:S05]  /*0c90*/  VIADD R16, R26, 0xffffffff ;  /* 0xffffffff1a107836 */ /* 0x000fca0000000000 */
[----:B------:R-:W-:-:S13]  /*0ca0*/  ISETP.GT.U32.OR P0, PT, R16, 0x7feffffe, P0 ;  /* 0x7feffffe1000780c */ /* 0x000fda0000704470 */
[----:B------:R-:W-:Y:S05]  /*0cb0*/  @P0 BRA `(.L_x_52) ;  /* 0x00000000006c0947 */ /* 0x000fea0003800000 */
[----:B------:R-:W-:-:S04]  /*0cc0*/  LOP3.LUT R18, R13, 0x7ff00000, RZ, 0xc0, !PT ;  /* 0x7ff000000d127812 */ /* 0x000fc800078ec0ff */
[CC--:B------:R-:W-:Y:S02]  /*0cd0*/  VIADDMNMX R16, R5.reuse, -R18.reuse, 0xb9600000, !PT ;  /* 0xb960000005107446 */ /* 0x0c0fe40007800912 */
[----:B------:R-:W-:Y:S01]  /*0ce0*/  ISETP.GE.U32.AND P0, PT, R5, R18, PT ;  /* 0x000000120500720c */ /* 0x000fe20003f06070 */
[----:B------:R-:W-:Y:S01]  /*0cf0*/  IMAD.MOV.U32 R18, RZ, RZ, RZ ;  /* 0x000000ffff127224 */ /* 0x000fe200078e00ff */
[----:B------:R-:W-:Y:S02]  /*0d00*/  VIMNMX R5, PT, PT, R16, 0x46a00000, PT ;  /* 0x46a0000010057848 */ /* 0x000fe40003fe0100 */
[----:B------:R-:W-:-:S05]  /*0d10*/  SEL R24, R24, 0x63400000, !P0 ;  /* 0x6340000018187807 */ /* 0x000fca0004000000 */
[----:B------:R-:W-:-:S04]  /*0d20*/  IMAD.IADD R5, R5, 0x1, -R24 ;  /* 0x0000000105057824 */ /* 0x000fc800078e0a18 */
[----:B------:R-:W-:-:S06]  /*0d30*/  VIADD R19, R5, 0x7fe00000 ;  /* 0x7fe0000005137836 */ /* 0x000fcc0000000000 */
[----:B------:R-:W-:-:S10]  /*0d40*/  DMUL R16, R20, R18 ;  /* 0x0000001214107228 */ /* 0x000fd40000000000 */
[----:B------:R-:W-:-:S13]  /*0d50*/  FSETP.GTU.AND P0, PT, |R17|, 1.469367938527859385e-39, PT ;  /* 0x001000001100780b */ /* 0x000fda0003f0c200 */
[----:B------:R-:W-:Y:S05]  /*0d60*/  @P0 BRA `(.L_x_53) ;  /* 0x0000000000940947 */ /* 0x000fea0003800000 */
[----:B------:R-:W-:Y:S01]  /*0d70*/  DFMA R10, R20, -R10, R14 ;  /* 0x8000000a140a722b */ /* 0x000fe2000000000e */
[----:B------:R-:W-:-:S09]  /*0d80*/  IMAD.MOV.U32 R18, RZ, RZ, RZ ;  /* 0x000000ffff127224 */ /* 0x000fd200078e00ff */
[C---:B------:R-:W-:Y:S02]  /*0d90*/  FSETP.NEU.AND P0, PT, R11.reuse, RZ, PT ;  /* 0x000000ff0b00720b */ /* 0x040fe40003f0d000 */
[----:B------:R-:W-:-:S04]  /*0da0*/  LOP3.LUT R13, R11, 0x80000000, R13, 0x48, !PT ;  /* 0x800000000b0d7812 */ /* 0x000fc800078e480d */
[----:B------:R-:W-:-:S07]  /*0db0*/  LOP3.LUT R19, R13, R19, RZ, 0xfc, !PT ;  /* 0x000000130d137212 */ /* 0x000fce00078efcff */
[----:B------:R-:W-:Y:S05]  /*0dc0*/  @!P0 BRA `(.L_x_53) ;  /* 0x00000000007c8947 */ /* 0x000fea0003800000 */
[----:B------:R-:W-:Y:S01]  /*0dd0*/  IMAD.MOV R11, RZ, RZ, -R5 ;  /* 0x000000ffff0b7224 */ /* 0x000fe200078e0a05 */
[----:B------:R-:W-:Y:S01]  /*0de0*/  DMUL.RP R18, R20, R18 ;  /* 0x0000001214127228 */ /* 0x000fe20000008000 */
[----:B------:R-:W-:Y:S01]  /*0df0*/  IMAD.MOV.U32 R10, RZ, RZ, RZ ;  /* 0x000000ffff0a7224 */ /* 0x000fe200078e00ff */
[----:B------:R-:W-:-:S05]  /*0e00*/  IADD3 R5, PT, PT, -R5, -0x43300000, RZ ;  /* 0xbcd0000005057810 */ /* 0x000fca0007ffe1ff */
[----:B------:R-:W-:-:S03]  /*0e10*/  DFMA R10, R16, -R10, R20 ;  /* 0x8000000a100a722b */ /* 0x000fc60000000014 */
[----:B------:R-:W-:-:S07]  /*0e20*/  LOP3.LUT R13, R19, R13, RZ, 0x3c, !PT ;  /* 0x0000000d130d7212 */ /* 0x000fce00078e3cff */
[----:B------:R-:W-:-:S04]  /*0e30*/  FSETP.NEU.AND P0, PT, |R11|, R5, PT ;  /* 0x000000050b00720b */ /* 0x000fc80003f0d200 */
[----:B------:R-:W-:Y:S02]  /*0e40*/  FSEL R16, R18, R16, !P0 ;  /* 0x0000001012107208 */ /* 0x000fe40004000000 */
[----:B------:R-:W-:Y:S01]  /*0e50*/  FSEL R17, R13, R17, !P0 ;  /* 0x000000110d117208 */ /* 0x000fe20004000000 */
[----:B------:R-:W-:Y:S06]  /*0e60*/  BRA `(.L_x_53) ;  /* 0x0000000000547947 */ /* 0x000fec0003800000 */
.L_x_52:
[----:B------:R-:W-:-:S14]  /*0e70*/  DSETP.NAN.AND P0, PT, R22, R22, PT ;  /* 0x000000161600722a */ /* 0x000fdc0003f08000 */
[----:B------:R-:W-:Y:S05]  /*0e80*/  @P0 BRA `(.L_x_54) ;  /* 0x0000000000440947 */ /* 0x000fea0003800000 */
[----:B------:R-:W-:-:S14]  /*0e90*/  DSETP.NAN.AND P0, PT, R12, R12, PT ;  /* 0x0000000c0c00722a */ /* 0x000fdc0003f08000 */
[----:B------:R-:W-:Y:S05]  /*0ea0*/  @P0 BRA `(.L_x_55) ;  /* 0x0000000000300947 */ /* 0x000fea0003800000 */
[----:B------:R-:W-:Y:S01]  /*0eb0*/  ISETP.NE.AND P0, PT, R19, R26, PT ;  /* 0x0000001a1300720c */ /* 0x000fe20003f05270 */
[----:B------:R-:W-:Y:S02]  /*0ec0*/  IMAD.MOV.U32 R16, RZ, RZ, 0x0 ;  /* 0x00000000ff107424 */ /* 0x000fe400078e00ff */
[----:B------:R-:W-:-:S10]  /*0ed0*/  IMAD.MOV.U32 R17, RZ, RZ, -0x80000 ;  /* 0xfff80000ff117424 */ /* 0x000fd400078e00ff */
[----:B------:R-:W-:Y:S05]  /*0ee0*/  @!P0 BRA `(.L_x_53) ;  /* 0x0000000000348947 */ /* 0x000fea0003800000 */
[----:B------:R-:W-:Y:S02]  /*0ef0*/  ISETP.NE.AND P0, PT, R19, 0x7ff00000, PT ;  /* 0x7ff000001300780c */ /* 0x000fe40003f05270 */
[----:B------:R-:W-:Y:S02]  /*0f00*/  LOP3.LUT R17, R23, 0x80000000, R13, 0x48, !PT ;  /* 0x8000000017117812 */ /* 0x000fe400078e480d */
[----:B------:R-:W-:-:S13]  /*0f10*/  ISETP.EQ.OR P0, PT, R26, RZ, !P0 ;  /* 0x000000ff1a00720c */ /* 0x000fda0004702670 */
[----:B------:R-:W-:Y:S01]  /*0f20*/  @P0 LOP3.LUT R5, R17, 0x7ff00000, RZ, 0xfc, !PT ;  /* 0x7ff0000011050812 */ /* 0x000fe200078efcff */
[----:B------:R-:W-:Y:S02]  /*0f30*/  @!P0 IMAD.MOV.U32 R16, RZ, RZ, RZ ;  /* 0x000000ffff108224 */ /* 0x000fe400078e00ff */
[----:B------:R-:W-:Y:S02]  /*0f40*/  @P0 IMAD.MOV.U32 R16, RZ, RZ, RZ ;  /* 0x000000ffff100224 */ /* 0x000fe400078e00ff */
[----:B------:R-:W-:Y:S01]  /*0f50*/  @P0 IMAD.MOV.U32 R17, RZ, RZ, R5 ;  /* 0x000000ffff110224 */ /* 0x000fe200078e0005 */
[----:B------:R-:W-:Y:S06]  /*0f60*/  BRA `(.L_x_53) ;  /* 0x0000000000147947 */ /* 0x000fec0003800000 */
.L_x_55:
[----:B------:R-:W-:Y:S01]  /*0f70*/  LOP3.LUT R17, R13, 0x80000, RZ, 0xfc, !PT ;  /* 0x000800000d117812 */ /* 0x000fe200078efcff */
[----:B------:R-:W-:Y:S01]  /*0f80*/  IMAD.MOV.U32 R16, RZ, RZ, R12 ;  /* 0x000000ffff107224 */ /* 0x000fe200078e000c */
[----:B------:R-:W-:Y:S06]  /*0f90*/  BRA `(.L_x_53) ;  /* 0x0000000000087947 */ /* 0x000fec0003800000 */
.L_x_54:
[----:B------:R-:W-:Y:S01]  /*0fa0*/  LOP3.LUT R17, R23, 0x80000, RZ, 0xfc, !PT ;  /* 0x0008000017117812 */ /* 0x000fe200078efcff */
[----:B------:R-:W-:-:S07]  /*0fb0*/  IMAD.MOV.U32 R16, RZ, RZ, R22 ;  /* 0x000000ffff107224 */ /* 0x000fce00078e0016 */
.L_x_53:
[----:B------:R-:W-:Y:S05]  /*0fc0*/  BSYNC.RECONVERGENT B2 ;  /* 0x0000000000027941 */ /* 0x000fea0003800200 */
.L_x_51:
[----:B------:R-:W-:Y:S02]  /*0fd0*/  IMAD.MOV.U32 R10, RZ, RZ, R0 ;  /* 0x000000ffff0a7224 */ /* 0x000fe400078e0000 */
[----:B------:R-:W-:-:S04]  /*0fe0*/  IMAD.MOV.U32 R11, RZ, RZ, 0x0 ;  /* 0x00000000ff0b7424 */ /* 0x000fc800078e00ff */
[----:B------:R-:W-:Y:S05]  /*0ff0*/  RET.REL.NODEC R10 `(a4c_ln_1pf64) ;  /* 0xfffffff00a007950 */ /* 0x000fea0003c3ffff */
.L_x_56:
        /* <DEDUP_REMOVED lines=16> */
.L_x_189:


//--------------------- .text.a4c_lnf64           --------------------------
	.section	.text.a4c_lnf64,"ax",@progbits
	.align	128
        .global         a4c_lnf64
        .type           a4c_lnf64,@function
        .size           a4c_lnf64,(.L_x_207 - a4c_lnf64)
        .other          a4c_lnf64,@"STO_CUDA_ENTRY STV_DEFAULT"
a4c_lnf64:
.text.a4c_lnf64:
        /* <DEDUP_REMOVED lines=14> */
.L_x_60:
[----:B01----:R-:W-:-:S05]  /*00e0*/  IMAD.WIDE R12, R7, 0x8, R2 ;  /* 0x00000008070c7825 */ /* 0x003fca00078e0202 */
[----:B--2---:R-:W2:Y:S01]  /*00f0*/  LDG.E.64 R10, desc[UR6][R12.64] ;  /* 0x000000060c0a7981 */ /* 0x004ea2000c1e1b00 */
        /* <DEDUP_REMOVED lines=80> */
.L_x_58:
[----:B------:R-:W-:Y:S01]  /*0600*/  IMAD.MOV.U32 R10, RZ, RZ, 0x0 ;  /* 0x00000000ff0a7424 */ /* 0x000fe200078e00ff */
[----:B------:R-:W-:Y:S02]  /*0610*/  MOV R11, 0x7ff00000 ;  /* 0x7ff00000000b7802 */ /* 0x000fe40000000f00 */
[----:B------:R-:W-:-:S04]  /*0620*/  LOP3.LUT P1, RZ, R15, 0x7fffffff, RZ, 0xc0, !PT ;  /* 0x7fffffff0fff7812 */ /* 0x000fc8000782c0ff */
[----:B------:R-:W-:-:S10]  /*0630*/  DFMA R10, R14, R10, +INF ;  /* 0x7ff000000e0a742b */ /* 0x000fd4000000000a */
[----:B------:R-:W-:Y:S02]  /*0640*/  FSEL R12, R10, RZ, P1 ;  /* 0x000000ff0a0c7208 */ /* 0x000fe40000800000 */
[----:B------:R-:W-:-:S07]  /*0650*/  FSEL R13, R11, -QNAN , P1 ;  /* 0xfff000000b0d7808 */ /* 0x000fce0000800000 */
.L_x_59:
[----:B------:R-:W-:Y:S05]  /*0660*/  BSYNC.RECONVERGENT B0 ;  /* 0x0000000000007941 */ /* 0x000fea0003800200 */
.L_x_57:
[----:B---3--:R-:W-:-:S05]  /*0670*/  IMAD.WIDE R8, R9, 0x8, R4 ;  /* 0x0000000809087825 */ /* 0x008fca00078e0204 */
[----:B------:R1:W-:Y:S01]  /*0680*/  STG.E.64 desc[UR6][R8.64], R12 ;  /* 0x0000000c08007986 */ /* 0x0003e2000c101b06 */
[----:B------:R-:W-:Y:S05]  /*0690*/  @!P0 BRA `(.L_x_60) ;  /* 0xfffffff800908947 */ /* 0x000fea000383ffff */
[----:B------:R-:W-:Y:S05]  /*06a0*/  EXIT ;  /* 0x000000000000794d */ /* 0x000fea0003800000 */
.L_x_61:
        /* <DEDUP_REMOVED lines=13> */
.L_x_207:


//--------------------- .text.a4c_atanhf64        --------------------------
	.section	.text.a4c_atanhf64,"ax",@progbits
	.align	128
        .global         a4c_atanhf64
        .type           a4c_atanhf64,@function
        .size           a4c_atanhf64,(.L_x_190 - a4c_atanhf64)
        .other          a4c_atanhf64,@"STO_CUDA_ENTRY STV_DEFAULT"
a4c_atanhf64:
.text.a4c_atanhf64:
        /* <DEDUP_REMOVED lines=14> */
.L_x_70:
[----:B0-----:R-:W-:-:S06]  /*00e0*/  IMAD.WIDE R12, R4, 0x8, R16 ;  /* 0x00000008040c7825 */ /* 0x001fcc00078e0210 */
[----:B--2---:R-:W2:Y:S01]  /*00f0*/  LDG.E.64 R12, desc[UR6][R12.64] ;  /* 0x000000060c0c7981 */ /* 0x004ea2000c1e1b00 */
[----:B-1----:R-:W-:Y:S01]  /*0100*/  IMAD.MOV.U32 R2, RZ, RZ, 0x1 ;  /* 0x00000001ff027424 */ /* 0x002fe200078e00ff */
[----:B------:R-:W-:Y:S01]  /*0110*/  BSSY.RECONVERGENT B0, `(.L_x_62) ;  /* 0x0000014000007945 */ /* 0x000fe20003800200 */
[----:B--2---:R-:W-:-:S06]  /*0120*/  DADD R6, -|R12|, 1 ;  /* 0x3ff000000c067429 */ /* 0x004fcc0000000300 */
[----:B------:R-:W0:Y:S02]  /*0130*/  MUFU.RCP64H R3, R7 ;  /* 0x0000000700037308 */ /* 0x000e240000001800 */
[----:B0-----:R-:W-:-:S08]  /*0140*/  DFMA R8, -R6, R2, 1 ;  /* 0x3ff000000608742b */ /* 0x001fd00000000102 */
[----:B------:R-:W-:-:S08]  /*0150*/  DFMA R8, R8, R8, R8 ;  /* 0x000000080808722b */ /* 0x000fd00000000008 */
[----:B------:R-:W-:Y:S02]  /*0160*/  DFMA R2, R2, R8, R2 ;  /* 0x000000080202722b */ /* 0x000fe40000000002 */
[----:B------:R-:W-:-:S06]  /*0170*/  DADD R8, |R12|, |R12| ;  /* 0x000000000c087229 */ /* 0x000fcc000000060c */
[----:B------:R-:W-:-:S04]  /*0180*/  DFMA R10, -R6, R2, 1 ;  /* 0x3ff00000060a742b */ /* 0x000fc80000000102 */
[----:B------:R-:W-:-:S04]  /*0190*/  FSETP.GEU.AND P1, PT, |R9|, 6.5827683646048100446e-37, PT ;  /* 0x036000000900780b */ /* 0x000fc80003f2e200 */
        /* <DEDUP_REMOVED lines=8> */
[----:B---34-:R-:W-:Y:S05]  /*0220*/  CALL.REL.NOINC `($__internal_2_$__cuda_sm20_div_rn_f64_full) ;  /* 0x0000000800687944 */ /* 0x018fea0003c00000 */
[----:B------:R-:W-:Y:S02]  /*0230*/  IMAD.MOV.U32 R2, RZ, RZ, R20 ;  /* 0x000000ffff027224 */ /* 0x000fe400078e0014 */
[----:B------:R-:W-:-:S07]  /*0240*/  IMAD.MOV.U32 R3, RZ, RZ, R21 ;  /* 0x000000ffff037224 */ /* 0x000fce00078e0015 */
.L_x_63:
[----:B----4-:R-:W-:Y:S05]  /*0250*/  BSYNC.RECONVERGENT B0 ;  /* 0x0000000000007941 */ /* 0x010fea0003800200 */
.L_x_62:
[C---:B------:R-:W-:Y:S01]  /*0260*/  FSETP.GT.AND P0, PT, R3.reuse, -1.6999999284744262695, PT ;  /* 0xbfd999990300780b */ /* 0x040fe20003f04000 */
[----:B------:R-:W-:Y:S03]  /*0270*/  BSSY.RECONVERGENT B0, `(.L_x_64) ;  /* 0x000008d000007945 */ /* 0x000fe60003800200 */
        /* <DEDUP_REMOVED lines=18> */
[----:B------:R-:W-:Y:S01]  /*03a0*/  IMAD.MOV.U32 R6, RZ, RZ, R8 ;  /* 0x000000ffff067224 */ /* 0x000fe200078e0008 */
[----:B------:R-:W-:Y:S01]  /*03b0*/  MOV R0, 0x400 ;  /* 0x0000040000007802 */ /* 0x000fe20000000f00 */
[----:B------:R-:W-:Y:S02]  /*03c0*/  IMAD.MOV.U32 R7, RZ, RZ, R9 ;  /* 0x000000ffff077224 */ /* 0x000fe400078e0009 */
[----:B------:R-:W-:Y:S02]  /*03d0*/  IMAD.MOV.U32 R8, RZ, RZ, R2 ;  /* 0x000000ffff087224 */ /* 0x000fe400078e0002 */
[----:B------:R-:W-:-:S07]  /*03e0*/  IMAD.MOV.U32 R9, RZ, RZ, R3 ;  /* 0x000000ffff097224 */ /* 0x000fce00078e0003 */
[----:B---3--:R-:W-:Y:S05]  /*03f0*/  CALL.REL.NOINC `($__internal_2_$__cuda_sm20_div_rn_f64_full) ;  /* 0x0000000400f47944 */ /* 0x008fea0003c00000 */
[----:B------:R-:W-:Y:S02]  /*0400*/  IMAD.MOV.U32 R6, RZ, RZ, R20 ;  /* 0x000000ffff067224 */ /* 0x000fe400078e0014 */
[----:B------:R-:W-:-:S07]  /*0410*/  IMAD.MOV.U32 R7, RZ, RZ, R21 ;  /* 0x000000ffff077224 */ /* 0x000fce00078e0015 */
.L_x_67:
[----:B------:R-:W-:Y:S05]  /*0420*/  BSYNC.RECONVERGENT B1 ;  /* 0x0000000000017941 */ /* 0x000fea0003800200 */
.L_x_66:
        /* <DEDUP_REMOVED lines=30> */
.L_x_65:
[----:B------:R-:W-:-:S10]  /*0610*/  DADD R2, R2, 1 ;  /* 0x3ff0000002027429 */ /* 0x000fd40000000000 */
[----:B------:R-:W-:Y:S01]  /*0620*/  ISETP.GT.AND P0, PT, R3, 0xfffff, PT ;  /* 0x000fffff0300780c */ /* 0x000fe20003f04270 */
[----:B------:R-:W-:Y:S02]  /*0630*/  IMAD.MOV.U32 R6, RZ, RZ, R2 ;  /* 0x000000ffff067224 */ /* 0x000fe400078e0002 */
[----:B------:R-:W-:-:S10]  /*0640*/  IMAD.MOV.U32 R7, RZ, RZ, R3 ;  /* 0x000000ffff077224 */ /* 0x000fd400078e0003 */
        /* <DEDUP_REMOVED lines=73> */
.L_x_69:
[----:B------:R-:W-:Y:S01]  /*0ae0*/  MOV R2, 0x0 ;  /* 0x0000000000027802 */ /* 0x000fe20000000f00 */
[----:B------:R-:W-:Y:S01]  /*0af0*/  IMAD.MOV.U32 R3, RZ, RZ, 0x7ff00000 ;  /* 0x7ff00000ff037424 */ /* 0x000fe200078e00ff */
[----:B------:R-:W-:-:S05]  /*0b00*/  LOP3.LUT P0, RZ, R7, 0x7fffffff, RZ, 0xc0, !PT ;  /* 0x7fffffff07ff7812 */ /* 0x000fca000780c0ff */
[----:B------:R-:W-:-:S10]  /*0b10*/  DFMA R2, R6, R2, +INF ;  /* 0x7ff000000602742b */ /* 0x000fd40000000002 */
[----:B------:R-:W-:Y:S02]  /*0b20*/  FSEL R2, R2, RZ, P0 ;  /* 0x000000ff02027208 */ /* 0x000fe40000000000 */
[----:B------:R-:W-:-:S07]  /*0b30*/  FSEL R3, R3, -QNAN , P0 ;  /* 0xfff0000003037808 */ /* 0x000fce0000000000 */
.L_x_68:
[----:B------:R-:W-:Y:S05]  /*0b40*/  BSYNC.RECONVERGENT B0 ;  /* 0x0000000000007941 */ /* 0x000fea0003800200 */
.L_x_64:
[----:B------:R-:W-:Y:S01]  /*0b50*/  DMUL R2, R2, 0.5 ;  /* 0x3fe0000002027828 */ /* 0x000fe20000000000 */
[----:B---3--:R-:W-:-:S04]  /*0b60*/  IMAD.WIDE R6, R4, 0x8, R14 ;  /* 0x0000000804067825 */ /* 0x008fc800078e020e */
[----:B------:R-:W-:-:S05]  /*0b70*/  IMAD.IADD R4, R5, 0x1, R4 ;  /* 0x0000000105047824 */ /* 0x000fca00078e0204 */
[----:B------:R-:W-:Y:S02]  /*0b80*/  LOP3.LUT R3, R3, 0x80000000, R13, 0xb8, !PT ;  /* 0x8000000003037812 */ /* 0x000fe400078eb80d */
[----:B------:R-:W-:-:S03]  /*0b90*/  ISETP.GE.AND P0, PT, R4, UR10, PT ;  /* 0x0000000a04007c0c */ /* 0x000fc6000bf06270 */
[----:B------:R1:W-:Y:S10]  /*0ba0*/  STG.E.64 desc[UR6][R6.64], R2 ;  /* 0x0000000206007986 */ /* 0x0003f4000c101b06 */
[----:B------:R-:W-:Y:S05]  /*0bb0*/  @!P0 BRA `(.L_x_70) ;  /* 0xfffffff400488947 */ /* 0x000fea000383ffff */
[----:B------:R-:W-:Y:S05]  /*0bc0*/  EXIT ;  /* 0x000000000000794d */ /* 0x000fea0003800000 */
        .weak           $__internal_2_$__cuda_sm20_div_rn_f64_full
        .type           $__internal_2_$__cuda_sm20_div_rn_f64_full,@function
        .size           $__internal_2_$__cuda_sm20_div_rn_f64_full,(.L_x_190 - $__internal_2_$__cuda_sm20_div_rn_f64_full)
$__internal_2_$__cuda_sm20_div_rn_f64_full:
[----:B------:R-:W-:Y:S01]  /*0bd0*/  IMAD.MOV.U32 R11, RZ, RZ, R9 ;  /* 0x000000ffff0b7224 */ /* 0x000fe200078e0009 */
[C---:B------:R-:W-:Y:S01]  /*0be0*/  FSETP.GEU.AND P0, PT, |R7|.reuse, 1.469367938527859385e-39, PT ;  /* 0x001000000700780b */ /* 0x040fe20003f0e200 */
[----:B------:R-:W-:Y:S01]  /*0bf0*/  IMAD.MOV.U32 R10, RZ, RZ, R8 ;  /* 0x000000ffff0a7224 */ /* 0x000fe200078e0008 */
[----:B------:R-:W-:Y:S01]  /*0c00*/  LOP3.LUT R8, R7, 0x800fffff, RZ, 0xc0, !PT ;  /* 0x800fffff07087812 */ /* 0x000fe200078ec0ff */
[----:B------:R-:W-:Y:S01]  /*0c10*/  IMAD.MOV.U32 R27, RZ, RZ, 0x1ca00000 ;  /* 0x1ca00000ff1b7424 */ /* 0x000fe200078e00ff */
[C---:B------:R-:W-:Y:S01]  /*0c20*/  FSETP.GEU.AND P2, PT, |R11|.reuse, 1.469367938527859385e-39, PT ;  /* 0x001000000b00780b */ /* 0x040fe20003f4e200 */
[----:B------:R-:W-:Y:S01]  /*0c30*/  IMAD.MOV.U32 R18, RZ, RZ, R10 ;  /* 0x000000ffff127224 */ /* 0x000fe200078e000a */
        /* <DEDUP_REMOVED lines=8> */
[----:B------:R-:W-:Y:S01]  /*0cc0*/  @!P2 LOP3.LUT R19, R7, 0x7ff00000, RZ, 0xc0, !PT ;  /* 0x7ff000000713a812 */ /* 0x000fe200078ec0ff */
[----:B------:R-:W-:Y:S01]  /*0cd0*/  @!P2 IMAD.MOV.U32 R22, RZ, RZ, RZ ;  /* 0x000000ffff16a224 */ /* 0x000fe200078e00ff */
[----:B------:R-:W0:Y:S02]  /*0ce0*/  MUFU.RCP64H R21, R9 ;  /* 0x0000000900157308 */ /* 0x000e240000001800 */
[----:B------:R-:W-:Y:S02]  /*0cf0*/  @!P2 ISETP.GE.U32.AND P3, PT, R26, R19, PT ;  /* 0x000000131a00a20c */ /* 0x000fe40003f66070 */
[C---:B------:R-:W-:Y:S02]  /*0d00*/  SEL R19, R27.reuse, 0x63400000, !P1 ;  /* 0x634000001b137807 */ /* 0x040fe40004800000 */
[----:B------:R-:W-:Y:S02]  /*0d10*/  @!P2 SEL R23, R27, 0x63400000, !P3 ;  /* 0x634000001b17a807 */ /* 0x000fe40005800000 */
[----:B------:R-:W-:-:S02]  /*0d20*/  LOP3.LUT R19, R19, 0x800fffff, R11, 0xf8, !PT ;  /* 0x800fffff13137812 */ /* 0x000fc400078ef80b */
[----:B------:R-:W-:Y:S02]  /*0d30*/  @!P2 LOP3.LUT R23, R23, 0x80000000, R11, 0xf8, !PT ;  /* 0x800000001717a812 */ /* 0x000fe400078ef80b */
[----:B------:R-:W-:Y:S02]  /*0d40*/  @!P0 LOP3.LUT R29, R9, 0x7ff00000, RZ, 0xc0, !PT ;  /* 0x7ff00000091d8812 */ /* 0x000fe400078ec0ff */
[----:B------:R-:W-:-:S06]  /*0d50*/  @!P2 LOP3.LUT R23, R23, 0x100000, RZ, 0xfc, !PT ;  /* 0x001000001717a812 */ /* 0x000fcc00078efcff */
[----:B------:R-:W-:Y:S02]  /*0d60*/  @!P2 DFMA R18, R18, 2, -R22 ;  /* 0x400000001212a82b */ /* 0x000fe40000000816 */
[----:B0-----:R-:W-:-:S08]  /*0d70*/  DFMA R22, R20, -R8, 1 ;  /* 0x3ff000001416742b */ /* 0x001fd00000000808 */
[----:B------:R-:W-:-:S08]  /*0d80*/  DFMA R22, R22, R22, R22 ;  /* 0x000000161616722b */ /* 0x000fd00000000016 */
[----:B------:R-:W-:-:S08]  /*0d90*/  DFMA R22, R20, R22, R20 ;  /* 0x000000161416722b */ /* 0x000fd00000000014 */
[----:B------:R-:W-:-:S08]  /*0da0*/  DFMA R20, R22, -R8, 1 ;  /* 0x3ff000001614742b */ /* 0x000fd00000000808 */
        /* <DEDUP_REMOVED lines=13> */
[----:B------:R-:W-:Y:S02]  /*0e80*/  ISETP.GE.U32.AND P0, PT, R26, R11, PT ;  /* 0x0000000b1a00720c */ /* 0x000fe40003f06070 */
[----:B------:R-:W-:Y:S02]  /*0e90*/  VIMNMX R10, PT, PT, R10, 0x46a00000, PT ;  /* 0x46a000000a0a7848 */ /* 0x000fe40003fe0100 */
[----:B------:R-:W-:-:S05]  /*0ea0*/  SEL R27, R27, 0x63400000, !P0 ;  /* 0x634000001b1b7807 */ /* 0x000fca0004000000 */
[----:B------:R-:W-:Y:S01]  /*0eb0*/  IMAD.IADD R22, R10, 0x1, -R27 ;  /* 0x000000010a167824 */ /* 0x000fe200078e0a1b */
[----:B------:R-:W-:-:S03]  /*0ec0*/  MOV R10, RZ ;  /* 0x000000ff000a7202 */ /* 0x000fc60000000f00 */
        /* <DEDUP_REMOVED lines=12> */
[----:B------:R-:W-:-:S06]  /*0f90*/  IMAD.MOV.U32 R8, RZ, RZ, RZ ;  /* 0x000000ffff087224 */ /* 0x000fcc00078e00ff */
[----:B------:R-:W-:-:S03]  /*0fa0*/  DFMA R8, R20, -R8, R24 ;  /* 0x800000081408722b */ /* 0x000fc60000000018 */
[----:B------:R-:W-:-:S03]  /*0fb0*/  LOP3.LUT R7, R11, R7, RZ, 0x3c, !PT ;  /* 0x000000070b077212 */ /* 0x000fc600078e3cff */
[----:B------:R-:W-:-:S04]  /*0fc0*/  IADD3 R8, PT, PT, -R22, -0x43300000, RZ ;  /* 0xbcd0000016087810 */ /* 0x000fc80007ffe1ff */
[----:B------:R-:W-:-:S04]  /*0fd0*/  FSETP.NEU.AND P0, PT, |R9|, R8, PT ;  /* 0x000000080900720b */ /* 0x000fc80003f0d200 */
[----:B------:R-:W-:Y:S02]  /*0fe0*/  FSEL R20, R10, R20, !P0 ;  /* 0x000000140a147208 */ /* 0x000fe40004000000 */
[----:B------:R-:W-:Y:S01]  /*0ff0*/  FSEL R21, R7, R21, !P0 ;  /* 0x0000001507157208 */ /* 0x000fe20004000000 */
[----:B------:R-:W-:Y:S06]  /*1000*/  BRA `(.L_x_73) ;  /* 0x0000000000547947 */ /* 0x000fec0003800000 */
.L_x_72:
        /* <DEDUP_REMOVED lines=16> */
.L_x_75:
[----:B------:R-:W-:Y:S01]  /*1110*/  LOP3.LUT R21, R7, 0x80000, RZ, 0xfc, !PT ;  /* 0x0008000007157812 */ /* 0x000fe200078efcff */
[----:B------:R-:W-:Y:S01]  /*1120*/  IMAD.MOV.U32 R20, RZ, RZ, R6 ;  /* 0x000000ffff147224 */ /* 0x000fe200078e0006 */
[----:B------:R-:W-:Y:S06]  /*1130*/  BRA `(.L_x_73) ;  /* 0x0000000000087947 */ /* 0x000fec0003800000 */
.L_x_74:
[----:B------:R-:W-:Y:S01]  /*1140*/  LOP3.LUT R21, R11, 0x80000, RZ, 0xfc, !PT ;  /* 0x000800000b157812 */ /* 0x000fe200078efcff */
[----:B------:R-:W-:-:S07]  /*1150*/  IMAD.MOV.U32 R20, RZ, RZ, R10 ;  /* 0x000000ffff147224 */ /* 0x000fce00078e000a */
.L_x_73:
[----:B------:R-:W-:Y:S05]  /*1160*/  BSYNC.RECONVERGENT B2 ;  /* 0x0000000000027941 */ /* 0x000fea0003800200 */
.L_x_71:
[----:B------:R-:W-:Y:S02]  /*1170*/  IMAD.MOV.U32 R6, RZ, RZ, R0 ;  /* 0x000000ffff067224 */ /* 0x000fe400078e0000 */
[----:B------:R-:W-:-:S04]  /*1180*/  IMAD.MOV.U32 R7, RZ, RZ, 0x0 ;  /* 0x00000000ff077424 */ /* 0x000fc800078e00ff */
[----:B------:R-:W-:Y:S05]  /*1190*/  RET.REL.NODEC R6 `(a4c_atanhf64) ;  /* 0xffffffec06987950 */ /* 0x000fea0003c3ffff */
.L_x_76:
        /* <DEDUP_REMOVED lines=14> */
.L_x_190:


//--------------------- .text.a4c_asinhf64        --------------------------
	.section	.text.a4c_asinhf64,"ax",@progbits
	.align	128
        .global         a4c_asinhf64
        .type           a4c_asinhf64,@function
        .size           a4c_asinhf64,(.L_x_191 - a4c_asinhf64)
        .other          a4c_asinhf64,@"STO_CUDA_ENTRY STV_DEFAULT"
a4c_asinhf64:
.text.a4c_asinhf64:
        /* <DEDUP_REMOVED lines=14> */
.L_x_83:
[----:B0-----:R-:W-:-:S06]  /*00e0*/  IMAD.WIDE R6, R13, 0x8, R10 ;  /* 0x000000080d067825 */ /* 0x001fcc00078e020a */
[----:B--2---:R-:W2:Y:S01]  /*00f0*/  LDG.E.64 R6, desc[UR6][R6.64] ;  /* 0x0000000606067981 */ /* 0x004ea2000c1e1b00 */
[----:B-1----:R-:W-:Y:S01]  /*0100*/  IMAD.MOV.U32 R4, RZ, RZ, RZ ;  /* 0x000000ffff047224 */ /* 0x002fe200078e00ff */
[----:B------:R-:W-:Y:S01]  /*0110*/  BSSY.RECONVERGENT B0, `(.L_x_77) ;  /* 0x000009f000007945 */ /* 0x000fe20003800200 */
[----:B------:R-:W-:Y:S02]  /*0120*/  IMAD.MOV.U32 R16, RZ, RZ, 0x0 ;  /* 0x00000000ff107424 */ /* 0x000fe400078e00ff */
[----:B------:R-:W-:Y:S01]  /*0130*/  IMAD.MOV.U32 R17, RZ, RZ, 0x3fd80000 ;  /* 0x3fd80000ff117424 */ /* 0x000fe200078e00ff */
[----:B--2---:R-:W-:-:S06]  /*0140*/  DFMA R2, R6, R6, 1 ;  /* 0x3ff000000602742b */ /* 0x004fcc0000000006 */
[----:B------:R-:W0:Y:S02]  /*0150*/  MUFU.RSQ64H R5, R3 ;  /* 0x0000000300057308 */ /* 0x000e240000001c00 */
[----:B0-----:R-:W-:-:S08]  /*0160*/  DMUL R14, R4, R4 ;  /* 0x00000004040e7228 */ /* 0x001fd00000000000 */
[----:B------:R-:W-:-:S08]  /*0170*/  DFMA R14, R2, -R14, 1 ;  /* 0x3ff00000020e742b */ /* 0x000fd0000000080e */
[----:B------:R-:W-:Y:S02]  /*0180*/  DFMA R16, R14, R16, 0.5 ;  /* 0x3fe000000e10742b */ /* 0x000fe40000000010 */
[----:B------:R-:W-:-:S08]  /*0190*/  DMUL R14, R4, R14 ;  /* 0x0000000e040e7228 */ /* 0x000fd00000000000 */
[----:B------:R-:W-:-:S08]  /*01a0*/  DFMA R14, R16, R14, R4 ;  /* 0x0000000e100e722b */ /* 0x000fd00000000004 */
[----:B------:R-:W-:-:S06]  /*01b0*/  DFMA R16, R2, R14, 1 ;  /* 0x3ff000000210742b */ /* 0x000fcc000000000e */
[----:B------:R-:W0:Y:S02]  /*01c0*/  MUFU.RCP64H R5, R17 ;  /* 0x0000001100057308 */ /* 0x000e240000001800 */
[----:B0-----:R-:W-:-:S08]  /*01d0*/  DFMA R2, -R16, R4, 1 ;  /* 0x3ff000001002742b */ /* 0x001fd00000000104 */
[----:B------:R-:W-:-:S08]  /*01e0*/  DFMA R2, R2, R2, R2 ;  /* 0x000000020202722b */ /* 0x000fd00000000002 */
[----:B------:R-:W-:Y:S01]  /*01f0*/  DFMA R2, R4, R2, R4 ;  /* 0x000000020402722b */ /* 0x000fe20000000004 */
[----:B------:R-:W-:Y:S01]  /*0200*/  LOP3.LUT R5, R7, 0x7fffffff, RZ, 0xc0, !PT ;  /* 0x7fffffff07057812 */ /* 0x000fe200078ec0ff */
[----:B------:R-:W-:-:S03]  /*0210*/  IMAD.MOV.U32 R4, RZ, RZ, R6 ;  /* 0x000000ffff047224 */ /* 0x000fc600078e0006 */
[----:B------:R-:W-:-:S03]  /*0220*/  ISETP.GT.U32.AND P1, PT, R5, 0x43dfffff, PT ;  /* 0x43dfffff0500780c */ /* 0x000fc60003f24070 */
[----:B------:R-:W-:-:S08]  /*0230*/  DMUL R2, R4, R2 ;  /* 0x0000000204027228 */ /* 0x000fd00000000000 */
[----:B------:R-:W-:-:S10]  /*0240*/  DFMA R2, R4, R2, R4 ;  /* 0x000000020402722b */ /* 0x000fd40000000004 */
[----:B------:R-:W-:Y:S02]  /*0250*/  FSEL R15, R5, R3, P1 ;  /* 0x00000003050f7208 */ /* 0x000fe40000800000 */
[----:B------:R-:W-:Y:S02]  /*0260*/  FSEL R14, R6, R2, P1 ;  /* 0x00000002060e7208 */ /* 0x000fe40000800000 */
[----:B------:R-:W-:-:S04]  /*0270*/  FSETP.GT.AND P0, PT, R15, -1.6999999284744262695, PT ;  /* 0xbfd999990f00780b */ /* 0x000fc80003f04000 */
        /* <DEDUP_REMOVED lines=19> */
[----:B---34-:R-:W-:Y:S05]  /*03b0*/  CALL.REL.NOINC `($__internal_3_$__cuda_sm20_div_rn_f64_full) ;  /* 0x0000000800087944 */ /* 0x018fea0003c00000 */
[----:B------:R-:W-:Y:S02]  /*03c0*/  IMAD.MOV.U32 R2, RZ, RZ, R22 ;  /* 0x000000ffff027224 */ /* 0x000fe400078e0016 */
[----:B------:R-:W-:-:S07]  /*03d0*/  IMAD.MOV.U32 R3, RZ, RZ, R23 ;  /* 0x000000ffff037224 */ /* 0x000fce00078e0017 */
.L_x_80:
[----:B----4-:R-:W-:Y:S05]  /*03e0*/  BSYNC.RECONVERGENT B1 ;  /* 0x0000000000017941 */ /* 0x010fea0003800200 */
.L_x_79:
        /* <DEDUP_REMOVED lines=30> */
.L_x_78:
        /* <DEDUP_REMOVED lines=13> */
[C---:B------:R-:W-:Y:S01]  /*06a0*/  LOP3.LUT R12, R3.reuse, 0xfffff, RZ, 0xc0, !PT ;  /* 0x000fffff030c7812 */ /* 0x040fe200078ec0ff */
[----:B------:R-:W-:Y:S01]  /*06b0*/  IMAD.MOV.U32 R16, RZ, RZ, RZ ;  /* 0x000000ffff107224 */ /* 0x000fe200078e00ff */
[----:B------:R-:W-:Y:S01]  /*06c0*/  UMOV UR4, 0x3ae80f1e ;  /* 0x3ae80f1e00047882 */ /* 0x000fe20000000000 */
[----:B------:R-:W-:Y:S01]  /*06d0*/  IMAD.MOV.U32 R24, RZ, RZ, -0x748574fc ;  /* 0x8b7a8b04ff187424 */ /* 0x000fe200078e00ff */
[----:B------:R-:W-:Y:S01]  /*06e0*/  LOP3.LUT R15, R12, 0x3ff00000, RZ, 0xfc, !PT ;  /* 0x3ff000000c0f7812 */ /* 0x000fe200078efcff */
[----:B------:R-:W-:Y:S01]  /*06f0*/  IMAD.MOV.U32 R25, RZ, RZ, 0x3ed0ee25 ;  /* 0x3ed0ee25ff197424 */ /* 0x000fe200078e00ff */
[----:B------:R-:W-:Y:S01]  /*0700*/  UMOV UR5, 0x3eb1380b ;  /* 0x3eb1380b00057882 */ /* 0x000fe20000000000 */
[----:B------:R-:W-:Y:S01]  /*0710*/  LEA.HI R26, R3, R2, RZ, 0xc ;  /* 0x00000002031a7211 */ /* 0x000fe200078f60ff */
[----:B------:R-:W-:Y:S01]  /*0720*/  IMAD.MOV.U32 R27, RZ, RZ, 0x43300000 ;  /* 0x43300000ff1b7424 */ /* 0x000fe200078e00ff */
[----:B------:R-:W-:Y:S01]  /*0730*/  ISETP.GE.U32.AND P0, PT, R15, 0x3ff6a09f, PT ;  /* 0x3ff6a09f0f00780c */ /* 0x000fe20003f06070 */
[----:B------:R-:W-:Y:S01]  /*0740*/  UMOV UR8, 0x80000000 ;  /* 0x8000000000087882 */ /* 0x000fe20000000000 */
[----:B------:R-:W-:-:S11]  /*0750*/  UMOV UR9, 0x43300000 ;  /* 0x4330000000097882 */ /* 0x000fd60000000000 */
        /* <DEDUP_REMOVED lines=52> */
.L_x_82:
[----:B------:R-:W-:Y:S01]  /*0aa0*/  IMAD.MOV.U32 R2, RZ, RZ, 0x0 ;  /* 0x00000000ff027424 */ /* 0x000fe200078e00ff */
[----:B------:R-:W-:Y:S01]  /*0ab0*/  LOP3.LUT P0, RZ, R17, 0x7fffffff, RZ, 0xc0, !PT ;  /* 0x7fffffff11ff7812 */ /* 0x000fe2000780c0ff */
[----:B------:R-:W-:-:S06]  /*0ac0*/  IMAD.MOV.U32 R3, RZ, RZ, 0x7ff00000 ;  /* 0x7ff00000ff037424 */ /* 0x000fcc00078e00ff */
[----:B------:R-:W-:-:S10]  /*0ad0*/  DFMA R2, R16, R2, +INF ;  /* 0x7ff000001002742b */ /* 0x000fd40000000002 */
[----:B------:R-:W-:Y:S02]  /*0ae0*/  FSEL R14, R2, RZ, P0 ;  /* 0x000000ff020e7208 */ /* 0x000fe40000000000 */
[----:B------:R-:W-:-:S07]  /*0af0*/  FSEL R15, R3, -QNAN , P0 ;  /* 0xfff00000030f7808 */ /* 0x000fce0000000000 */
.L_x_81:
[----:B----4-:R-:W-:Y:S05]  /*0b00*/  BSYNC.RECONVERGENT B0 ;  /* 0x0000000000007941 */ /* 0x010fea0003800200 */
.L_x_77:
[----:B------:R-:W-:Y:S01]  /*0b10*/  UMOV UR4, 0xfefa39ef ;  /* 0xfefa39ef00047882 */ /* 0x000fe20000000000 */
[----:B------:R-:W-:Y:S01]  /*0b20*/  UMOV UR5, 0x3fe62e42 ;  /* 0x3fe62e4200057882 */ /* 0x000fe20000000000 */
[----:B------:R-:W-:Y:S01]  /*0b30*/  ISETP.GT.U32.AND P0, PT, R5, 0x43dfffff, PT ;  /* 0x43dfffff0500780c */ /* 0x000fe20003f04070 */
[----:B------:R-:W-:Y:S01]  /*0b40*/  DADD R2, R14, UR4 ;  /* 0x000000040e027e29 */ /* 0x000fe20008000000 */
[----:B---3--:R-:W-:-:S04]  /*0b50*/  IMAD.WIDE R4, R13, 0x8, R8 ;  /* 0x000000080d047825 */ /* 0x008fc800078e0208 */
[----:B------:R-:W-:-:S05]  /*0b60*/  IMAD.IADD R13, R0, 0x1, R13 ;  /* 0x00000001000d7824 */ /* 0x000fca00078e020d */
[----:B------:R-:W-:Y:S02]  /*0b70*/  FSEL R3, R3, R15, P0 ;  /* 0x0000000f03037208 */ /* 0x000fe40000000000 */
[----:B------:R-:W-:Y:S02]  /*0b80*/  FSEL R2, R2, R14, P0 ;  /* 0x0000000e02027208 */ /* 0x000fe40000000000 */
[----:B------:R-:W-:Y:S02]  /*0b90*/  LOP3.LUT R3, R3, 0x80000000, R7, 0xb8, !PT ;  /* 0x8000000003037812 */ /* 0x000fe400078eb807 */
[----:B------:R-:W-:-:S03]  /*0ba0*/  ISETP.GE.AND P0, PT, R13, UR10, PT ;  /* 0x0000000a0d007c0c */ /* 0x000fc6000bf06270 */
[----:B------:R1:W-:Y:S10]  /*0bb0*/  STG.E.64 desc[UR6][R4.64], R2 ;  /* 0x0000000204007986 */ /* 0x0003f4000c101b06 */
[----:B------:R-:W-:Y:S05]  /*0bc0*/  @!P0 BRA `(.L_x_83) ;  /* 0xfffffff400448947 */ /* 0x000fea000383ffff */
[----:B------:R-:W-:Y:S05]  /*0bd0*/  EXIT ;  /* 0x000000000000794d */ /* 0x000fea0003800000 */
        .weak           $__internal_3_$__cuda_sm20_div_rn_f64_full
        .type           $__internal_3_$__cuda_sm20_div_rn_f64_full,@function
        .size           $__internal_3_$__cuda_sm20_div_rn_f64_full,(.L_x_191 - $__internal_3_$__cuda_sm20_div_rn_f64_full)
$__internal_3_$__cuda_sm20_div_rn_f64_full:
[----:B------:R-:W-:Y:S01]  /*0be0*/  FSETP.GEU.AND P2, PT, |R15|, 1.469367938527859385e-39, PT ;  /* 0x001000000f00780b */ /* 0x000fe20003f4e200 */
[----:B------:R-:W-:Y:S01]  /*0bf0*/  IMAD.MOV.U32 R23, RZ, RZ, 0x1ca00000 ;  /* 0x1ca00000ff177424 */ /* 0x000fe200078e00ff */
[C---:B------:R-:W-:Y:S01]  /*0c00*/  FSETP.GEU.AND P0, PT, |R17|.reuse, 1.469367938527859385e-39, PT ;  /* 0x001000001100780b */ /* 0x040fe20003f0e200 */
[----:B------:R-:W-:Y:S01]  /*0c10*/  IMAD.MOV.U32 R18, RZ, RZ, R14 ;  /* 0x000000ffff127224 */ /* 0x000fe200078e000e */
[----:B------:R-:W-:Y:S01]  /*0c20*/  LOP3.LUT R2, R17, 0x800fffff, RZ, 0xc0, !PT ;  /* 0x800fffff11027812 */ /* 0x000fe200078ec0ff */
[----:B------:R-:W-:Y:S01]  /*0c30*/  IMAD.MOV.U32 R20, RZ, RZ, 0x1 ;  /* 0x00000001ff147424 */ /* 0x000fe200078e00ff */
[----:B------:R-:W-:Y:S01]  /*0c40*/  LOP3.LUT R22, R15, 0x7ff00000, RZ, 0xc0, !PT ;  /* 0x7ff000000f167812 */ /* 0x000fe200078ec0ff */
[----:B------:R-:W-:Y:S01]  /*0c50*/  BSSY.RECONVERGENT B2, `(.L_x_84) ;  /* 0x0000050000027945 */ /* 0x000fe20003800200 */
[----:B------:R-:W-:Y:S01]  /*0c60*/  LOP3.LUT R3, R2, 0x3ff00000, RZ, 0xfc, !PT ;  /* 0x3ff0000002037812 */ /* 0x000fe200078efcff */
[----:B------:R-:W-:Y:S01]  /*0c70*/  IMAD.MOV.U32 R2, RZ, RZ, R16 ;  /* 0x000000ffff027224 */ /* 0x000fe200078e0010 */
[----:B------:R-:W-:Y:S01]  /*0c80*/  LOP3.LUT R25, R17, 0x7ff00000, RZ, 0xc0, !PT ;  /* 0x7ff0000011197812 */ /* 0x000fe200078ec0ff */
[----:B------:R-:W-:-:S02]  /*0c90*/  IMAD.MOV.U32 R24, RZ, RZ, R22 ;  /* 0x000000ffff187224 */ /* 0x000fc400078e0016 */
[----:B------:R-:W-:Y:S01]  /*0ca0*/  @!P2 LOP3.LUT R19, R17, 0x7ff00000, RZ, 0xc0, !PT ;  /* 0x7ff000001113a812 */ /* 0x000fe200078ec0ff */
[----:B------:R-:W-:Y:S01]  /*0cb0*/  @!P2 IMAD.MOV.U32 R26, RZ, RZ, RZ ;  /* 0x000000ffff1aa224 */ /* 0x000fe200078e00ff */
[----:B------:R-:W-:Y:S01]  /*0cc0*/  @!P0 DMUL R2, R16, 8.98846567431157953865e+307 ;  /* 0x7fe0000010028828 */ /* 0x000fe20000000000 */
[C---:B------:R-:W-:Y:S02]  /*0cd0*/  ISETP.GE.U32.AND P1, PT, R22.reuse, R25, PT ;  /* 0x000000191600720c */ /* 0x040fe40003f26070 */
[----:B------:R-:W-:Y:S02]  /*0ce0*/  @!P2 ISETP.GE.U32.AND P3, PT, R22, R19, PT ;  /* 0x000000131600a20c */ /* 0x000fe40003f66070 */
[C---:B------:R-:W-:Y:S01]  /*0cf0*/  SEL R19, R23.reuse, 0x63400000, !P1 ;  /* 0x6340000017137807 */ /* 0x040fe20004800000 */
[----:B------:R-:W0:Y:S01]  /*0d00*/  MUFU.RCP64H R21, R3 ;  /* 0x0000000300157308 */ /* 0x000e220000001800 */
[----:B------:R-:W-:Y:S02]  /*0d10*/  @!P2 SEL R27, R23, 0x63400000, !P3 ;  /* 0x63400000171ba807 */ /* 0x000fe40005800000 */
[----:B------:R-:W-:-:S02]  /*0d20*/  LOP3.LUT R19, R19, 0x800fffff, R15, 0xf8, !PT ;  /* 0x800fffff13137812 */ /* 0x000fc400078ef80f */
[----:B------:R-:W-:Y:S02]  /*0d30*/  @!P2 LOP3.LUT R27, R27, 0x80000000, R15, 0xf8, !PT ;  /* 0x800000001b1ba812 */ /* 0x000fe400078ef80f */
[----:B------:R-:W-:Y:S02]  /*0d40*/  @!P0 LOP3.LUT R25, R3, 0x7ff00000, RZ, 0xc0, !PT ;  /* 0x7ff0000003198812 */ /* 0x000fe400078ec0ff */
[----:B------:R-:W-:-:S06]  /*0d50*/  @!P2 LOP3.LUT R27, R27, 0x100000, RZ, 0xfc, !PT ;  /* 0x001000001b1ba812 */ /* 0x000fcc00078efcff */
[----:B------:R-:W-:Y:S02]  /*0d60*/  @!P2 DFMA R18, R18, 2, -R26 ;  /* 0x400000001212a82b */ /* 0x000fe4000000081a */
[----:B0-----:R-:W-:-:S08]  /*0d70*/  DFMA R26, R20, -R2, 1 ;  /* 0x3ff00000141a742b */ /* 0x001fd00000000802 */
[----:B------:R-:W-:Y:S01]  /*0d80*/  DFMA R26, R26, R26, R26 ;  /* 0x0000001a1a1a722b */ /* 0x000fe2000000001a */
[----:B------:R-:W-:-:S07]  /*0d90*/  @!P2 LOP3.LUT R24, R19, 0x7ff00000, RZ, 0xc0, !PT ;  /* 0x7ff000001318a812 */ /* 0x000fce00078ec0ff */
[----:B------:R-:W-:-:S08]  /*0da0*/  DFMA R26, R20, R26, R20 ;  /* 0x0000001a141a722b */ /* 0x000fd00000000014 */
[----:B------:R-:W-:-:S08]  /*0db0*/  DFMA R20, R26, -R2, 1 ;  /* 0x3ff000001a14742b */ /* 0x000fd00000000802 */
[----:B------:R-:W-:-:S08]  /*0dc0*/  DFMA R20, R26, R20, R26 ;  /* 0x000000141a14722b */ /* 0x000fd0000000001a */
[----:B------:R-:W-:-:S08]  /*0dd0*/  DMUL R26, R20, R18 ;  /* 0x00000012141a7228 */ /* 0x000fd00000000000 */
[----:B------:R-:W-:-:S08]  /*0de0*/  DFMA R28, R26, -R2, R18 ;  /* 0x800000021a1c722b */ /* 0x000fd00000000012 */
[----:B------:R-:W-:Y:S01]  /*0df0*/  DFMA R20, R20, R28, R26 ;  /* 0x0000001c1414722b */ /* 0x000fe2000000001a */
        /* <DEDUP_REMOVED lines=10> */
[----:B------:R-:W-:Y:S02]  /*0ea0*/  IMAD.IADD R26, R24, 0x1, -R23 ;  /* 0x00000001181a7824 */ /* 0x000fe400078e0a17 */
[----:B------:R-:W-:Y:S02]  /*0eb0*/  IMAD.MOV.U32 R24, RZ, RZ, RZ ;  /* 0x000000ffff187224 */ /* 0x000fe400078e00ff */
        /* <DEDUP_REMOVED lines=10> */
[----:B------:R-:W-:Y:S02]  /*0f60*/  IMAD.MOV R3, RZ, RZ, -R26 ;  /* 0x000000ffff037224 */ /* 0x000fe400078e0a1a */
[----:B------:R-:W-:-:S06]  /*0f70*/  IMAD.MOV.U32 R2, RZ, RZ, RZ ;  /* 0x000000ffff027224 */ /* 0x000fcc00078e00ff */
[----:B------:R-:W-:Y:S02]  /*0f80*/  DFMA R2, R22, -R2, R20 ;  /* 0x800000021602722b */ /* 0x000fe40000000014 */
[----:B------:R-:W-:-:S04]  /*0f90*/  DMUL.RP R20, R20, R24 ;  /* 0x0000001814147228 */ /* 0x000fc80000008000 */
[----:B------:R-:W-:-:S04]  /*0fa0*/  IADD3 R2, PT, PT, -R26, -0x43300000, RZ ;  /* 0xbcd000001a027810 */ /* 0x000fc80007ffe1ff */
[----:B------:R-:W-:Y:S02]  /*0fb0*/  FSETP.NEU.AND P0, PT, |R3|, R2, PT ;  /* 0x000000020300720b */ /* 0x000fe40003f0d200 */
[----:B------:R-:W-:Y:S02]  /*0fc0*/  LOP3.LUT R17, R21, R17, RZ, 0x3c, !PT ;  /* 0x0000001115117212 */ /* 0x000fe400078e3cff */
[----:B------:R-:W-:Y:S02]  /*0fd0*/  FSEL R22, R20, R22, !P0 ;  /* 0x0000001614167208 */ /* 0x000fe40004000000 */
[----:B------:R-:W-:Y:S01]  /*0fe0*/  FSEL R23, R17, R23, !P0 ;  /* 0x0000001711177208 */ /* 0x000fe20004000000 */
[----:B------:R-:W-:Y:S06]  /*0ff0*/  BRA `(.L_x_86) ;  /* 0x0000000000547947 */ /* 0x000fec0003800000 */
.L_x_85:
        /* <DEDUP_REMOVED lines=16> */
.L_x_88:
[----:B------:R-:W-:Y:S01]  /*1100*/  LOP3.LUT R23, R17, 0x80000, RZ, 0xfc, !PT ;  /* 0x0008000011177812 */ /* 0x000fe200078efcff */
[----:B------:R-:W-:Y:S01]  /*1110*/  IMAD.MOV.U32 R22, RZ, RZ, R16 ;  /* 0x000000ffff167224 */ /* 0x000fe200078e0010 */
[----:B------:R-:W-:Y:S06]  /*1120*/  BRA `(.L_x_86) ;  /* 0x0000000000087947 */ /* 0x000fec0003800000 */
.L_x_87:
[----:B------:R-:W-:Y:S01]  /*1130*/  LOP3.LUT R23, R15, 0x80000, RZ, 0xfc, !PT ;  /* 0x000800000f177812 */ /* 0x000fe200078efcff */
[----:B------:R-:W-:-:S07]  /*1140*/  IMAD.MOV.U32 R22, RZ, RZ, R14 ;  /* 0x000000ffff167224 */ /* 0x000fce00078e000e */
.L_x_86:
[----:B------:R-:W-:Y:S05]  /*1150*/  BSYNC.RECONVERGENT B2 ;  /* 0x0000000000027941 */ /* 0x000fea0003800200 */
.L_x_84:
[----:B------:R-:W-:Y:S02]  /*1160*/  IMAD.MOV.U32 R2, RZ, RZ, R12 ;  /* 0x000000ffff027224 */ /* 0x000fe400078e000c */
[----:B------:R-:W-:-:S04]  /*1170*/  IMAD.MOV.U32 R3, RZ, RZ, 0x0 ;  /* 0x00000000ff037424 */ /* 0x000fc800078e00ff */
[----:B------:R-:W-:Y:S05]  /*1180*/  RET.REL.NODEC R2 `(a4c_asinhf64) ;  /* 0xffffffec029c7950 */ /* 0x000fea0003c3ffff */
.L_x_89:
        /* <DEDUP_REMOVED lines=15> */
.L_x_191:


//--------------------- .text.a4c_acoshf64        --------------------------
	.section	.text.a4c_acoshf64,"ax",@progbits
	.align	128
        .global         a4c_acoshf64
        .type           a4c_acoshf64,@function
        .size           a4c_acoshf64,(.L_x_192 - a4c_acoshf64)
        .other          a4c_acoshf64,@"STO_CUDA_ENTRY STV_DEFAULT"
a4c_acoshf64:
.text.a4c_acoshf64:
        /* <DEDUP_REMOVED lines=14> */
.L_x_96:
[----:B01----:R-:W-:-:S06]  /*00e0*/  IMAD.WIDE R4, R2, 0x8, R10 ;  /* 0x0000000802047825 */ /* 0x003fcc00078e020a */
[----:B--2---:R-:W2:Y:S01]  /*00f0*/  LDG.E.64 R4, desc[UR6][R4.64] ;  /* 0x0000000604047981 */ /* 0x004ea2000c1e1b00 */
[----:B------:R-:W-:Y:S01]  /*0100*/  IMAD.MOV.U32 R6, RZ, RZ, RZ ;  /* 0x000000ffff067224 */ /* 0x000fe200078e00ff */
[----:B------:R-:W-:Y:S01]  /*0110*/  BSSY.RECONVERGENT B0, `(.L_x_90) ;  /* 0x00000a1000007945 */ /* 0x000fe20003800200 */
[----:B------:R-:W-:Y:S01]  /*0120*/  IMAD.MOV.U32 R14, RZ, RZ, RZ ;  /* 0x000000ffff0e7224 */ /* 0x000fe200078e00ff */
[----:B--2---:R-:W-:-:S06]  /*0130*/  DFMA R12, R4, R4, -1 ;  /* 0xbff00000040c742b */ /* 0x004fcc0000000004 */
[----:B------:R-:W0:Y:S02]  /*0140*/  MUFU.RSQ64H R7, R13 ;  /* 0x0000000d00077308 */ /* 0x000e240000001c00 */
[----:B0-----:R-:W-:Y:S01]  /*0150*/  DMUL R16, R12, R6 ;  /* 0x000000060c107228 */ /* 0x001fe20000000000 */
[----:B------:R-:W-:-:S07]  /*0160*/  VIADD R15, R7, 0xfff00000 ;  /* 0xfff00000070f7836 */ /* 0x000fce0000000000 */
[----:B------:R-:W-:-:S08]  /*0170*/  DFMA R18, R16, -R16, R12 ;  /* 0x800000101012722b */ /* 0x000fd0000000000c */
[----:B------:R-:W-:-:S08]  /*0180*/  DFMA R18, R14, R18, R16 ;  /* 0x000000120e12722b */ /* 0x000fd00000000010 */
[-C--:B------:R-:W-:Y:S02]  /*0190*/  DFMA R6, R6, -R18.reuse, 1 ;  /* 0x3ff000000606742b */ /* 0x080fe40000000812 */
[----:B------:R-:W-:-:S06]  /*01a0*/  DFMA R16, R18, -R18, R12 ;  /* 0x800000121210722b */ /* 0x000fcc000000000c */
[----:B------:R-:W-:Y:S02]  /*01b0*/  DFMA R14, R14, R6, R14 ;  /* 0x000000060e0e722b */ /* 0x000fe4000000000e */
[----:B------:R-:W-:Y:S01]  /*01c0*/  DADD R6, R4, -1 ;  /* 0xbff0000004067429 */ /* 0x000fe20000000000 */
[--C-:B------:R-:W-:Y:S02]  /*01d0*/  IMAD.MOV.U32 R4, RZ, RZ, R2.reuse ;  /* 0x000000ffff047224 */ /* 0x100fe400078e0002 */
[----:B------:R-:W-:-:S03]  /*01e0*/  IMAD.IADD R2, R3, 0x1, R2 ;  /* 0x0000000103027824 */ /* 0x000fc600078e0202 */
[----:B------:R-:W-:-:S04]  /*01f0*/  DFMA R14, R14, R16, R18 ;  /* 0x000000100e0e722b */ /* 0x000fc80000000012 */
[C---:B------:R-:W-:Y:S02]  /*0200*/  ISETP.NE.AND P1, PT, R7.reuse, RZ, PT ;  /* 0x000000ff0700720c */ /* 0x040fe40003f25270 */
[----:B------:R-:W-:-:S04]  /*0210*/  ISETP.GT.U32.AND P0, PT, R7, 0x432fffff, PT ;  /* 0x432fffff0700780c */ /* 0x000fc80003f04070 */
[----:B------:R-:W-:Y:S02]  /*0220*/  FSEL R24, R14, RZ, P1 ;  /* 0x000000ff0e187208 */ /* 0x000fe40000800000 */
[----:B------:R-:W-:Y:S02]  /*0230*/  FSEL R14, R15, RZ, P1 ;  /* 0x000000ff0f0e7208 */ /* 0x000fe40000800000 */
[----:B------:R-:W-:Y:S02]  /*0240*/  FSEL R24, R24, 1.4012984643248170709e-45, !P0 ;  /* 0x0000000118187808 */ /* 0x000fe40004000000 */
[----:B------:R-:W-:Y:S02]  /*0250*/  FSEL R25, R14, -1.875, !P0 ;  /* 0xbff000000e197808 */ /* 0x000fe40004000000 */
[----:B----4-:R-:W-:-:S04]  /*0260*/  ISETP.GE.AND P1, PT, R2, UR10, PT ;  /* 0x0000000a02007c0c */ /* 0x010fc8000bf26270 */
[----:B------:R-:W-:-:S10]  /*0270*/  DADD R24, R6, R24 ;  /* 0x0000000006187229 */ /* 0x000fd40000000018 */
        /* <DEDUP_REMOVED lines=20> */
[----:B---3--:R-:W-:Y:S05]  /*03c0*/  CALL.REL.NOINC `($__internal_4_$__cuda_sm20_div_rn_f64_full) ;  /* 0x0000000800007944 */ /* 0x008fea0003c00000 */
[----:B------:R-:W-:Y:S02]  /*03d0*/  IMAD.MOV.U32 R12, RZ, RZ, R18 ;  /* 0x000000ffff0c7224 */ /* 0x000fe400078e0012 */
[----:B------:R-:W-:-:S07]  /*03e0*/  IMAD.MOV.U32 R13, RZ, RZ, R19 ;  /* 0x000000ffff0d7224 */ /* 0x000fce00078e0013 */
.L_x_93:
[----:B------:R-:W-:Y:S05]  /*03f0*/  BSYNC.RECONVERGENT B1 ;  /* 0x0000000000017941 */ /* 0x000fea0003800200 */
.L_x_92:
        /* <DEDUP_REMOVED lines=30> */
.L_x_91:
[----:B------:R-:W-:-:S10]  /*05e0*/  DADD R24, R24, 1 ;  /* 0x3ff0000018187429 */ /* 0x000fd40000000000 */
[----:B------:R-:W-:Y:S01]  /*05f0*/  ISETP.GT.AND P0, PT, R25, 0xfffff, PT ;  /* 0x000fffff1900780c */ /* 0x000fe20003f04270 */
[--C-:B------:R-:W-:Y:S02]  /*0600*/  IMAD.MOV.U32 R12, RZ, RZ, R24.reuse ;  /* 0x000000ffff0c7224 */ /* 0x100fe400078e0018 */
[--C-:B------:R-:W-:Y:S02]  /*0610*/  IMAD.MOV.U32 R13, RZ, RZ, R25.reuse ;  /* 0x000000ffff0d7224 */ /* 0x100fe400078e0019 */
[----:B------:R-:W-:Y:S02]  /*0620*/  IMAD.MOV.U32 R5, RZ, RZ, R25 ;  /* 0x000000ffff057224 */ /* 0x000fe400078e0019 */
[----:B------:R-:W-:-:S06]  /*0630*/  IMAD.MOV.U32 R18, RZ, RZ, R24 ;  /* 0x000000ffff127224 */ /* 0x000fcc00078e0018 */
        /* <DEDUP_REMOVED lines=16> */
[----:B------:R-:W-:Y:S01]  /*0740*/  UMOV UR8, 0x80000000 ;  /* 0x8000000000087882 */ /* 0x000fe20000000000 */
[----:B------:R-:W-:Y:S01]  /*0750*/  ISETP.GE.U32.AND P0, PT, R19, 0x3ff6a09f, PT ;  /* 0x3ff6a09f1300780c */ /* 0x000fe20003f06070 */
[----:B------:R-:W-:-:S12]  /*0760*/  UMOV UR9, 0x43300000 ;  /* 0x4330000000097882 */ /* 0x000fd80000000000 */
[----:B------:R-:W-:Y:S02]  /*0770*/  @P0 VIADD R13, R19, 0xfff00000 ;  /* 0xfff00000130d0836 */ /* 0x000fe40000000000 */
[----:B------:R-:W-:Y:S02]  /*0780*/  @P0 VIADD R0, R0, 0x1 ;  /* 0x0000000100000836 */ /* 0x000fe40000000000 */
[----:B------:R-:W-:-:S06]  /*0790*/  @P0 IMAD.MOV.U32 R19, RZ, RZ, R13 ;  /* 0x000000ffff130224 */ /* 0x000fcc00078e000d */
        /* <DEDUP_REMOVED lines=24> */
[----:B------:R-:W-:Y:S01]  /*0920*/  UMOV UR5, 0x3f624924 ;  /* 0x3f62492400057882 */ /* 0x000fe20000000000 */
[----:B------:R-:W-:Y:S01]  /*0930*/  LOP3.LUT R20, R0, 0x80000000, RZ, 0x3c, !PT ;  /* 0x8000000000147812 */ /* 0x000fe200078e3cff */
[----:B------:R-:W-:-:S04]  /*0940*/  IMAD.MOV.U32 R21, RZ, RZ, 0x43300000 ;  /* 0x43300000ff157424 */ /* 0x000fc800078e00ff */
[----:B------:R-:W-:Y:S01]  /*0950*/  DFMA R22, R12, R22, UR4 ;  /* 0x000000040c167e2b */ /* 0x000fe20008000016 */
[----:B------:R-:W-:Y:S01]  /*0960*/  UMOV UR4, 0x9999a3c4 ;  /* 0x9999a3c400047882 */ /* 0x000fe20000000000 */
[----:B------:R-:W-:Y:S01]  /*0970*/  UMOV UR5, 0x3f899999 ;  /* 0x3f89999900057882 */ /* 0x000fe20000000000 */
[----:B------:R-:W-:Y:S01]  /*0980*/  DADD R20, R20, -UR8 ;  /* 0x8000000814147e29 */ /* 0x000fe20008000000 */
[----:B------:R-:W-:Y:S01]  /*0990*/  UMOV UR8, 0xfefa39ef ;  /* 0xfefa39ef00087882 */ /* 0x000fe20000000000 */
[----:B------:R-:W-:-:S03]  /*09a0*/  UMOV UR9, 0x3fe62e42 ;  /* 0x3fe62e4200097882 */ /* 0x000fc60000000000 */
[----:B------:R-:W-:Y:S01]  /*09b0*/  DFMA R22, R12, R22, UR4 ;  /* 0x000000040c167e2b */ /* 0x000fe20008000016 */
[----:B------:R-:W-:Y:S01]  /*09c0*/  UMOV UR4, 0x55555554 ;  /* 0x5555555400047882 */ /* 0x000fe20000000000 */
[----:B------:R-:W-:Y:S01]  /*09d0*/  UMOV UR5, 0x3fb55555 ;  /* 0x3fb5555500057882 */ /* 0x000fe20000000000 */
[----:B------:R-:W-:-:S05]  /*09e0*/  DFMA R18, R20, UR8, R14 ;  /* 0x0000000814127c2b */ /* 0x000fca000800000e */
        /* <DEDUP_REMOVED lines=13> */
.L_x_95:
[----:B------:R-:W-:Y:S01]  /*0ac0*/  IMAD.MOV.U32 R14, RZ, RZ, 0x0 ;  /* 0x00000000ff0e7424 */ /* 0x000fe200078e00ff */
[----:B------:R-:W-:Y:S01]  /*0ad0*/  LOP3.LUT P0, RZ, R13, 0x7fffffff, RZ, 0xc0, !PT ;  /* 0x7fffffff0dff7812 */ /* 0x000fe2000780c0ff */
[----:B------:R-:W-:-:S06]  /*0ae0*/  IMAD.MOV.U32 R15, RZ, RZ, 0x7ff00000 ;  /* 0x7ff00000ff0f7424 */ /* 0x000fcc00078e00ff */
[----:B------:R-:W-:-:S10]  /*0af0*/  DFMA R14, R12, R14, +INF ;  /* 0x7ff000000c0e742b */ /* 0x000fd4000000000e */
[----:B------:R-:W-:Y:S02]  /*0b00*/  FSEL R18, R14, RZ, P0 ;  /* 0x000000ff0e127208 */ /* 0x000fe40000000000 */
[----:B------:R-:W-:-:S07]  /*0b10*/  FSEL R19, R15, -QNAN , P0 ;  /* 0xfff000000f137808 */ /* 0x000fce0000000000 */
.L_x_94:
[----:B------:R-:W-:Y:S05]  /*0b20*/  BSYNC.RECONVERGENT B0 ;  /* 0x0000000000007941 */ /* 0x000fea0003800200 */
.L_x_90:
[----:B------:R-:W-:Y:S01]  /*0b30*/  UMOV UR4, 0xfefa39ef ;  /* 0xfefa39ef00047882 */ /* 0x000fe20000000000 */
[----:B------:R-:W-:Y:S01]  /*0b40*/  UMOV UR5, 0x3fe62e42 ;  /* 0x3fe62e4200057882 */ /* 0x000fe20000000000 */
[----:B------:R-:W-:Y:S01]  /*0b50*/  ISETP.GT.U32.AND P0, PT, R7, 0x432fffff, PT ;  /* 0x432fffff0700780c */ /* 0x000fe20003f04070 */
[----:B------:R-:W-:Y:S01]  /*0b60*/  DADD R12, R18, UR4 ;  /* 0x00000004120c7e29 */ /* 0x000fe20008000000 */
[----:B---3--:R-:W-:-:S09]  /*0b70*/  IMAD.WIDE R4, R4, 0x8, R8 ;  /* 0x0000000804047825 */ /* 0x008fd200078e0208 */
[----:B------:R-:W-:Y:S02]  /*0b80*/  FSEL R6, R12, R18, P0 ;  /* 0x000000120c067208 */ /* 0x000fe40000000000 */
[----:B------:R-:W-:-:S05]  /*0b90*/  FSEL R7, R13, R19, P0 ;  /* 0x000000130d077208 */ /* 0x000fca0000000000 */
[----:B------:R1:W-:Y:S01]  /*0ba0*/  STG.E.64 desc[UR6][R4.64], R6 ;  /* 0x0000000604007986 */ /* 0x0003e2000c101b06 */
[----:B------:R-:W-:Y:S05]  /*0bb0*/  @!P1 BRA `(.L_x_96) ;  /* 0xfffffff400489947 */ /* 0x000fea000383ffff */
[----:B------:R-:W-:Y:S05]  /*0bc0*/  EXIT ;  /* 0x000000000000794d */ /* 0x000fea0003800000 */
        .weak           $__internal_4_$__cuda_sm20_div_rn_f64_full
        .type           $__internal_4_$__cuda_sm20_div_rn_f64_full,@function
        .size           $__internal_4_$__cuda_sm20_div_rn_f64_full,(.L_x_192 - $__internal_4_$__cuda_sm20_div_rn_f64_full)
$__internal_4_$__cuda_sm20_div_rn_f64_full:
[----:B------:R-:W-:Y:S01]  /*0bd0*/  FSETP.GEU.AND P3, PT, |R25|, 1.469367938527859385e-39, PT ;  /* 0x001000001900780b */ /* 0x000fe20003f6e200 */
[--C-:B------:R-:W-:Y:S01]  /*0be0*/  IMAD.MOV.U32 R14, RZ, RZ, R28.reuse ;  /* 0x000000ffff0e7224 */ /* 0x100fe200078e001c */
[C---:B------:R-:W-:Y:S01]  /*0bf0*/  FSETP.GEU.AND P0, PT, |R29|.reuse, 1.469367938527859385e-39, PT ;  /* 0x001000001d00780b */ /* 0x040fe20003f0e200 */
[----:B------:R-:W-:Y:S01]  /*0c00*/  IMAD.MOV.U32 R15, RZ, RZ, R29 ;  /* 0x000000ffff0f7224 */ /* 0x000fe200078e001d */
[----:B------:R-:W-:Y:S01]  /*0c10*/  LOP3.LUT R12, R29, 0x800fffff, RZ, 0xc0, !PT ;  /* 0x800fffff1d0c7812 */ /* 0x000fe200078ec0ff */
[----:B------:R-:W-:Y:S01]  /*0c20*/  IMAD.MOV.U32 R26, RZ, RZ, 0x1ca00000 ;  /* 0x1ca00000ff1a7424 */ /* 0x000fe200078e00ff */
[----:B------:R-:W-:Y:S01]  /*0c30*/  LOP3.LUT R5, R25, 0x7ff00000, RZ, 0xc0, !PT ;  /* 0x7ff0000019057812 */ /* 0x000fe200078ec0ff */
[----:B------:R-:W-:Y:S01]  /*0c40*/  IMAD.MOV.U32 R18, RZ, RZ, 0x1 ;  /* 0x00000001ff127424 */ /* 0x000fe200078e00ff */
[----:B------:R-:W-:Y:S01]  /*0c50*/  LOP3.LUT R13, R12, 0x3ff00000, RZ, 0xfc, !PT ;  /* 0x3ff000000c0d7812 */ /* 0x000fe200078efcff */
[----:B------:R-:W-:Y:S01]  /*0c60*/  IMAD.MOV.U32 R12, RZ, RZ, R28 ;  /* 0x000000ffff0c7224 */ /* 0x000fe200078e001c */
[----:B------:R-:W-:Y:S01]  /*0c70*/  LOP3.LUT R28, R29, 0x7ff00000, RZ, 0xc0, !PT ;  /* 0x7ff000001d1c7812 */ /* 0x000fe200078ec0ff */
[----:B------:R-:W-:Y:S02]  /*0c80*/  BSSY.RECONVERGENT B2, `(.L_x_97) ;  /* 0x000004e000027945 */ /* 0x000fe40003800200 */
[----:B------:R-:W-:Y:S01]  /*0c90*/  @!P3 LOP3.LUT R16, R15, 0x7ff00000, RZ, 0xc0, !PT ;  /* 0x7ff000000f10b812 */ /* 0x000fe200078ec0ff */
[----:B------:R-:W-:Y:S01]  /*0ca0*/  @!P3 IMAD.MOV.U32 R20, RZ, RZ, RZ ;  /* 0x000000ffff14b224 */ /* 0x000fe200078e00ff */
[----:B------:R-:W-:Y:S01]  /*0cb0*/  @!P0 DMUL R12, R14, 8.98846567431157953865e+307 ;  /* 0x7fe000000e0c8828 */ /* 0x000fe20000000000 */
[----:B------:R-:W-:-:S02]  /*0cc0*/  ISETP.GE.U32.AND P2, PT, R5, R28, PT ;  /* 0x0000001c0500720c */ /* 0x000fc40003f46070 */
[----:B------:R-:W-:Y:S01]  /*0cd0*/  @!P3 ISETP.GE.U32.AND P4, PT, R5, R16, PT ;  /* 0x000000100500b20c */ /* 0x000fe20003f86070 */
[----:B------:R-:W-:Y:S01]  /*0ce0*/  IMAD.MOV.U32 R16, RZ, RZ, R24 ;  /* 0x000000ffff107224 */ /* 0x000fe200078e0018 */
[C---:B------:R-:W-:Y:S01]  /*0cf0*/  SEL R17, R26.reuse, 0x63400000, !P2 ;  /* 0x634000001a117807 */ /* 0x040fe20005000000 */
[----:B------:R-:W0:Y:S01]  /*0d00*/  MUFU.RCP64H R19, R13 ;  /* 0x0000000d00137308 */ /* 0x000e220000001800 */
[----:B------:R-:W-:Y:S02]  /*0d10*/  @!P3 SEL R21, R26, 0x63400000, !P4 ;  /* 0x634000001a15b807 */ /* 0x000fe40006000000 */
[--C-:B------:R-:W-:Y:S02]  /*0d20*/  LOP3.LUT R17, R17, 0x800fffff, R25.reuse, 0xf8, !PT ;  /* 0x800fffff11117812 */ /* 0x100fe400078ef819 */
[----:B------:R-:W-:Y:S02]  /*0d30*/  @!P3 LOP3.LUT R21, R21, 0x80000000, R25, 0xf8, !PT ;  /* 0x800000001515b812 */ /* 0x000fe400078ef819 */
[----:B------:R-:W-:-:S02]  /*0d40*/  @!P0 LOP3.LUT R28, R13, 0x7ff00000, RZ, 0xc0, !PT ;  /* 0x7ff000000d1c8812 */ /* 0x000fc400078ec0ff */
        /* <DEDUP_REMOVED lines=44> */
.L_x_98:
        /* <DEDUP_REMOVED lines=16> */
.L_x_101:
[----:B------:R-:W-:Y:S01]  /*1110*/  LOP3.LUT R19, R15, 0x80000, RZ, 0xfc, !PT ;  /* 0x000800000f137812 */ /* 0x000fe200078efcff */
[----:B------:R-:W-:Y:S01]  /*1120*/  IMAD.MOV.U32 R18, RZ, RZ, R14 ;  /* 0x000000ffff127224 */ /* 0x000fe200078e000e */
[----:B------:R-:W-:Y:S06]  /*1130*/  BRA `(.L_x_99) ;  /* 0x0000000000087947 */ /* 0x000fec0003800000 */
.L_x_100:
[----:B------:R-:W-:Y:S01]  /*1140*/  LOP3.LUT R19, R25, 0x80000, RZ, 0xfc, !PT ;  /* 0x0008000019137812 */ /* 0x000fe200078efcff */
[----:B------:R-:W-:-:S07]  /*1150*/  IMAD.MOV.U32 R18, RZ, RZ, R24 ;  /* 0x000000ffff127224 */ /* 0x000fce00078e0018 */
.L_x_99:
[----:B------:R-:W-:Y:S05]  /*1160*/  BSYNC.RECONVERGENT B2 ;  /* 0x0000000000027941 */ /* 0x000fea0003800200 */
.L_x_97:
[----:B------:R-:W-:Y:S02]  /*1170*/  IMAD.MOV.U32 R12, RZ, RZ, R0 ;  /* 0x000000ffff0c7224 */ /* 0x000fe400078e0000 */
[----:B------:R-:W-:-:S04]  /*1180*/  IMAD.MOV.U32 R13, RZ, RZ, 0x0 ;  /* 0x00000000ff0d7424 */ /* 0x000fc800078e00ff */
[----:B------:R-:W-:Y:S05]  /*1190*/  RET.REL.NODEC R12 `(a4c_acoshf64) ;  /* 0xffffffec0c987950 */ /* 0x000fea0003c3ffff */
.L_x_102:
        /* <DEDUP_REMOVED lines=14> */
.L_x_192:


//--------------------- .text.a4c_tanhf64         --------------------------
	.section	.text.a4c_tanhf64,"ax",@progbits
	.align	128
        .global         a4c_tanhf64
        .type           a4c_tanhf64,@function
        .size           a4c_tanhf64,(.L_x_211 - a4c_tanhf64)
        .other          a4c_tanhf64,@"STO_CUDA_ENTRY STV_DEFAULT"
a4c_tanhf64:
.text.a4c_tanhf64:
        /* <DEDUP_REMOVED lines=14> */
.L_x_106:
[----:B01----:R-:W-:-:S06]  /*00e0*/  IMAD.WIDE R6, R9, 0x8, R2 ;  /* 0x0000000809067825 */ /* 0x003fcc00078e0202 */
[----:B--2---:R-:W2:Y:S01]  /*00f0*/  LDG.E.64 R6, desc[UR6][R6.64] ;  /* 0x0000000606067981 */ /* 0x004ea2000c1e1b00 */
[----:B------:R-:W-:Y:S01]  /*0100*/  UMOV UR4, 0x24dd2f1a ;  /* 0x24dd2f1a00047882 */ /* 0x000fe20000000000 */
[----:B------:R-:W-:Y:S01]  /*0110*/  UMOV UR5, 0x3fe4f922 ;  /* 0x3fe4f92200057882 */ /* 0x000fe20000000000 */
[--C-:B------:R-:W-:Y:S01]  /*0120*/  IMAD.MOV.U32 R13, RZ, RZ, R9.reuse ;  /* 0x000000ffff0d7224 */ /* 0x100fe200078e0009 */
[----:B------:R-:W-:Y:S01]  /*0130*/  BSSY.RECONVERGENT B0, `(.L_x_103) ;  /* 0x0000063000007945 */ /* 0x000fe20003800200 */
[----:B------:R-:W-:-:S05]  /*0140*/  IMAD.IADD R9, R0, 0x1, R9 ;  /* 0x0000000100097824 */ /* 0x000fca00078e0209 */
[----:B----4-:R-:W-:Y:S02]  /*0150*/  ISETP.GE.AND P0, PT, R9, UR8, PT ;  /* 0x0000000809007c0c */ /* 0x010fe4000bf06270 */
[----:B--2---:R-:W-:Y:S02]  /*0160*/  LOP3.LUT R11, R7, 0x7fffffff, RZ, 0xc0, !PT ;  /* 0x7fffffff070b7812 */ /* 0x004fe400078ec0ff */
[----:B------:R-:W-:-:S06]  /*0170*/  MOV R10, R6 ;  /* 0x00000006000a7202 */ /* 0x000fcc0000000f00 */
[----:B------:R-:W-:-:S14]  /*0180*/  DSETP.GE.AND P1, PT, R10, UR4, PT ;  /* 0x000000040a007e2a */ /* 0x000fdc000bf26000 */
[----:B------:R-:W-:Y:S05]  /*0190*/  @!P1 BRA `(.L_x_104) ;  /* 0x0000000000e49947 */ /* 0x000fea0003800000 */
[----:B------:R-:W-:Y:S01]  /*01a0*/  DADD R16, R10, R10 ;  /* 0x000000000a107229 */ /* 0x000fe2000000000a */
[----:B------:R-:W-:Y:S01]  /*01b0*/  UMOV UR4, 0xfefa39ef ;  /* 0xfefa39ef00047882 */ /* 0x000fe20000000000 */
[----:B------:R-:W-:Y:S01]  /*01c0*/  UMOV UR5, 0x3fe62e42 ;  /* 0x3fe62e4200057882 */ /* 0x000fe20000000000 */
[----:B------:R-:W-:Y:S01]  /*01d0*/  IMAD.MOV.U32 R18, RZ, RZ, -0x7649667 ;  /* 0xf89b6999ff127424 */ /* 0x000fe200078e00ff */
[----:B------:R-:W-:Y:S02]  /*01e0*/  MOV R19, 0x3e928a27 ;  /* 0x3e928a2700137802 */ /* 0x000fe40000000f00 */
[----:B------:R-:W0:Y:S01]  /*01f0*/  F2F.F32.F64 R6, R16 ;  /* 0x0000001000067310 */ /* 0x000e220000301000 */
[----:B------:R-:W-:Y:S01]  /*0200*/  ISETP.GT.U32.AND P1, PT, R11, 0x40330fc1, PT ;  /* 0x40330fc10b00780c */ /* 0x000fe20003f24070 */
[----:B0-----:R-:W-:-:S06]  /*0210*/  FMUL R6, R6, 1.4426950216293334961 ;  /* 0x3fb8aa3b06067820 */ /* 0x001fcc0000400000 */
[----:B------:R-:W0:Y:S08]  /*0220*/  FRND R6, R6 ;  /* 0x0000000600067307 */ /* 0x000e300000201000 */
[----:B0-----:R0:W1:Y:S08]  /*0230*/  F2F.F64.F32 R14, R6 ;  /* 0x00000006000e7310 */ /* 0x0010700000201800 */
[----:B0-----:R-:W0:Y:S01]  /*0240*/  MUFU.EX2 R6, R6 ;  /* 0x0000000600067308 */ /* 0x001e220000000800 */
[----:B-1----:R-:W-:Y:S01]  /*0250*/  DFMA R14, R14, -UR4, R16 ;  /* 0x800000040e0e7c2b */ /* 0x002fe20008000010 */
[----:B------:R-:W-:Y:S01]  /*0260*/  UMOV UR4, 0xa4741b81 ;  /* 0xa4741b8100047882 */ /* 0x000fe20000000000 */
[----:B------:R-:W-:-:S06]  /*0270*/  UMOV UR5, 0x3e5ae904 ;  /* 0x3e5ae90400057882 */ /* 0x000fcc0000000000 */
[C---:B------:R-:W-:Y:S01]  /*0280*/  DFMA R18, R14.reuse, UR4, R18 ;  /* 0x000000040e127c2b */ /* 0x040fe20008000012 */
[----:B------:R-:W-:Y:S01]  /*0290*/  UMOV UR4, 0x15ff7e07 ;  /* 0x15ff7e0700047882 */ /* 0x000fe20000000000 */
[----:B------:R-:W-:Y:S01]  /*02a0*/  UMOV UR5, 0x3ec71de7 ;  /* 0x3ec71de700057882 */ /* 0x000fe20000000000 */
[----:B0-----:R-:W0:Y:S05]  /*02b0*/  F2F.F64.F32 R16, R6 ;  /* 0x0000000600107310 */ /* 0x001e2a0000201800 */
[----:B------:R-:W-:Y:S01]  /*02c0*/  DFMA R18, R14, R18, UR4 ;  /* 0x000000040e127e2b */ /* 0x000fe20008000012 */
[----:B------:R-:W-:Y:S01]  /*02d0*/  UMOV UR4, 0x6b0ac45a ;  /* 0x6b0ac45a00047882 */ /* 0x000fe20000000000 */
[----:B------:R-:W-:-:S06]  /*02e0*/  UMOV UR5, 0x3efa019a ;  /* 0x3efa019a00057882 */ /* 0x000fcc0000000000 */
[----:B------:R-:W-:Y:S01]  /*02f0*/  DFMA R18, R14, R18, UR4 ;  /* 0x000000040e127e2b */ /* 0x000fe20008000012 */
[----:B------:R-:W-:Y:S01]  /*0300*/  UMOV UR4, 0x17eed94f ;  /* 0x17eed94f00047882 */ /* 0x000fe20000000000 */
[----:B------:R-:W-:Y:S01]  /*0310*/  UMOV UR5, 0x3f2a01a0 ;  /* 0x3f2a01a000057882 */ /* 0x000fe20000000000 */
[----:B0-----:R-:W-:-:S05]  /*0320*/  DADD R20, -R16, 1 ;  /* 0x3ff0000010147429 */ /* 0x001fca0000000100 */
        /* <DEDUP_REMOVED lines=17> */
[----:B------:R-:W-:Y:S01]  /*0440*/  DFMA R18, R14, R18, R14 ;  /* 0x000000120e12722b */ /* 0x000fe2000000000e */
[----:B------:R-:W-:-:S07]  /*0450*/  IMAD.MOV.U32 R14, RZ, RZ, RZ ;  /* 0x000000ffff0e7224 */ /* 0x000fce00078e00ff */
[----:B------:R-:W-:-:S08]  /*0460*/  DFMA R18, -R18, R16, R20 ;  /* 0x000000101212722b */ /* 0x000fd00000000114 */
[----:B------:R-:W-:-:S06]  /*0470*/  DADD R18, -R18, 2 ;  /* 0x4000000012127429 */ /* 0x000fcc0000000100 */
[----:B------:R-:W0:Y:S02]  /*0480*/  MUFU.RCP64H R15, R19 ;  /* 0x00000013000f7308 */ /* 0x000e240000001800 */
[----:B0-----:R-:W-:-:S08]  /*0490*/  DFMA R16, -R18, R14, 1 ;  /* 0x3ff000001210742b */ /* 0x001fd0000000010e */
[----:B------:R-:W-:-:S08]  /*04a0*/  DFMA R16, R16, R16, R16 ;  /* 0x000000101010722b */ /* 0x000fd00000000010 */
[----:B------:R-:W-:Y:S01]  /*04b0*/  DFMA R16, R14, R16, R14 ;  /* 0x000000100e10722b */ /* 0x000fe2000000000e */
[----:B------:R-:W-:Y:S01]  /*04c0*/  MOV R14, 0x0 ;  /* 0x00000000000e7802 */ /* 0x000fe20000000f00 */
[----:B------:R-:W-:-:S06]  /*04d0*/  IMAD.MOV.U32 R15, RZ, RZ, 0x40000000 ;  /* 0x40000000ff0f7424 */ /* 0x000fcc00078e00ff */
[----:B------:R-:W-:-:S10]  /*04e0*/  DFMA R16, R16, -R14, 1 ;  /* 0x3ff000001010742b */ /* 0x000fd4000000080e */
[----:B------:R-:W-:Y:S02]  /*04f0*/  FSEL R11, R17, 1.875, !P1 ;  /* 0x3ff00000110b7808 */ /* 0x000fe40004800000 */
[----:B------:R-:W-:Y:S02]  /*0500*/  FSEL R6, R16, RZ, !P1 ;  /* 0x000000ff10067208 */ /* 0x000fe40004800000 */
[----:B------:R-:W-:Y:S01]  /*0510*/  LOP3.LUT R7, R11, 0x80000000, R7, 0xb8, !PT ;  /* 0x800000000b077812 */ /* 0x000fe200078eb807 */
[----:B------:R-:W-:Y:S06]  /*0520*/  BRA `(.L_x_105) ;  /* 0x00000000008c7947 */ /* 0x000fec0003800000 */
.L_x_104:
[----:B------:R-:W-:Y:S01]  /*0530*/  DMUL R10, R6, R6 ;  /* 0x00000006060a7228 */ /* 0x000fe20000000000 */
[----:B------:R-:W-:Y:S01]  /*0540*/  MOV R14, 0x420afc3d ;  /* 0x420afc3d000e7802 */ /* 0x000fe20000000f00 */
[----:B------:R-:W-:Y:S01]  /*0550*/  IMAD.MOV.U32 R15, RZ, RZ, 0x3f14359f ;  /* 0x3f14359fff0f7424 */ /* 0x000fe200078e00ff */
[----:B------:R-:W-:Y:S01]  /*0560*/  UMOV UR4, 0xe2f5e964 ;  /* 0xe2f5e96400047882 */ /* 0x000fe20000000000 */
[----:B------:R-:W-:-:S04]  /*0570*/  UMOV UR5, 0x3ef0bc46 ;  /* 0x3ef0bc4600057882 */ /* 0x000fc80000000000 */
[----:B------:R-:W-:Y:S01]  /*0580*/  DFMA R14, R10, -UR4, R14 ;  /* 0x800000040a0e7c2b */ /* 0x000fe2000800000e */
[----:B------:R-:W-:Y:S01]  /*0590*/  UMOV UR4, 0x728c5d84 ;  /* 0x728c5d8400047882 */ /* 0x000fe20000000000 */
[----:B------:R-:W-:-:S06]  /*05a0*/  UMOV UR5, 0x3f2df9f0 ;  /* 0x3f2df9f000057882 */ /* 0x000fcc0000000000 */
[----:B------:R-:W-:Y:S01]  /*05b0*/  DFMA R14, R10, R14, -UR4 ;  /* 0x800000040a0e7e2b */ /* 0x000fe2000800000e */
[----:B------:R-:W-:Y:S01]  /*05c0*/  UMOV UR4, 0xcec4f033 ;  /* 0xcec4f03300047882 */ /* 0x000fe20000000000 */
[----:B------:R-:W-:-:S06]  /*05d0*/  UMOV UR5, 0x3f4337d1 ;  /* 0x3f4337d100057882 */ /* 0x000fcc0000000000 */
[----:B------:R-:W-:Y:S01]  /*05e0*/  DFMA R14, R10, R14, UR4 ;  /* 0x000000040a0e7e2b */ /* 0x000fe2000800000e */
        /* <DEDUP_REMOVED lines=20> */
[----:B------:R-:W-:-:S08]  /*0730*/  DFMA R14, R10, R14, -UR4 ;  /* 0x800000040a0e7e2b */ /* 0x000fd0000800000e */
[----:B------:R-:W-:-:S08]  /*0740*/  DFMA R14, R10, R14, RZ ;  /* 0x0000000e0a0e722b */ /* 0x000fd000000000ff */
[----:B------:R-:W-:-:S11]  /*0750*/  DFMA R6, R6, R14, R6 ;  /* 0x0000000e0606722b */ /* 0x000fd60000000006 */
.L_x_105:
[----:B------:R-:W-:Y:S05]  /*0760*/  BSYNC.RECONVERGENT B0 ;  /* 0x0000000000007941 */ /* 0x000fea0003800200 */
.L_x_103:
[----:B---3--:R-:W-:-:S05]  /*0770*/  IMAD.WIDE R10, R13, 0x8, R4 ;  /* 0x000000080d0a7825 */ /* 0x008fca00078e0204 */
[----:B------:R1:W-:Y:S01]  /*0780*/  STG.E.64 desc[UR6][R10.64], R6 ;  /* 0x000000060a007986 */ /* 0x0003e2000c101b06 */
[----:B------:R-:W-:Y:S05]  /*0790*/  @!P0 BRA `(.L_x_106) ;  /* 0xfffffff800508947 */ /* 0x000fea000383ffff */
[----:B------:R-:W-:Y:S05]  /*07a0*/  EXIT ;  /* 0x000000000000794d */ /* 0x000fea0003800000 */
.L_x_107:
        /* <DEDUP_REMOVED lines=13> */
.L_x_211:


//--------------------- .text.a4c_sinhf64         --------------------------
	.section	.text.a4c_sinhf64,"ax",@progbits
	.align	128
        .global         a4c_sinhf64
        .type           a4c_sinhf64,@function
        .size           a4c_sinhf64,(.L_x_193 - a4c_sinhf64)
        .other          a4c_sinhf64,@"STO_CUDA_ENTRY STV_DEFAULT"
a4c_sinhf64:
.text.a4c_sinhf64:
        /* <DEDUP_REMOVED lines=14> */
.L_x_113:
[----:B0-----:R-:W-:-:S06]  /*00e0*/  IMAD.WIDE R6, R17, 0x8, R10 ;  /* 0x0000000811067825 */ /* 0x001fcc00078e020a */
[----:B--2---:R-:W2:Y:S01]  /*00f0*/  LDG.E.64 R6, desc[UR6][R6.64] ;  /* 0x0000000606067981 */ /* 0x004ea2000c1e1b00 */
[----:B------:R-:W-:Y:S01]  /*0100*/  BSSY.RECONVERGENT B0, `(.L_x_108) ;  /* 0x0000077000007945 */ /* 0x000fe20003800200 */
[----:B--2---:R-:W-:Y:S01]  /*0110*/  LOP3.LUT R13, R7, 0x7fffffff, RZ, 0xc0, !PT ;  /* 0x7fffffff070d7812 */ /* 0x004fe200078ec0ff */
[----:B------:R-:W-:-:S03]  /*0120*/  IMAD.MOV.U32 R4, RZ, RZ, R6 ;  /* 0x000000ffff047224 */ /* 0x000fc600078e0006 */
[----:B------:R-:W-:Y:S01]  /*0130*/  ISETP.GT.U32.AND P0, PT, R13, 0x3fefffff, PT ;  /* 0x3fefffff0d00780c */ /* 0x000fe20003f04070 */
[----:B------:R-:W-:-:S12]  /*0140*/  IMAD.MOV.U32 R5, RZ, RZ, R13 ;  /* 0x000000ffff057224 */ /* 0x000fd800078e000d */
[----:B------:R-:W-:Y:S05]  /*0150*/  @P0 BRA `(.L_x_109) ;  /* 0x0000000000600947 */ /* 0x000fea0003800000 */
[----:B------:R-:W-:Y:S01]  /*0160*/  DMUL R2, R4, R4 ;  /* 0x0000000404027228 */ /* 0x000fe20000000000 */
[----:B------:R-:W-:Y:S01]  /*0170*/  IMAD.MOV.U32 R12, RZ, RZ, 0x61d87def ;  /* 0x61d87defff0c7424 */ /* 0x000fe200078e00ff */
[----:B------:R-:W-:Y:S01]  /*0180*/  UMOV UR4, 0xab274c53 ;  /* 0xab274c5300047882 */ /* 0x000fe20000000000 */
        /* <DEDUP_REMOVED lines=20> */
[----:B------:R-:W-:Y:S10]  /*02d0*/  BRA `(.L_x_110) ;  /* 0x0000000400647947 */ /* 0x000ff40003800000 */
.L_x_109:
[----:B------:R-:W-:Y:S01]  /*02e0*/  IMAD.MOV.U32 R2, RZ, RZ, 0x652b82fe ;  /* 0x652b82feff027424 */ /* 0x000fe200078e00ff */
[----:B------:R-:W-:Y:S01]  /*02f0*/  UMOV UR4, 0xfefa39ef ;  /* 0xfefa39ef00047882 */ /* 0x000fe20000000000 */
[----:B------:R-:W-:Y:S01]  /*0300*/  IMAD.MOV.U32 R3, RZ, RZ, 0x3ff71547 ;  /* 0x3ff71547ff037424 */ /* 0x000fe200078e00ff */
[----:B------:R-:W-:Y:S01]  /*0310*/  UMOV UR5, 0x3fe62e42 ;  /* 0x3fe62e4200057882 */ /* 0x000fe20000000000 */
[----:B------:R-:W-:Y:S01]  /*0320*/  IMAD.MOV.U32 R20, RZ, RZ, -0x7142ec33 ;  /* 0x8ebd13cdff147424 */ /* 0x000fe200078e00ff */
[----:B------:R-:W-:Y:S01]  /*0330*/  BSSY.RECONVERGENT B1, `(.L_x_111) ;  /* 0x000004d000017945 */ /* 0x000fe20003800200 */
[----:B------:R-:W-:Y:S02]  /*0340*/  IMAD.MOV.U32 R21, RZ, RZ, 0x3e5af86d ;  /* 0x3e5af86dff157424 */ /* 0x000fe400078e00ff */
[----:B------:R-:W-:-:S08]  /*0350*/  DFMA R2, R4, R2, 6.75539944105574400000e+15 ;  /* 0x433800000402742b */ /* 0x000fd00000000002 */
[----:B------:R-:W-:Y:S01]  /*0360*/  DADD R14, R2, -6.75539944105574400000e+15 ;  /* 0xc3380000020e7429 */ /* 0x000fe20000000000 */
[----:B------:R-:W-:Y:S02]  /*0370*/  IMAD.SHL.U32 R3, R13, 0x2, RZ ;  /* 0x000000020d037824 */ /* 0x000fe400078e00ff */
[----:B------:R-:W-:-:S03]  /*0380*/  VIADD R2, R2, 0xffffffff ;  /* 0xffffffff02027836 */ /* 0x000fc60000000000 */
        /* <DEDUP_REMOVED lines=21> */
[----:B------:R-:W-:-:S05]  /*04e0*/  DADD R22, R20, -0.5 ;  /* 0xbfe0000014167429 */ /* 0x000fca0000000000 */
        /* <DEDUP_REMOVED lines=21> */
[----:B------:R-:W-:Y:S01]  /*0640*/  DFMA R18, R14, R18, R14 ;  /* 0x000000120e12722b */ /* 0x000fe2000000000e */
[----:B------:R-:W-:Y:S02]  /*0650*/  IMAD.MOV.U32 R14, RZ, RZ, 0x0 ;  /* 0x00000000ff0e7424 */ /* 0x000fe400078e00ff */
[----:B------:R-:W-:-:S05]  /*0660*/  IMAD.MOV.U32 R15, RZ, RZ, 0x3ff00000 ;  /* 0x3ff00000ff0f7424 */ /* 0x000fca00078e00ff */
[----:B------:R-:W-:-:S08]  /*0670*/  DFMA R18, R18, R20, R22 ;  /* 0x000000141212722b */ /* 0x000fd00000000016 */
[----:B------:R-:W-:-:S10]  /*0680*/  DADD R2, R18, R18 ;  /* 0x0000000012027229 */ /* 0x000fd40000000012 */
[----:B------:R-:W-:Y:S01]  /*0690*/  FSEL R21, R2, R18, !P0 ;  /* 0x0000001202157208 */ /* 0x000fe20004000000 */
[----:B------:R-:W-:Y:S01]  /*06a0*/  IMAD.MOV.U32 R2, RZ, RZ, 0x1 ;  /* 0x00000001ff027424 */ /* 0x000fe200078e00ff */
[----:B------:R-:W-:Y:S02]  /*06b0*/  @P1 FSEL R13, R3, R19, !P0 ;  /* 0x00000013030d1208 */ /* 0x000fe40004000000 */
[----:B------:R-:W-:Y:S02]  /*06c0*/  FSEL R12, R6, R21, !P1 ;  /* 0x00000015060c7208 */ /* 0x000fe40004800000 */
[----:B------:R-:W-:-:S04]  /*06d0*/  FSETP.GEU.AND P1, PT, |R13|, 6.5827683646048100446e-37, PT ;  /* 0x036000000d00780b */ /* 0x000fc80003f2e200 */
[----:B------:R-:W-:-:S06]  /*06e0*/  DFMA R18, R12, 2, R14 ;  /* 0x400000000c12782b */ /* 0x000fcc000000000e */
        /* <DEDUP_REMOVED lines=13> */
[----:B------:R-:W-:-:S07]  /*07c0*/  MOV R16, 0x7e0 ;  /* 0x000007e000107802 */ /* 0x000fce0000000f00 */
[----:B---34-:R-:W-:Y:S05]  /*07d0*/  CALL.REL.NOINC `($__internal_5_$__cuda_sm20_div_rn_f64_full) ;  /* 0x0000000000447944 */ /* 0x018fea0003c00000 */
[----:B------:R-:W-:Y:S02]  /*07e0*/  IMAD.MOV.U32 R2, RZ, RZ, R24 ;  /* 0x000000ffff027224 */ /* 0x000fe400078e0018 */
[----:B------:R-:W-:-:S07]  /*07f0*/  IMAD.MOV.U32 R3, RZ, RZ, R25 ;  /* 0x000000ffff037224 */ /* 0x000fce00078e0019 */
.L_x_112:
[----:B----4-:R-:W-:Y:S05]  /*0800*/  BSYNC.RECONVERGENT B1 ;  /* 0x0000000000017941 */ /* 0x010fea0003800200 */
.L_x_111:
[----:B------:R-:W-:Y:S01]  /*0810*/  DADD R2, R12, R2 ;  /* 0x000000000c027229 */ /* 0x000fe20000000002 */
[----:B------:R-:W-:Y:S01]  /*0820*/  UMOV UR4, 0x8fb9f87e ;  /* 0x8fb9f87e00047882 */ /* 0x000fe20000000000 */
[----:B------:R-:W-:Y:S02]  /*0830*/  UMOV UR5, 0x408633ce ;  /* 0x408633ce00057882 */ /* 0x000fe40000000000 */
[----:B------:R-:W-:-:S06]  /*0840*/  DSETP.GE.AND P0, PT, R4, UR4, PT ;  /* 0x0000000404007e2a */ /* 0x000fcc000bf06000 */
[----:B------:R-:W-:Y:S02]  /*0850*/  FSEL R4, R2, RZ, !P0 ;  /* 0x000000ff02047208 */ /* 0x000fe40004000000 */
[----:B------:R-:W-:-:S07]  /*0860*/  FSEL R5, R3, +QNAN , !P0 ;  /* 0x7ff0000003057808 */ /* 0x000fce0004000000 */
.L_x_110:
[----:B----4-:R-:W-:Y:S05]  /*0870*/  BSYNC.RECONVERGENT B0 ;  /* 0x0000000000007941 */ /* 0x010fea0003800200 */
.L_x_108:
[----:B------:R-:W-:Y:S01]  /*0880*/  LOP3.LUT R5, R5, 0x80000000, R7, 0xb8, !PT ;  /* 0x8000000005057812 */ /* 0x000fe200078eb807 */
[----:B---3--:R-:W-:-:S04]  /*0890*/  IMAD.WIDE R2, R17, 0x8, R8 ;  /* 0x0000000811027825 */ /* 0x008fc800078e0208 */
[----:B------:R-:W-:Y:S01]  /*08a0*/  IMAD.IADD R17, R0, 0x1, R17 ;  /* 0x0000000100117824 */ /* 0x000fe200078e0211 */
[----:B------:R1:W-:Y:S04]  /*08b0*/  STG.E.64 desc[UR6][R2.64], R4 ;  /* 0x0000000402007986 */ /* 0x0003e8000c101b06 */
[----:B------:R-:W-:-:S13]  /*08c0*/  ISETP.GE.AND P0, PT, R17, UR8, PT ;  /* 0x0000000811007c0c */ /* 0x000fda000bf06270 */
[----:B-1----:R-:W-:Y:S05]  /*08d0*/  @!P0 BRA `(.L_x_113) ;  /* 0xfffffff800008947 */ /* 0x002fea000383ffff */
[----:B------:R-:W-:Y:S05]  /*08e0*/  EXIT ;  /* 0x000000000000794d */ /* 0x000fea0003800000 */
        .weak           $__internal_5_$__cuda_sm20_div_rn_f64_full
        .type           $__internal_5_$__cuda_sm20_div_rn_f64_full,@function
        .size           $__internal_5_$__cuda_sm20_div_rn_f64_full,(.L_x_193 - $__internal_5_$__cuda_sm20_div_rn_f64_full)
$__internal_5_$__cuda_sm20_div_rn_f64_full:
[----:B------:R-:W-:Y:S01]  /*08f0*/  FSETP.GEU.AND P2, PT, |R15|, 1.469367938527859385e-39, PT ;  /* 0x001000000f00780b */ /* 0x000fe20003f4e200 */
[----:B------:R-:W-:Y:S01]  /*0900*/  IMAD.MOV.U32 R25, RZ, RZ, 0x1ca00000 ;  /* 0x1ca00000ff197424 */ /* 0x000fe200078e00ff */
[C---:B------:R-:W-:Y:S01]  /*0910*/  FSETP.GEU.AND P0, PT, |R19|.reuse, 1.469367938527859385e-39, PT ;  /* 0x001000001300780b */ /* 0x040fe20003f0e200 */
[----:B------:R-:W-:Y:S01]  /*0920*/  IMAD.MOV.U32 R14, RZ, RZ, R12 ;  /* 0x000000ffff0e7224 */ /* 0x000fe200078e000c */
[----:B------:R-:W-:Y:S01]  /*0930*/  LOP3.LUT R2, R19, 0x800fffff, RZ, 0xc0, !PT ;  /* 0x800fffff13027812 */ /* 0x000fe200078ec0ff */
[----:B------:R-:W-:Y:S01]  /*0940*/  IMAD.MOV.U32 R22, RZ, RZ, 0x1 ;  /* 0x00000001ff167424 */ /* 0x000fe200078e00ff */
[----:B------:R-:W-:Y:S01]  /*0950*/  LOP3.LUT R24, R15, 0x7ff00000, RZ, 0xc0, !PT ;  /* 0x7ff000000f187812 */ /* 0x000fe200078ec0ff */
[----:B------:R-:W-:Y:S01]  /*0960*/  IMAD.MOV.U32 R20, RZ, RZ, R14 ;  /* 0x000000ffff147224 */ /* 0x000fe200078e000e */
[----:B------:R-:W-:Y:S01]  /*0970*/  LOP3.LUT R3, R2, 0x3ff00000, RZ, 0xfc, !PT ;  /* 0x3ff0000002037812 */ /* 0x000fe200078efcff */
[----:B------:R-:W-:Y:S01]  /*0980*/  IMAD.MOV.U32 R2, RZ, RZ, R18 ;  /* 0x000000ffff027224 */ /* 0x000fe200078e0012 */
[C---:B------:R-:W-:Y:S01]  /*0990*/  LOP3.LUT R27, R19.reuse, 0x7ff00000, RZ, 0xc0, !PT ;  /* 0x7ff00000131b7812 */ /* 0x040fe200078ec0ff */
[----:B------:R-:W-:Y:S01]  /*09a0*/  IMAD.MOV.U32 R26, RZ, RZ, R24 ;  /* 0x000000ffff1a7224 */ /* 0x000fe200078e0018 */
[----:B------:R-:W-:Y:S01]  /*09b0*/  BSSY.RECONVERGENT B2, `(.L_x_114) ;  /* 0x000004c000027945 */ /* 0x000fe20003800200 */
[----:B------:R-:W-:Y:S01]  /*09c0*/  @!P2 LOP3.LUT R21, R19, 0x7ff00000, RZ, 0xc0, !PT ;  /* 0x7ff000001315a812 */ /* 0x000fe200078ec0ff */
[----:B------:R-:W-:Y:S01]  /*09d0*/  @!P2 IMAD.MOV.U32 R28, RZ, RZ, RZ ;  /* 0x000000ffff1ca224 */ /* 0x000fe200078e00ff */
[----:B------:R-:W-:Y:S01]  /*09e0*/  @!P0 DMUL R2, R18, 8.98846567431157953865e+307 ;  /* 0x7fe0000012028828 */ /* 0x000fe20000000000 */
[----:B------:R-:W-:-:S02]  /*09f0*/  ISETP.GE.U32.AND P1, PT, R24, R27, PT ;  /* 0x0000001b1800720c */ /* 0x000fc40003f26070 */
[----:B------:R-:W-:Y:S02]  /*0a00*/  @!P2 ISETP.GE.U32.AND P3, PT, R24, R21, PT ;  /* 0x000000151800a20c */ /* 0x000fe40003f66070 */
        /* <DEDUP_REMOVED lines=49> */
.L_x_115:
        /* <DEDUP_REMOVED lines=16> */
.L_x_118:
[----:B------:R-:W-:Y:S01]  /*0e20*/  LOP3.LUT R25, R19, 0x80000, RZ, 0xfc, !PT ;  /* 0x0008000013197812 */ /* 0x000fe200078efcff */
[----:B------:R-:W-:Y:S01]  /*0e30*/  IMAD.MOV.U32 R24, RZ, RZ, R18 ;  /* 0x000000ffff187224 */ /* 0x000fe200078e0012 */
[----:B------:R-:W-:Y:S06]  /*0e40*/  BRA `(.L_x_116) ;  /* 0x0000000000087947 */ /* 0x000fec0003800000 */
.L_x_117:
[----:B------:R-:W-:Y:S01]  /*0e50*/  LOP3.LUT R25, R15, 0x80000, RZ, 0xfc, !PT ;  /* 0x000800000f197812 */ /* 0x000fe200078efcff */
[----:B------:R-:W-:-:S07]  /*0e60*/  IMAD.MOV.U32 R24, RZ, RZ, R14 ;  /* 0x000000ffff187224 */ /* 0x000fce00078e000e */
.L_x_116:
[----:B------:R-:W-:Y:S05]  /*0e70*/  BSYNC.RECONVERGENT B2 ;  /* 0x0000000000027941 */ /* 0x000fea0003800200 */
.L_x_114:
[----:B------:R-:W-:Y:S02]  /*0e80*/  IMAD.MOV.U32 R2, RZ, RZ, R16 ;  /* 0x000000ffff027224 */ /* 0x000fe400078e0010 */
[----:B------:R-:W-:-:S04]  /*0e90*/  IMAD.MOV.U32 R3, RZ, RZ, 0x0 ;  /* 0x00000000ff037424 */ /* 0x000fc800078e00ff */
[----:B------:R-:W-:Y:S05]  /*0ea0*/  RET.REL.NODEC R2 `(a4c_sinhf64) ;  /* 0xfffffff002547950 */ /* 0x000fea0003c3ffff */
.L_x_119:
        /* <DEDUP_REMOVED lines=13> */
.L_x_193:


//--------------------- .text.a4c_coshf64         --------------------------
	.section	.text.a4c_coshf64,"ax",@progbits
	.align	128
        .global         a4c_coshf64
        .type           a4c_coshf64,@function
        .size           a4c_coshf64,(.L_x_213 - a4c_coshf64)
        .other          a4c_coshf64,@"STO_CUDA_ENTRY STV_DEFAULT"
a4c_coshf64:
.text.a4c_coshf64:
        /* <DEDUP_REMOVED lines=14> */
.L_x_123:
[----:B01----:R-:W-:-:S06]  /*00e0*/  IMAD.WIDE R6, R9, 0x8, R2 ;  /* 0x0000000809067825 */ /* 0x003fcc00078e0202 */
[----:B--2---:R-:W2:Y:S01]  /*00f0*/  LDG.E.64 R6, desc[UR6][R6.64] ;  /* 0x0000000606067981 */ /* 0x004ea2000c1e1b00 */
[--C-:B------:R-:W-:Y:S01]  /*0100*/  IMAD.MOV.U32 R11, RZ, RZ, R9.reuse ;  /* 0x000000ffff0b7224 */ /* 0x100fe200078e0009 */
[----:B------:R-:W-:Y:S01]  /*0110*/  BSSY.RECONVERGENT B0, `(.L_x_120) ;  /* 0x000003c000007945 */ /* 0x000fe20003800200 */
[----:B------:R-:W-:-:S05]  /*0120*/  IMAD.IADD R9, R0, 0x1, R9 ;  /* 0x0000000100097824 */ /* 0x000fca00078e0209 */
[----:B----4-:R-:W-:Y:S02]  /*0130*/  ISETP.GE.AND P0, PT, R9, UR8, PT ;  /* 0x0000000809007c0c */ /* 0x010fe4000bf06270 */
[----:B--2---:R-:W-:Y:S02]  /*0140*/  LOP3.LUT R15, R7, 0x7fffffff, RZ, 0xc0, !PT ;  /* 0x7fffffff070f7812 */ /* 0x004fe400078ec0ff */
[----:B------:R-:W-:Y:S02]  /*0150*/  MOV R14, R6 ;  /* 0x00000006000e7202 */ /* 0x000fe40000000f00 */
[----:B------:R-:W-:-:S13]  /*0160*/  ISETP.GT.U32.AND P1, PT, R15, 0x408633ce, PT ;  /* 0x408633ce0f00780c */ /* 0x000fda0003f24070 */
[----:B------:R-:W-:Y:S05]  /*0170*/  @P1 BRA `(.L_x_121) ;  /* 0x0000000000c81947 */ /* 0x000fea0003800000 */
[----:B------:R-:W-:Y:S02]  /*0180*/  HFMA2 R7, -RZ, RZ, 1.9912109375, 0.00128841400146484375 ;  /* 0x3ff71547ff077431 */ /* 0x000fe400000001ff */
[----:B------:R-:W-:Y:S01]  /*0190*/  IMAD.MOV.U32 R6, RZ, RZ, 0x652b82fe ;  /* 0x652b82feff067424 */ /* 0x000fe200078e00ff */
[----:B------:R-:W-:Y:S01]  /*01a0*/  UMOV UR4, 0xfefa39ef ;  /* 0xfefa39ef00047882 */ /* 0x000fe20000000000 */
[----:B------:R-:W-:-:S04]  /*01b0*/  UMOV UR5, 0x3fe62e42 ;  /* 0x3fe62e4200057882 */ /* 0x000fc80000000000 */
[----:B------:R-:W-:-:S08]  /*01c0*/  DFMA R6, R14, R6, 6.75539944105574400000e+15 ;  /* 0x433800000e06742b */ /* 0x000fd00000000006 */
[----:B------:R-:W-:-:S08]  /*01d0*/  DADD R12, R6, -6.75539944105574400000e+15 ;  /* 0xc3380000060c7429 */ /* 0x000fd00000000000 */
[----:B------:R-:W-:Y:S01]  /*01e0*/  DFMA R14, R12, -UR4, R14 ;  /* 0x800000040c0e7c2b */ /* 0x000fe2000800000e */
[----:B------:R-:W-:Y:S01]  /*01f0*/  UMOV UR4, 0x3b39803f ;  /* 0x3b39803f00047882 */ /* 0x000fe20000000000 */
[----:B------:R-:W-:-:S06]  /*0200*/  UMOV UR5, 0x3c7abc9e ;  /* 0x3c7abc9e00057882 */ /* 0x000fcc0000000000 */
[----:B------:R-:W-:Y:S01]  /*0210*/  DFMA R12, R12, -UR4, R14 ;  /* 0x800000040c0c7c2b */ /* 0x000fe2000800000e */
[----:B------:R-:W-:Y:S01]  /*0220*/  UMOV UR4, 0x69ce2bdf ;  /* 0x69ce2bdf00047882 */ /* 0x000fe20000000000 */
[----:B------:R-:W-:Y:S01]  /*0230*/  IMAD.MOV.U32 R14, RZ, RZ, -0x35dec16 ;  /* 0xfca213eaff0e7424 */ /* 0x000fe200078e00ff */
[----:B------:R-:W-:Y:S01]  /*0240*/  MOV R15, 0x3e928af3 ;  /* 0x3e928af3000f7802 */ /* 0x000fe20000000f00 */
        /* <DEDUP_REMOVED lines=28> */
[----:B------:R-:W-:-:S05]  /*0410*/  IMAD R6, R6, 0x100000, R15 ;  /* 0x0010000006067824 */ /* 0x000fca00078e020f */
[----:B------:R-:W-:Y:S01]  /*0420*/  IADD3 R15, PT, PT, R6, -0x200000, RZ ;  /* 0xffe00000060f7810 */ /* 0x000fe20007ffe0ff */
[----:B------:R-:W-:-:S03]  /*0430*/  IMAD.MOV.U32 R6, RZ, RZ, RZ ;  /* 0x000000ffff067224 */ /* 0x000fc600078e00ff */
[----:B------:R-:W0:Y:S03]  /*0440*/  MUFU.RCP64H R7, R15 ;  /* 0x0000000f00077308 */ /* 0x000e260000001800 */
[----:B0-----:R-:W-:-:S08]  /*0450*/  DFMA R12, -R14, R6, 1 ;  /* 0x3ff000000e0c742b */ /* 0x001fd00000000106 */
[----:B------:R-:W-:-:S08]  /*0460*/  DFMA R12, R12, R12, R12 ;  /* 0x0000000c0c0c722b */ /* 0x000fd0000000000c */
[----:B------:R-:W-:-:S08]  /*0470*/  DFMA R12, R6, R12, R6 ;  /* 0x0000000c060c722b */ /* 0x000fd00000000006 */
[----:B------:R-:W-:Y:S01]  /*0480*/  DFMA R12, R12, 0.0625, R14 ;  /* 0x3fb000000c0c782b */ /* 0x000fe2000000000e */
[----:B------:R-:W-:Y:S10]  /*0490*/  BRA `(.L_x_122) ;  /* 0x00000000000c7947 */ /* 0x000ff40003800000 */
.L_x_121:
[----:B------:R-:W-:-:S06]  /*04a0*/  DSETP.GTU.AND P1, PT, R6, +INF , PT ;  /* 0x7ff000000600742a */ /* 0x000fcc0003f2c000 */
[----:B------:R-:W-:Y:S02]  /*04b0*/  FSEL R12, R6, RZ, P1 ;  /* 0x000000ff060c7208 */ /* 0x000fe40000800000 */
[----:B------:R-:W-:-:S07]  /*04c0*/  FSEL R13, R7, +QNAN , P1 ;  /* 0x7ff00000070d7808 */ /* 0x000fce0000800000 */
.L_x_122:
[----:B------:R-:W-:Y:S05]  /*04d0*/  BSYNC.RECONVERGENT B0 ;  /* 0x0000000000007941 */ /* 0x000fea0003800200 */
.L_x_120:
[----:B------:R-:W-:Y:S01]  /*04e0*/  DADD R12, R12, R12 ;  /* 0x000000000c0c7229 */ /* 0x000fe2000000000c */
[----:B---3--:R-:W-:-:S06]  /*04f0*/  IMAD.WIDE R6, R11, 0x8, R4 ;  /* 0x000000080b067825 */ /* 0x008fcc00078e0204 */
[----:B------:R1:W-:Y:S01]  /*0500*/  STG.E.64 desc[UR6][R6.64], R12 ;  /* 0x0000000c06007986 */ /* 0x0003e2000c101b06 */
[----:B------:R-:W-:Y:S05]  /*0510*/  @!P0 BRA `(.L_x_123) ;  /* 0xfffffff800f08947 */ /* 0x000fea000383ffff */
[----:B------:R-:W-:Y:S05]  /*0520*/  EXIT ;  /* 0x000000000000794d */ /* 0x000fea0003800000 */
.L_x_124:
        /* <DEDUP_REMOVED lines=13> */
.L_x_213:


//--------------------- .text.a4c_atanf64         --------------------------
	.section	.text.a4c_atanf64,"ax",@progbits
	.align	128
        .global         a4c_atanf64
        .type           a4c_atanf64,@function
        .size           a4c_atanf64,(.L_x_214 - a4c_atanf64)
        .other          a4c_atanf64,@"STO_CUDA_ENTRY STV_DEFAULT"
a4c_atanf64:
.text.a4c_atanf64:
        /* <DEDUP_REMOVED lines=14> */
.L_x_127:
[----:B0-----:R-:W-:-:S06]  /*00e0*/  IMAD.WIDE R8, R7, 0x8, R2 ;  /* 0x0000000807087825 */ /* 0x001fcc00078e0202 */
[----:B--2---:R-:W2:Y:S01]  /*00f0*/  LDG.E.64 R8, desc[UR6][R8.64] ;  /* 0x0000000608087981 */ /* 0x004ea2000c1e1b00 */
[----:B------:R-:W-:Y:S01]  /*0100*/  BSSY.RECONVERGENT B0, `(.L_x_125) ;  /* 0x000000e000007945 */ /* 0x000fe20003800200 */
[----:B--2---:R-:W-:Y:S02]  /*0110*/  DSETP.GT.AND P0, PT, |R8|, 1, PT ;  /* 0x3ff000000800742a */ /* 0x004fe40003f04200 */
[----:B------:R-:W-:-:S10]  /*0120*/  DADD R14, -RZ, |R8| ;  /* 0x00000000ff0e7229 */ /* 0x000fd40000000508 */
[----:B------:R-:W-:Y:S02]  /*0130*/  IMAD.MOV.U32 R10, RZ, RZ, R14 ;  /* 0x000000ffff0a7224 */ /* 0x000fe400078e000e */
[----:B------:R-:W-:Y:S01]  /*0140*/  IMAD.MOV.U32 R11, RZ, RZ, R15 ;  /* 0x000000ffff0b7224 */ /* 0x000fe200078e000f */
[----:B------:R-:W-:Y:S06]  /*0150*/  @!P0 BRA `(.L_x_126) ;  /* 0x0000000000208947 */ /* 0x000fec0003800000 */
[----:B------:R-:W0:Y:S01]  /*0160*/  MUFU.RCP64H R11, R15 ;  /* 0x0000000f000b7308 */ /* 0x000e220000001800 */
[----:B------:R-:W-:Y:S01]  /*0170*/  MOV R10, RZ ;  /* 0x000000ff000a7202 */ /* 0x000fe20000000f00 */
[----:B------:R-:W-:-:S05]  /*0180*/  DSETP.NEU.AND P1, PT, |R8|, +INF , PT ;  /* 0x7ff000000800742a */ /* 0x000fca0003f2d200 */
[----:B0-----:R-:W-:-:S08]  /*0190*/  DFMA R12, -|R8|, R10, 1 ;  /* 0x3ff00000080c742b */ /* 0x001fd0000000030a */
[----:B------:R-:W-:-:S08]  /*01a0*/  DFMA R12, R12, R12, R12 ;  /* 0x0000000c0c0c722b */ /* 0x000fd0000000000c */
[----:B------:R-:W-:-:S10]  /*01b0*/  DFMA R12, R10, R12, R10 ;  /* 0x0000000c0a0c722b */ /* 0x000fd4000000000a */
[----:B------:R-:W-:Y:S02]  /*01c0*/  FSEL R10, R12, RZ, P1 ;  /* 0x000000ff0c0a7208 */ /* 0x000fe40000800000 */
[----:B------:R-:W-:-:S07]  /*01d0*/  FSEL R11, R13, RZ, P1 ;  /* 0x000000ff0d0b7208 */ /* 0x000fce0000800000 */
.L_x_126:
[----:B----4-:R-:W-:Y:S05]  /*01e0*/  BSYNC.RECONVERGENT B0 ;  /* 0x0000000000007941 */ /* 0x010fea0003800200 */
.L_x_125:
[----:B------:R-:W-:Y:S01]  /*01f0*/  DMUL R12, R10, R10 ;  /* 0x0000000a0a0c7228 */ /* 0x000fe20000000000 */
[----:B------:R-:W-:Y:S01]  /*0200*/  IMAD.MOV.U32 R14, RZ, RZ, -0x2449a4b7 ;  /* 0xdbb65b49ff0e7424 */ /* 0x000fe200078e00ff */
[----:B------:R-:W-:Y:S01]  /*0210*/  MOV R15, 0x3f2d3b63 ;  /* 0x3f2d3b63000f7802 */ /* 0x000fe20000000f00 */
        /* <DEDUP_REMOVED lines=56> */
[----:B------:R-:W-:-:S08]  /*05a0*/  DMUL R14, R12, R14 ;  /* 0x0000000e0c0e7228 */ /* 0x000fd00000000000 */
[----:B------:R-:W-:-:S08]  /*05b0*/  DFMA R14, R14, R10, R10 ;  /* 0x0000000a0e0e722b */ /* 0x000fd0000000000a */
[----:B------:R-:W-:-:S10]  /*05c0*/  DADD R10, -R14, UR4 ;  /* 0x000000040e0a7e29 */ /* 0x000fd40008000100 */
[----:B------:R-:W-:Y:S02]  /*05d0*/  FSEL R8, R11, R15, P0 ;  /* 0x0000000f0b087208 */ /* 0x000fe40000000000 */
[----:B------:R-:W-:Y:S02]  /*05e0*/  FSEL R10, R10, R14, P0 ;  /* 0x0000000e0a0a7208 */ /* 0x000fe40000000000 */
[----:B------:R-:W-:Y:S01]  /*05f0*/  LOP3.LUT R11, R8, 0x80000000, R9, 0xb8, !PT ;  /* 0x80000000080b7812 */ /* 0x000fe200078eb809 */
[----:B---3--:R-:W-:-:S04]  /*0600*/  IMAD.WIDE R8, R7, 0x8, R4 ;  /* 0x0000000807087825 */ /* 0x008fc800078e0204 */
[----:B------:R-:W-:Y:S01]  /*0610*/  IMAD.IADD R7, R0, 0x1, R7 ;  /* 0x0000000100077824 */ /* 0x000fe200078e0207 */
[----:B------:R1:W-:Y:S04]  /*0620*/  STG.E.64 desc[UR6][R8.64], R10 ;  /* 0x0000000a08007986 */ /* 0x0003e8000c101b06 */
[----:B------:R-:W-:-:S13]  /*0630*/  ISETP.GE.AND P0, PT, R7, UR8, PT ;  /* 0x0000000807007c0c */ /* 0x000fda000bf06270 */
[----:B-1----:R-:W-:Y:S05]  /*0640*/  @!P0 BRA `(.L_x_127) ;  /* 0xfffffff800a48947 */ /* 0x002fea000383ffff */
[----:B------:R-:W-:Y:S05]  /*0650*/  EXIT ;  /* 0x000000000000794d */ /* 0x000fea0003800000 */
.L_x_128:
        /* <DEDUP_REMOVED lines=10> */
.L_x_214:


//--------------------- .text.a4c_asinf64         --------------------------
	.section	.text.a4c_asinf64,"ax",@progbits
	.align	128
        .global         a4c_asinf64
        .type           a4c_asinf64,@function
        .size           a4c_asinf64,(.L_x_215 - a4c_asinf64)
        .other          a4c_asinf64,@"STO_CUDA_ENTRY STV_DEFAULT"
a4c_asinf64:
.text.a4c_asinf64:
        /* <DEDUP_REMOVED lines=14> */
.L_x_132:
[----:B01----:R-:W-:-:S06]  /*00e0*/  IMAD.WIDE R6, R9, 0x8, R2 ;  /* 0x0000000809067825 */ /* 0x003fcc00078e0202 */
[----:B--2---:R-:W2:Y:S01]  /*00f0*/  LDG.E.64 R6, desc[UR6][R6.64] ;  /* 0x0000000606067981 */ /* 0x004ea2000c1e1b00 */
[--C-:B------:R-:W-:Y:S01]  /*0100*/  IMAD.MOV.U32 R11, RZ, RZ, R9.reuse ;  /* 0x000000ffff0b7224 */ /* 0x100fe200078e0009 */
[----:B------:R-:W-:Y:S01]  /*0110*/  BSSY.RECONVERGENT B0, `(.L_x_129) ;  /* 0x0000075000007945 */ /* 0x000fe20003800200 */
[----:B------:R-:W-:-:S05]  /*0120*/  IMAD.IADD R9, R0, 0x1, R9 ;  /* 0x0000000100097824 */ /* 0x000fca00078e0209 */
[----:B----4-:R-:W-:Y:S02]  /*0130*/  ISETP.GE.AND P0, PT, R9, UR10, PT ;  /* 0x0000000a09007c0c */ /* 0x010fe4000bf06270 */
[----:B--2---:R-:W-:-:S13]  /*0140*/  FSETP.GEU.AND P1, PT, |R7|, 1.7687499523162841797, PT ;  /* 0x3fe266660700780b */ /* 0x004fda0003f2e200 */
[----:B------:R-:W-:Y:S05]  /*0150*/  @P1 BRA `(.L_x_130) ;  /* 0x0000000000a81947 */ /* 0x000fea0003800000 */
[----:B------:R-:W-:Y:S01]  /*0160*/  DMUL R12, R6, R6 ;  /* 0x00000006060c7228 */ /* 0x000fe20000000000 */
[----:B------:R-:W-:Y:S01]  /*0170*/  MOV R14, 0x180754af ;  /* 0x180754af000e7802 */ /* 0x000fe20000000f00 */
[----:B------:R-:W-:Y:S01]  /*0180*/  IMAD.MOV.U32 R15, RZ, RZ, 0x3fb3823b ;  /* 0x3fb3823bff0f7424 */ /* 0x000fe200078e00ff */
[----:B------:R-:W-:Y:S01]  /*0190*/  UMOV UR4, 0xdc1895e9 ;  /* 0xdc1895e900047882 */ /* 0x000fe20000000000 */
[----:B------:R-:W-:-:S04]  /*01a0*/  UMOV UR5, 0x3fb0066b ;  /* 0x3fb0066b00057882 */ /* 0x000fc80000000000 */
[----:B------:R-:W-:Y:S01]  /*01b0*/  DFMA R14, R12, UR4, -R14 ;  /* 0x000000040c0e7c2b */ /* 0x000fe2000800080e */
        /* <DEDUP_REMOVED lines=36> */
.L_x_130:
[----:B------:R-:W-:Y:S01]  /*0400*/  IMAD.MOV.U32 R12, RZ, RZ, 0x0 ;  /* 0x00000000ff0c7424 */ /* 0x000fe200078e00ff */
[----:B------:R-:W-:Y:S01]  /*0410*/  MOV R13, 0x3fe00000 ;  /* 0x3fe00000000d7802 */ /* 0x000fe20000000f00 */
[----:B------:R-:W-:Y:S01]  /*0420*/  IMAD.MOV.U32 R14, RZ, RZ, 0x180754af ;  /* 0x180754afff0e7424 */ /* 0x000fe200078e00ff */
[----:B------:R-:W-:Y:S01]  /*0430*/  MOV R15, 0x3fb3823b ;  /* 0x3fb3823b000f7802 */ /* 0x000fe20000000f00 */
[----:B------:R-:W-:Y:S01]  /*0440*/  UMOV UR4, 0xdc1895e9 ;  /* 0xdc1895e900047882 */ /* 0x000fe20000000000 */
[----:B------:R-:W-:Y:S01]  /*0450*/  UMOV UR5, 0x3fb0066b ;  /* 0x3fb0066b00057882 */ /* 0x000fe20000000000 */
[----:B------:R-:W-:Y:S01]  /*0460*/  UMOV UR8, 0x54442d18 ;  /* 0x54442d1800087882 */ /* 0x000fe20000000000 */
[----:B------:R-:W-:Y:S01]  /*0470*/  DFMA R12, |R6|, -R12, 0.5 ;  /* 0x3fe00000060c742b */ /* 0x000fe20000000a0c */
[----:B------:R-:W-:-:S07]  /*0480*/  UMOV UR9, 0x3fe921fb ;  /* 0x3fe921fb00097882 */ /* 0x000fce0000000000 */
[C---:B------:R-:W-:Y:S01]  /*0490*/  DFMA R14, R12.reuse, UR4, -R14 ;  /* 0x000000040c0e7c2b */ /* 0x040fe2000800080e */
[----:B------:R-:W-:Y:S01]  /*04a0*/  UMOV UR4, 0xcc2f79ae ;  /* 0xcc2f79ae00047882 */ /* 0x000fe20000000000 */
[----:B------:R-:W-:Y:S01]  /*04b0*/  UMOV UR5, 0x3fb11e52 ;  /* 0x3fb11e5200057882 */ /* 0x000fe20000000000 */
[----:B------:R-:W-:Y:S01]  /*04c0*/  ISETP.GE.AND P2, PT, R13, RZ, PT ;  /* 0x000000ff0d00720c */ /* 0x000fe20003f46270 */
[----:B------:R-:W-:-:S04]  /*04d0*/  DSETP.NE.AND P1, PT, R12, RZ, PT ;  /* 0x000000ff0c00722a */ /* 0x000fc80003f25000 */
[----:B------:R-:W-:Y:S01]  /*04e0*/  DFMA R14, R12, R14, UR4 ;  /* 0x000000040c0e7e2b */ /* 0x000fe2000800000e */
[----:B------:R-:W-:Y:S01]  /*04f0*/  UMOV UR4, 0x3526861b ;  /* 0x3526861b00047882 */ /* 0x000fe20000000000 */
[----:B------:R-:W-:-:S06]  /*0500*/  UMOV UR5, 0x3f924eaf ;  /* 0x3f924eaf00057882 */ /* 0x000fcc0000000000 */
[----:B------:R-:W-:Y:S01]  /*0510*/  DFMA R16, R12, R14, -UR4 ;  /* 0x800000040c107e2b */ /* 0x000fe2000800000e */
[----:B------:R-:W-:Y:S01]  /*0520*/  UMOV UR4, 0xa31e6cb7 ;  /* 0xa31e6cb700047882 */ /* 0x000fe20000000000 */
[----:B------:R-:W0:Y:S01]  /*0530*/  MUFU.RSQ64H R15, R13 ;  /* 0x0000000d000f7308 */ /* 0x000e220000001c00 */
[----:B------:R-:W-:Y:S01]  /*0540*/  UMOV UR5, 0x3f91df02 ;  /* 0x3f91df0200057882 */ /* 0x000fe20000000000 */
[----:B------:R-:W-:-:S04]  /*0550*/  IMAD.MOV.U32 R14, RZ, RZ, RZ ;  /* 0x000000ffff0e7224 */ /* 0x000fc800078e00ff */
[----:B------:R-:W-:Y:S01]  /*0560*/  DFMA R16, R12, R16, UR4 ;  /* 0x000000040c107e2b */ /* 0x000fe20008000010 */
[----:B------:R-:W-:Y:S01]  /*0570*/  UMOV UR4, 0xb0eec6cc ;  /* 0xb0eec6cc00047882 */ /* 0x000fe20000000000 */
[----:B------:R-:W-:-:S06]  /*0580*/  UMOV UR5, 0x3f847d18 ;  /* 0x3f847d1800057882 */ /* 0x000fcc0000000000 */
[C---:B------:R-:W-:Y:S01]  /*0590*/  DFMA R16, R12.reuse, R16, UR4 ;  /* 0x000000040c107e2b */ /* 0x040fe20008000010 */
[----:B------:R-:W-:Y:S01]  /*05a0*/  UMOV UR4, 0x61ba53b0 ;  /* 0x61ba53b000047882 */ /* 0x000fe20000000000 */
[----:B------:R-:W-:Y:S01]  /*05b0*/  UMOV UR5, 0x3f8d0af9 ;  /* 0x3f8d0af900057882 */ /* 0x000fe20000000000 */
[----:B0-----:R-:W-:-:S05]  /*05c0*/  DMUL R18, R12, R14 ;  /* 0x0000000e0c127228 */ /* 0x001fca0000000000 */
[----:B------:R-:W-:Y:S01]  /*05d0*/  DFMA R22, R12, R16, UR4 ;  /* 0x000000040c167e2b */ /* 0x000fe20008000010 */
[----:B------:R-:W-:Y:S01]  /*05e0*/  UMOV UR4, 0x34cf1c48 ;  /* 0x34cf1c4800047882 */ /* 0x000fe20000000000 */
[----:B------:R-:W-:Y:S01]  /*05f0*/  IADD3 R17, PT, PT, R15, -0x100000, RZ ;  /* 0xfff000000f117810 */ /* 0x000fe20007ffe0ff */
[----:B------:R-:W-:Y:S01]  /*0600*/  DFMA R20, R18, -R18, R12 ;  /* 0x800000121214722b */ /* 0x000fe2000000000c */
[----:B------:R-:W-:Y:S01]  /*0610*/  UMOV UR5, 0x3f91bf77 ;  /* 0x3f91bf7700057882 */ /* 0x000fe20000000000 */
[----:B------:R-:W-:-:S03]  /*0620*/  IMAD.MOV.U32 R16, RZ, RZ, RZ ;  /* 0x000000ffff107224 */ /* 0x000fc600078e00ff */
[----:B------:R-:W-:Y:S01]  /*0630*/  DFMA R22, R12, R22, UR4 ;  /* 0x000000040c167e2b */ /* 0x000fe20008000016 */
[----:B------:R-:W-:Y:S01]  /*0640*/  UMOV UR4, 0x83144ef7 ;  /* 0x83144ef700047882 */ /* 0x000fe20000000000 */
[----:B------:R-:W-:Y:S01]  /*0650*/  UMOV UR5, 0x3f96e914 ;  /* 0x3f96e91400057882 */ /* 0x000fe20000000000 */
[----:B------:R-:W-:-:S05]  /*0660*/  DFMA R18, R16, R20, R18 ;  /* 0x000000141012722b */ /* 0x000fca0000000012 */
[----:B------:R-:W-:Y:S01]  /*0670*/  DFMA R22, R12, R22, UR4 ;  /* 0x000000040c167e2b */ /* 0x000fe20008000016 */
[----:B------:R-:W-:Y:S01]  /*0680*/  UMOV UR4, 0xa4f9f81 ;  /* 0x0a4f9f8100047882 */ /* 0x000fe20000000000 */
[----:B------:R-:W-:Y:S01]  /*0690*/  UMOV UR5, 0x3f9f1c6e ;  /* 0x3f9f1c6e00057882 */ /* 0x000fe20000000000 */
[-C--:B------:R-:W-:Y:S02]  /*06a0*/  DFMA R20, R14, -R18.reuse, 1 ;  /* 0x3ff000000e14742b */ /* 0x080fe40000000812 */
[----:B------:R-:W-:-:S03]  /*06b0*/  DFMA R14, R18, -R18, R12 ;  /* 0x80000012120e722b */ /* 0x000fc6000000000c */
[----:B------:R-:W-:Y:S01]  /*06c0*/  DFMA R22, R12, R22, UR4 ;  /* 0x000000040c167e2b */ /* 0x000fe20008000016 */
[----:B------:R-:W-:Y:S01]  /*06d0*/  UMOV UR4, 0xc27fa92b ;  /* 0xc27fa92b00047882 */ /* 0x000fe20000000000 */
[----:B------:R-:W-:Y:S01]  /*06e0*/  UMOV UR5, 0x3fa6db6d ;  /* 0x3fa6db6d00057882 */ /* 0x000fe20000000000 */
[----:B------:R-:W-:-:S05]  /*06f0*/  DFMA R20, R16, R20, R16 ;  /* 0x000000141014722b */ /* 0x000fca0000000010 */
[----:B------:R-:W-:Y:S01]  /*0700*/  DFMA R22, R12, R22, UR4 ;  /* 0x000000040c167e2b */ /* 0x000fe20008000016 */
[----:B------:R-:W-:Y:S01]  /*0710*/  UMOV UR4, 0x3320f91b ;  /* 0x3320f91b00047882 */ /* 0x000fe20000000000 */
[----:B------:R-:W-:Y:S01]  /*0720*/  UMOV UR5, 0x3fb33333 ;  /* 0x3fb3333300057882 */ /* 0x000fe20000000000 */
[----:B------:R-:W-:-:S05]  /*0730*/  DFMA R14, R20, R14, R18 ;  /* 0x0000000e140e722b */ /* 0x000fca0000000012 */
[----:B------:R-:W-:Y:S01]  /*0740*/  DFMA R22, R12, R22, UR4 ;  /* 0x000000040c167e2b */ /* 0x000fe20008000016 */
[----:B------:R-:W-:Y:S01]  /*0750*/  UMOV UR4, 0x55555f4d ;  /* 0x55555f4d00047882 */ /* 0x000fe20000000000 */
[----:B------:R-:W-:-:S03]  /*0760*/  UMOV UR5, 0x3fc55555 ;  /* 0x3fc5555500057882 */ /* 0x000fc60000000000 */
[----:B------:R-:W-:Y:S02]  /*0770*/  FSEL R17, R14, RZ, P2 ;  /* 0x000000ff0e117208 */ /* 0x000fe40001000000 */
[----:B------:R-:W-:Y:S01]  /*0780*/  FSEL R15, R15, -QNAN , P2 ;  /* 0xfff800000f0f7808 */ /* 0x000fe20001000000 */
[----:B------:R-:W-:Y:S01]  /*0790*/  DFMA R22, R12, R22, UR4 ;  /* 0x000000040c167e2b */ /* 0x000fe20008000016 */
[----:B------:R-:W-:Y:S01]  /*07a0*/  FSEL R14, R17, R12, P1 ;  /* 0x0000000c110e7208 */ /* 0x000fe20000800000 */
[----:B------:R-:W-:Y:S01]  /*07b0*/  UMOV UR4, 0x33145c07 ;  /* 0x33145c0700047882 */ /* 0x000fe20000000000 */
[----:B------:R-:W-:Y:S01]  /*07c0*/  FSEL R15, R15, R13, P1 ;  /* 0x0000000d0f0f7208 */ /* 0x000fe20000800000 */
[----:B------:R-:W-:-:S04]  /*07d0*/  UMOV UR5, 0x3c91a626 ;  /* 0x3c91a62600057882 */ /* 0x000fc80000000000 */
[----:B------:R-:W-:Y:S02]  /*07e0*/  DMUL R22, R12, R22 ;  /* 0x000000160c167228 */ /* 0x000fe40000000000 */
[----:B------:R-:W-:-:S08]  /*07f0*/  DMUL R14, R14, -2 ;  /* 0xc00000000e0e7828 */ /* 0x000fd00000000000 */
[----:B------:R-:W-:Y:S02]  /*0800*/  DADD R12, R14, UR8 ;  /* 0x000000080e0c7e29 */ /* 0x000fe40008000000 */
[----:B------:R-:W-:-:S08]  /*0810*/  DFMA R22, R22, R14, UR4 ;  /* 0x0000000416167e2b */ /* 0x000fd0000800000e */
[----:B------:R-:W-:-:S08]  /*0820*/  DADD R12, R22, R12 ;  /* 0x00000000160c7229 */ /* 0x000fd0000000000c */
[----:B------:R-:W-:-:S10]  /*0830*/  DADD R12, R12, UR8 ;  /* 0x000000080c0c7e29 */ /* 0x000fd40008000000 */
[----:B------:R-:W-:Y:S02]  /*0840*/  LOP3.LUT R7, R13, 0x80000000, R7, 0xb8, !PT ;  /* 0x800000000d077812 */ /* 0x000fe400078eb807 */
[----:B------:R-:W-:-:S07]  /*0850*/  MOV R6, R12 ;  /* 0x0000000c00067202 */ /* 0x000fce0000000f00 */
.L_x_131:
[----:B------:R-:W-:Y:S05]  /*0860*/  BSYNC.RECONVERGENT B0 ;  /* 0x0000000000007941 */ /* 0x000fea0003800200 */
.L_x_129:
[----:B---3--:R-:W-:-:S05]  /*0870*/  IMAD.WIDE R10, R11, 0x8, R4 ;  /* 0x000000080b0a7825 */ /* 0x008fca00078e0204 */
[----:B------:R1:W-:Y:S01]  /*0880*/  STG.E.64 desc[UR6][R10.64], R6 ;  /* 0x000000060a007986 */ /* 0x0003e2000c101b06 */
[----:B------:R-:W-:Y:S05]  /*0890*/  @!P0 BRA `(.L_x_132) ;  /* 0xfffffff800108947 */ /* 0x000fea000383ffff */
[----:B------:R-:W-:Y:S05]  /*08a0*/  EXIT ;  /* 0x000000000000794d */ /* 0x000fea0003800000 */
.L_x_133:
        /* <DEDUP_REMOVED lines=13> */
.L_x_215:


//--------------------- .text.a4c_acosf64         --------------------------
	.section	.text.a4c_acosf64,"ax",@progbits
	.align	128
        .global         a4c_acosf64
        .type           a4c_acosf64,@function
        .size           a4c_acosf64,(.L_x_216 - a4c_acosf64)
        .other          a4c_acosf64,@"STO_CUDA_ENTRY STV_DEFAULT"
a4c_acosf64:
.text.a4c_acosf64:
        /* <DEDUP_REMOVED lines=14> */
.L_x_137:
[----:B01----:R-:W-:-:S06]  /*00e0*/  IMAD.WIDE R6, R9, 0x8, R2 ;  /* 0x0000000809067825 */ /* 0x003fcc00078e0202 */
[----:B--2---:R-:W2:Y:S01]  /*00f0*/  LDG.E.64 R6, desc[UR6][R6.64] ;  /* 0x0000000606067981 */ /* 0x004ea2000c1e1b00 */
[--C-:B------:R-:W-:Y:S01]  /*0100*/  IMAD.MOV.U32 R11, RZ, RZ, R9.reuse ;  /* 0x000000ffff0b7224 */ /* 0x100fe200078e0009 */
[----:B------:R-:W-:Y:S01]  /*0110*/  BSSY.RECONVERGENT B0, `(.L_x_134) ;  /* 0x0000083000007945 */ /* 0x000fe20003800200 */
[----:B------:R-:W-:-:S05]  /*0120*/  IMAD.IADD R9, R0, 0x1, R9 ;  /* 0x0000000100097824 */ /* 0x000fca00078e0209 */
[----:B----4-:R-:W-:Y:S01]  /*0130*/  ISETP.GE.AND P0, PT, R9, UR8, PT ;  /* 0x0000000809007c0c */ /* 0x010fe2000bf06270 */
[----:B--2---:R-:W-:-:S10]  /*0140*/  DADD R12, -RZ, |R6| ;  /* 0x00000000ff0c7229 */ /* 0x004fd40000000506 */
[----:B------:R-:W-:-:S13]  /*0150*/  ISETP.GT.AND P1, PT, R13, 0x3fe26665, PT ;  /* 0x3fe266650d00780c */ /* 0x000fda0003f24270 */
[----:B------:R-:W-:Y:S05]  /*0160*/  @P1 BRA `(.L_x_135) ;  /* 0x0000000000d41947 */ /* 0x000fea0003800000 */
[----:B------:R-:W-:Y:S01]  /*0170*/  DMUL R12, R6, R6 ;  /* 0x00000006060c7228 */ /* 0x000fe20000000000 */
[----:B------:R-:W-:Y:S01]  /*0180*/  IMAD.MOV.U32 R14, RZ, RZ, 0x180754af ;  /* 0x180754afff0e7424 */ /* 0x000fe200078e00ff */
[----:B------:R-:W-:Y:S01]  /*0190*/  MOV R15, 0x3fb3823b ;  /* 0x3fb3823b000f7802 */ /* 0x000fe20000000f00 */
[----:B------:R-:W-:Y:S01]  /*01a0*/  UMOV UR4, 0xdc1895e9 ;  /* 0xdc1895e900047882 */ /* 0x000fe20000000000 */
[----:B------:R-:W-:Y:S01]  /*01b0*/  UMOV UR5, 0x3fb0066b ;  /* 0x3fb0066b00057882 */ /* 0x000fe20000000000 */
[----:B------:R-:W-:-:S03]  /*01c0*/  ISETP.GT.AND P1, PT, R7, -0x1, PT ;  /* 0xffffffff0700780c */ /* 0x000fc60003f24270 */
        /* <DEDUP_REMOVED lines=36> */
[----:B------:R-:W-:Y:S01]  /*0410*/  DMUL R14, R12, R14 ;  /* 0x0000000e0c0e7228 */ /* 0x000fe20000000000 */
[----:B------:R-:W-:Y:S01]  /*0420*/  @P1 MOV R12, 0x33145c07 ;  /* 0x33145c07000c1802 */ /* 0x000fe20000000f00 */
[----:B------:R-:W-:-:S06]  /*0430*/  @P1 IMAD.MOV.U32 R13, RZ, RZ, 0x3c91a626 ;  /* 0x3c91a626ff0d1424 */ /* 0x000fcc00078e00ff */
[----:B------:R-:W-:Y:S01]  /*0440*/  DFMA R14, |R6|, R14, |R6| ;  /* 0x0000000e060e722b */ /* 0x000fe20000000606 */
[----:B------:R-:W-:Y:S02]  /*0450*/  @!P1 IMAD.MOV.U32 R6, RZ, RZ, 0x33145c07 ;  /* 0x33145c07ff069424 */ /* 0x000fe400078e00ff */
[----:B------:R-:W-:-:S05]  /*0460*/  @!P1 IMAD.MOV.U32 R7, RZ, RZ, 0x3c91a626 ;  /* 0x3c91a626ff079424 */ /* 0x000fca00078e00ff */
[C---:B------:R-:W-:Y:S02]  /*0470*/  @P1 DADD R12, R14.reuse, -R12 ;  /* 0x000000000e0c1229 */ /* 0x040fe4000000080c */
[----:B------:R-:W-:-:S08]  /*0480*/  @!P1 DADD R6, R14, R6 ;  /* 0x000000000e069229 */ /* 0x000fd00000000006 */
[----:B------:R-:W-:Y:S02]  /*0490*/  @!P1 DADD R6, R6, UR4 ;  /* 0x0000000406069e29 */ /* 0x000fe40008000000 */
[----:B------:R-:W-:Y:S01]  /*04a0*/  @P1 DADD R6, -R12, UR4 ;  /* 0x000000040c061e29 */ /* 0x000fe20008000100 */
[----:B------:R-:W-:Y:S10]  /*04b0*/  BRA `(.L_x_136) ;  /* 0x0000000400207947 */ /* 0x000ff40003800000 */
.L_x_135:
[----:B------:R-:W-:Y:S01]  /*04c0*/  DADD R12, -|R6|, 1 ;  /* 0x3ff00000060c7429 */ /* 0x000fe20000000300 */
[----:B------:R-:W-:Y:S01]  /*04d0*/  IMAD.MOV.U32 R14, RZ, RZ, 0x66faac4b ;  /* 0x66faac4bff0e7424 */ /* 0x000fe200078e00ff */
[----:B------:R-:W-:Y:S01]  /*04e0*/  MOV R15, 0x3ebac2fe ;  /* 0x3ebac2fe000f7802 */ /* 0x000fe20000000f00 */
[----:B------:R-:W-:Y:S01]  /*04f0*/  UMOV UR4, 0x71155f70 ;  /* 0x71155f7000047882 */ /* 0x000fe20000000000 */
[----:B------:R-:W-:-:S04]  /*0500*/  UMOV UR5, 0x3ec715b3 ;  /* 0x3ec715b300057882 */ /* 0x000fc80000000000 */
[----:B------:R-:W-:Y:S01]  /*0510*/  DFMA R14, R12, UR4, -R14 ;  /* 0x000000040c0e7c2b */ /* 0x000fe2000800080e */
[----:B------:R-:W-:Y:S01]  /*0520*/  UMOV UR4, 0x8efcd9b8 ;  /* 0x8efcd9b800047882 */ /* 0x000fe20000000000 */
[----:B------:R-:W-:Y:S01]  /*0530*/  UMOV UR5, 0x3ed9a9b8 ;  /* 0x3ed9a9b800057882 */ /* 0x000fe20000000000 */
[----:B------:R-:W-:-:S05]  /*0540*/  ISETP.GE.AND P1, PT, R13, 0x1, PT ;  /* 0x000000010d00780c */ /* 0x000fca0003f26270 */
[----:B------:R-:W-:Y:S01]  /*0550*/  DFMA R14, R12, R14, UR4 ;  /* 0x000000040c0e7e2b */ /* 0x000fe2000800000e */
[----:B------:R-:W-:Y:S01]  /*0560*/  UMOV UR4, 0xa8a0c4c3 ;  /* 0xa8a0c4c300047882 */ /* 0x000fe20000000000 */
[----:B------:R-:W-:-:S06]  /*0570*/  UMOV UR5, 0x3edd0f40 ;  /* 0x3edd0f4000057882 */ /* 0x000fcc0000000000 */
[----:B------:R-:W-:Y:S01]  /*0580*/  DFMA R16, R12, R14, UR4 ;  /* 0x000000040c107e2b */ /* 0x000fe2000800000e */
[----:B------:R-:W-:Y:S01]  /*0590*/  UMOV UR4, 0xfa9e0e1f ;  /* 0xfa9e0e1f00047882 */ /* 0x000fe20000000000 */
[----:B------:R-:W-:Y:S01]  /*05a0*/  UMOV UR5, 0x3ef46d4c ;  /* 0x3ef46d4c00057882 */ /* 0x000fe20000000000 */
[----:B------:R-:W-:Y:S02]  /*05b0*/  VIADD R15, R13, 0xfff00000 ;  /* 0xfff000000d0f7836 */ /* 0x000fe40000000000 */
[----:B------:R-:W-:-:S03]  /*05c0*/  IMAD.MOV.U32 R14, RZ, RZ, R12 ;  /* 0x000000ffff0e7224 */ /* 0x000fc600078e000c */
[----:B------:R-:W-:Y:S01]  /*05d0*/  DFMA R18, R12, R16, UR4 ;  /* 0x000000040c127e2b */ /* 0x000fe20008000010 */
[----:B------:R-:W-:Y:S01]  /*05e0*/  UMOV UR4, 0x8d1e2422 ;  /* 0x8d1e242200047882 */ /* 0x000fe20000000000 */
[----:B------:R-:W-:Y:S01]  /*05f0*/  UMOV UR5, 0x3f079c16 ;  /* 0x3f079c1600057882 */ /* 0x000fe20000000000 */
[----:B------:R-:W0:Y:S01]  /*0600*/  MUFU.RSQ64H R17, R15 ;  /* 0x0000000f00117308 */ /* 0x000e220000001c00 */
[----:B------:R-:W-:-:S04]  /*0610*/  MOV R16, RZ ;  /* 0x000000ff00107202 */ /* 0x000fc80000000f00 */
[----:B------:R-:W-:Y:S01]  /*0620*/  DFMA R18, R12, R18, UR4 ;  /* 0x000000040c127e2b */ /* 0x000fe20008000012 */
[----:B------:R-:W-:Y:S01]  /*0630*/  UMOV UR4, 0xc3bca540 ;  /* 0xc3bca54000047882 */ /* 0x000fe20000000000 */
[----:B------:R-:W-:-:S06]  /*0640*/  UMOV UR5, 0x3f1c9a88 ;  /* 0x3f1c9a8800057882 */ /* 0x000fcc0000000000 */
[----:B------:R-:W-:Y:S01]  /*0650*/  DFMA R18, R12, R18, UR4 ;  /* 0x000000040c127e2b */ /* 0x000fe20008000012 */
[----:B------:R-:W-:Y:S01]  /*0660*/  UMOV UR4, 0x4bd476df ;  /* 0x4bd476df00047882 */ /* 0x000fe20000000000 */
[----:B------:R-:W-:Y:S01]  /*0670*/  UMOV UR5, 0x3f31c4e6 ;  /* 0x3f31c4e600057882 */ /* 0x000fe20000000000 */
[----:B0-----:R-:W-:-:S05]  /*0680*/  DMUL R20, R14, R16 ;  /* 0x000000100e147228 */ /* 0x001fca0000000000 */
[----:B------:R-:W-:Y:S01]  /*0690*/  DFMA R24, R12, R18, UR4 ;  /* 0x000000040c187e2b */ /* 0x000fe20008000012 */
[----:B------:R-:W-:Y:S01]  /*06a0*/  UMOV UR4, 0x60009c8f ;  /* 0x60009c8f00047882 */ /* 0x000fe20000000000 */
[----:B------:R-:W-:Y:S01]  /*06b0*/  UMOV UR5, 0x3f46e8ba ;  /* 0x3f46e8ba00057882 */ /* 0x000fe20000000000 */
[----:B------:R-:W-:Y:S01]  /*06c0*/  VIADD R19, R17, 0xfff00000 ;  /* 0xfff0000011137836 */ /* 0x000fe20000000000 */
[----:B------:R-:W-:Y:S01]  /*06d0*/  DFMA R22, R20, -R20, R14 ;  /* 0x800000141416722b */ /* 0x000fe2000000000e */
[----:B------:R-:W-:-:S03]  /*06e0*/  IMAD.MOV.U32 R18, RZ, RZ, RZ ;  /* 0x000000ffff127224 */ /* 0x000fc600078e00ff */
[----:B------:R-:W-:Y:S01]  /*06f0*/  DFMA R24, R12, R24, UR4 ;  /* 0x000000040c187e2b */ /* 0x000fe20008000018 */
[----:B------:R-:W-:Y:S01]  /*0700*/  UMOV UR4, 0xc62b05a2 ;  /* 0xc62b05a200047882 */ /* 0x000fe20000000000 */
[----:B------:R-:W-:Y:S02]  /*0710*/  UMOV UR5, 0x3f5f1c71 ;  /* 0x3f5f1c7100057882 */ /* 0x000fe40000000000 */
[----:B------:R-:W-:-:S04]  /*0720*/  DFMA R20, R18, R22, R20 ;  /* 0x000000161214722b */ /* 0x000fc80000000014 */
[----:B------:R-:W-:Y:S01]  /*0730*/  DFMA R24, R12, R24, UR4 ;  /* 0x000000040c187e2b */ /* 0x000fe20008000018 */
[----:B------:R-:W-:Y:S01]  /*0740*/  UMOV UR4, 0xb6dc9f2c ;  /* 0xb6dc9f2c00047882 */ /* 0x000fe20000000000 */
[----:B------:R-:W-:Y:S02]  /*0750*/  UMOV UR5, 0x3f76db6d ;  /* 0x3f76db6d00057882 */ /* 0x000fe40000000000 */
[-C--:B------:R-:W-:Y:S02]  /*0760*/  DFMA R16, R16, -R20.reuse, 1 ;  /* 0x3ff000001010742b */ /* 0x080fe40000000814 */
[----:B------:R-:W-:Y:S02]  /*0770*/  DFMA R14, R20, -R20, R14 ;  /* 0x80000014140e722b */ /* 0x000fe4000000000e */
[----:B------:R-:W-:Y:S01]  /*0780*/  DFMA R24, R12, R24, UR4 ;  /* 0x000000040c187e2b */ /* 0x000fe20008000018 */
[----:B------:R-:W-:Y:S01]  /*0790*/  UMOV UR4, 0x3333329c ;  /* 0x3333329c00047882 */ /* 0x000fe20000000000 */
[----:B------:R-:W-:-:S02]  /*07a0*/  UMOV UR5, 0x3f933333 ;  /* 0x3f93333300057882 */ /* 0x000fc40000000000 */
[----:B------:R-:W-:-:S04]  /*07b0*/  DFMA R16, R18, R16, R18 ;  /* 0x000000101210722b */ /* 0x000fc80000000012 */
[----:B------:R-:W-:Y:S01]  /*07c0*/  DFMA R24, R12, R24, UR4 ;  /* 0x000000040c187e2b */ /* 0x000fe20008000018 */
[----:B------:R-:W-:Y:S01]  /*07d0*/  UMOV UR4, 0x55555555 ;  /* 0x5555555500047882 */ /* 0x000fe20000000000 */
[----:B------:R-:W-:Y:S02]  /*07e0*/  UMOV UR5, 0x3fb55555 ;  /* 0x3fb5555500057882 */ /* 0x000fe40000000000 */
[----:B------:R-:W-:Y:S02]  /*07f0*/  DFMA R14, R16, R14, R20 ;  /* 0x0000000e100e722b */ /* 0x000fe40000000014 */
[----:B------:R-:W-:Y:S02]  /*0800*/  DMUL R16, RZ, |R6| ;  /* 0x40000006ff107228 */ /* 0x000fe40000000000 */
[----:B------:R-:W-:Y:S01]  /*0810*/  DFMA R24, R12, R24, UR4 ;  /* 0x000000040c187e2b */ /* 0x000fe20008000018 */
[----:B------:R-:W-:Y:S01]  /*0820*/  UMOV UR4, 0x33145c07 ;  /* 0x33145c0700047882 */ /* 0x000fe20000000000 */
[----:B------:R-:W-:-:S04]  /*0830*/  UMOV UR5, 0x3ca1a626 ;  /* 0x3ca1a62600057882 */ /* 0x000fc80000000000 */
[----:B------:R-:W-:Y:S02]  /*0840*/  IADD3 R15, PT, PT, R15, 0x100000, RZ ;  /* 0x001000000f0f7810 */ /* 0x000fe40007ffe0ff */
[----:B------:R-:W-:-:S08]  /*0850*/  DMUL R24, R12, R24 ;  /* 0x000000180c187228 */ /* 0x000fd00000000000 */
[----:B------:R-:W-:-:S10]  /*0860*/  DFMA R24, R14, R24, R14 ;  /* 0x000000180e18722b */ /* 0x000fd4000000000e */
[----:B------:R-:W-:Y:S02]  /*0870*/  FSEL R16, R16, R24, !P1 ;  /* 0x0000001810107208 */ /* 0x000fe40004800000 */
[----:B------:R-:W-:Y:S02]  /*0880*/  FSEL R17, R17, R25, !P1 ;  /* 0x0000001911117208 */ /* 0x000fe40004800000 */
[----:B------:R-:W-:-:S04]  /*0890*/  ISETP.GE.AND P1, PT, R13, RZ, PT ;  /* 0x000000ff0d00720c */ /* 0x000fc80003f26270 */
[----:B------:R-:W-:-:S10]  /*08a0*/  DMUL R14, R16, +INF ;  /* 0x7ff00000100e7828 */ /* 0x000fd40000000000 */
[----:B------:R-:W-:Y:S02]  /*08b0*/  FSEL R14, R14, R16, !P1 ;  /* 0x000000100e0e7208 */ /* 0x000fe40004800000 */
[----:B------:R-:W-:Y:S02]  /*08c0*/  FSEL R15, R15, R17, !P1 ;  /* 0x000000110f0f7208 */ /* 0x000fe40004800000 */
[----:B------:R-:W-:-:S04]  /*08d0*/  ISETP.GE.AND P1, PT, R7, RZ, PT ;  /* 0x000000ff0700720c */ /* 0x000fc80003f26270 */
[----:B------:R-:W-:Y:S01]  /*08e0*/  DADD R12, R14, -UR4 ;  /* 0x800000040e0c7e29 */ /* 0x000fe20008000000 */
[----:B------:R-:W-:Y:S01]  /*08f0*/  UMOV UR4, 0x54442d18 ;  /* 0x54442d1800047882 */ /* 0x000fe20000000000 */
[----:B------:R-:W-:-:S06]  /*0900*/  UMOV UR5, 0x400921fb ;  /* 0x400921fb00057882 */ /* 0x000fcc0000000000 */
[----:B------:R-:W-:-:S10]  /*0910*/  DADD R12, -R12, UR4 ;  /* 0x000000040c0c7e29 */ /* 0x000fd40008000100 */
[----:B------:R-:W-:Y:S02]  /*0920*/  FSEL R6, R12, R14, !P1 ;  /* 0x0000000e0c067208 */ /* 0x000fe40004800000 */
[----:B------:R-:W-:-:S07]  /*0930*/  FSEL R7, R13, R15, !P1 ;  /* 0x0000000f0d077208 */ /* 0x000fce0004800000 */
.L_x_136:
[----:B------:R-:W-:Y:S05]  /*0940*/  BSYNC.RECONVERGENT B0 ;  /* 0x0000000000007941 */ /* 0x000fea0003800200 */
.L_x_134:
[----:B---3--:R-:W-:-:S05]  /*0950*/  IMAD.WIDE R10, R11, 0x8, R4 ;  /* 0x000000080b0a7825 */ /* 0x008fca00078e0204 */
[----:B------:R1:W-:Y:S01]  /*0960*/  STG.E.64 desc[UR6][R10.64], R6 ;  /* 0x000000060a007986 */ /* 0x0003e2000c101b06 */
[----:B------:R-:W-:Y:S05]  /*0970*/  @!P0 BRA `(.L_x_137) ;  /* 0xfffffff400d88947 */ /* 0x000fea000383ffff */
[----:B------:R-:W-:Y:S05]  /*0980*/  EXIT ;  /* 0x000000000000794d */ /* 0x000fea0003800000 */
.L_x_138:
        /* <DEDUP_REMOVED lines=15> */
.L_x_216:


//--------------------- .text.a4c_tanf64          --------------------------
	.section	.text.a4c_tanf64,"ax",@progbits
	.align	128
        .global         a4c_tanf64
        .type           a4c_tanf64,@function
        .size           a4c_tanf64,(.L_x_194 - a4c_tanf64)
        .other          a4c_tanf64,@"STO_CUDA_ENTRY STV_DEFAULT"
a4c_tanf64:
.text.a4c_tanf64:
[----:B------:R-:W0:Y:S01]  /*0000*/  LDC R1, c[0x0][0x37c] ;  /* 0x0000df00ff017b82 */ /* 0x000e220000000800 */
[----:B------:R-:W1:Y:S07]  /*0010*/  S2R R23, SR_TID.X ;  /* 0x0000000000177919 */ /* 0x000e6e0000002100 */
[----:B------:R-:W1:Y:S01]  /*0020*/  S2UR UR4, SR_CTAID.X ;  /* 0x00000000000479c3 */ /* 0x000e620000002500 */
[----:B------:R-:W2:Y:S01]  /*0030*/  LDCU UR5, c[0x0][0x390] ;  /* 0x00007200ff0577ac */ /* 0x000ea20008000800 */
[----:B0-----:R-:W-:-:S06]  /*0040*/  VIADD R1, R1, 0xffffffd8 ;  /* 0xffffffd801017836 */ /* 0x001fcc0000000000 */
[----:B------:R-:W1:Y:S02]  /*0050*/  LDC R14, c[0x0][0x360] ;  /* 0x0000d800ff0e7b82 */ /* 0x000e640000000800 */
[----:B-1----:R-:W-:-:S05]  /*0060*/  IMAD R23, R14, UR4, R23 ;  /* 0x000000040e177c24 */ /* 0x002fca000f8e0217 */
[----:B--2---:R-:W-:-:S13]  /*0070*/  ISETP.GE.AND P0, PT, R23, UR5, PT ;  /* 0x0000000517007c0c */ /* 0x004fda000bf06270 */
[----:B------:R-:W-:Y:S05]  /*0080*/  @P0 EXIT ;  /* 0x000000000000094d */ /* 0x000fea0003800000 */
[----:B------:R-:W0:Y:S01]  /*0090*/  LDC.64 R4, c[0x0][0x380] ;  /* 0x0000e000ff047b82 */ /* 0x000e220000000a00 */
[----:B------:R-:W1:Y:S01]  /*00a0*/  LDCU UR4, c[0x0][0x370] ;  /* 0x00006e00ff0477ac */ /* 0x000e620008000800 */
[----:B------:R-:W2:Y:S06]  /*00b0*/  LDCU.64 UR6, c[0x0][0x358] ;  /* 0x00006b00ff0677ac */ /* 0x000eac0008000a00 */
[----:B------:R-:W3:Y:S01]  /*00c0*/  LDC.64 R2, c[0x0][0x388] ;  /* 0x0000e200ff027b82 */ /* 0x000ee20000000a00 */
[----:B------:R-:W4:Y:S01]  /*00d0*/  LDCU UR8, c[0x0][0x390] ;  /* 0x00007200ff0877ac */ /* 0x000f220008000800 */
[----:B-1----:R-:W-:-:S07]  /*00e0*/  IMAD R14, R14, UR4, RZ ;  /* 0x000000040e0e7c24 */ /* 0x002fce000f8e02ff */
.L_x_145:
[----:B01----:R-:W-:-:S06]  /*00f0*/  IMAD.WIDE R6, R23, 0x8, R4 ;  /* 0x0000000817067825 */ /* 0x003fcc00078e0204 */
[----:B--2---:R-:W2:Y:S01]  /*0100*/  LDG.E.64 R6, desc[UR6][R6.64] ;  /* 0x0000000606067981 */ /* 0x004ea2000c1e1b00 */
[--C-:B------:R-:W-:Y:S01]  /*0110*/  IMAD.MOV.U32 R21, RZ, RZ, R23.reuse ;  /* 0x000000ffff157224 */ /* 0x100fe200078e0017 */
[----:B------:R-:W-:Y:S01]  /*0120*/  BSSY.RECONVERGENT B1, `(.L_x_139) ;  /* 0x000001e000017945 */ /* 0x000fe20003800200 */
[----:B------:R-:W-:-:S05]  /*0130*/  IMAD.IADD R23, R14, 0x1, R23 ;  /* 0x000000010e177824 */ /* 0x000fca00078e0217 */
[----:B----4-:R-:W-:Y:S01]  /*0140*/  ISETP.GE.AND P2, PT, R23, UR8, PT ;  /* 0x0000000817007c0c */ /* 0x010fe2000bf46270 */
[----:B--2---:R-:W-:-:S14]  /*0150*/  DSETP.NEU.AND P1, PT, |R6|, +INF , PT ;  /* 0x7ff000000600742a */ /* 0x004fdc0003f2d200 */
[----:B------:R-:W-:Y:S01]  /*0160*/  @!P1 DMUL R8, RZ, R6 ;  /* 0x00000006ff089228 */ /* 0x000fe20000000000 */
[----:B------:R-:W-:Y:S01]  /*0170*/  @!P1 PLOP3.LUT P0, PT, PT, PT, PT, 0x80, 0x8 ;  /* 0x000000000008981c */ /* 0x000fe20003f0f070 */
[----:B------:R-:W-:-:S12]  /*0180*/  @!P1 BRA `(.L_x_140) ;  /* 0x00000000005c9947 */ /* 0x000fd80003800000 */
[----:B------:R-:W-:Y:S01]  /*0190*/  UMOV UR4, 0x6dc9c883 ;  /* 0x6dc9c88300047882 */ /* 0x000fe20000000000 */
[----:B------:R-:W-:Y:S01]  /*01a0*/  UMOV UR5, 0x3fe45f30 ;  /* 0x3fe45f3000057882 */ /* 0x000fe20000000000 */
[C---:B------:R-:W-:Y:S01]  /*01b0*/  DSETP.GE.AND P0, PT, |R6|.reuse, 2.14748364800000000000e+09, PT ;  /* 0x41e000000600742a */ /* 0x040fe20003f06200 */
[----:B------:R-:W-:Y:S01]  /*01c0*/  BSSY.RECONVERGENT B0, `(.L_x_141) ;  /* 0x0000011000007945 */ /* 0x000fe20003800200 */
[----:B------:R-:W-:Y:S01]  /*01d0*/  DMUL R10, R6, UR4 ;  /* 0x00000004060a7c28 */ /* 0x000fe20008000000 */
[----:B------:R-:W-:Y:S01]  /*01e0*/  UMOV UR4, 0x54442d18 ;  /* 0x54442d1800047882 */ /* 0x000fe20000000000 */
[----:B------:R-:W-:-:S08]  /*01f0*/  UMOV UR5, 0x3ff921fb ;  /* 0x3ff921fb00057882 */ /* 0x000fd00000000000 */
[----:B------:R-:W0:Y:S08]  /*0200*/  F2I.F64 R10, R10 ;  /* 0x0000000a000a7311 */ /* 0x000e300000301100 */
[----:B0-----:R-:W0:Y:S02]  /*0210*/  I2F.F64 R8, R10 ;  /* 0x0000000a00087312 */ /* 0x001e240000201c00 */
[----:B0-----:R-:W-:Y:S01]  /*0220*/  DFMA R12, R8, -UR4, R6 ;  /* 0x80000004080c7c2b */ /* 0x001fe20008000006 */
[----:B------:R-:W-:Y:S01]  /*0230*/  UMOV UR4, 0x33145c00 ;  /* 0x33145c0000047882 */ /* 0x000fe20000000000 */
[----:B------:R-:W-:-:S06]  /*0240*/  UMOV UR5, 0x3c91a626 ;  /* 0x3c91a62600057882 */ /* 0x000fcc0000000000 */
[----:B------:R-:W-:Y:S01]  /*0250*/  DFMA R12, R8, -UR4, R12 ;  /* 0x80000004080c7c2b */ /* 0x000fe2000800000c */
[----:B------:R-:W-:Y:S01]  /*0260*/  UMOV UR4, 0x252049c0 ;  /* 0x252049c000047882 */ /* 0x000fe20000000000 */
[----:B------:R-:W-:-:S06]  /*0270*/  UMOV UR5, 0x397b839a ;  /* 0x397b839a00057882 */ /* 0x000fcc0000000000 */
[----:B------:R-:W-:Y:S01]  /*0280*/  DFMA R8, R8, -UR4, R12 ;  /* 0x8000000408087c2b */ /* 0x000fe2000800000c */
[----:B------:R-:W-:Y:S10]  /*0290*/  @!P0 BRA `(.L_x_142) ;  /* 0x00000000000c8947 */ /* 0x000ff40003800000 */
[----:B------:R-:W-:-:S07]  /*02a0*/  MOV R16, 0x2c0 ;  /* 0x000002c000107802 */ /* 0x000fce0000000f00 */
[----:B---3--:R-:W-:Y:S05]  /*02b0*/  CALL.REL.NOINC `($a4c_tanf64$__internal_trig_reduction_slowpathd) ;  /* 0x0000000400147944 */ /* 0x008fea0003c00000 */
[----:B------:R-:W-:-:S07]  /*02c0*/  IMAD.MOV.U32 R10, RZ, RZ, R0 ;  /* 0x000000ffff0a7224 */ /* 0x000fce00078e0000 */
.L_x_142:
[----:B------:R-:W-:Y:S05]  /*02d0*/  BSYNC.RECONVERGENT B0 ;  /* 0x0000000000007941 */ /* 0x000fea0003800200 */
.L_x_141:
[----:B------:R-:W-:-:S04]  /*02e0*/  LOP3.LUT R10, R10, 0x1, RZ, 0xc0, !PT ;  /* 0x000000010a0a7812 */ /* 0x000fc800078ec0ff */
[----:B------:R-:W-:-:S13]  /*02f0*/  ISETP.NE.U32.AND P0, PT, R10, 0x1, PT ;  /* 0x000000010a00780c */ /* 0x000fda0003f05070 */
.L_x_140:
[----:B------:R-:W-:Y:S05]  /*0300*/  BSYNC.RECONVERGENT B1 ;  /* 0x0000000000017941 */ /* 0x000fea0003800200 */
.L_x_139:
[----:B------:R-:W-:Y:S01]  /*0310*/  DMUL R6, R8, R8 ;  /* 0x0000000808067228 */ /* 0x000fe20000000000 */
[----:B------:R-:W-:Y:S01]  /*0320*/  IMAD.MOV.U32 R10, RZ, RZ, 0x5b27ebb1 ;  /* 0x5b27ebb1ff0a7424 */ /* 0x000fe200078e00ff */
[----:B------:R-:W-:Y:S01]  /*0330*/  UMOV UR4, 0x2799bcb9 ;  /* 0x2799bcb900047882 */ /* 0x000fe20000000000 */
[----:B------:R-:W-:Y:S01]  /*0340*/  IMAD.MOV.U32 R11, RZ, RZ, 0x3ef9757c ;  /* 0x3ef9757cff0b7424 */ /* 0x000fe200078e00ff */
[----:B------:R-:W-:Y:S01]  /*0350*/  UMOV UR5, 0x3ee48dac ;  /* 0x3ee48dac00057882 */ /* 0x000fe20000000000 */
[----:B------:R-:W-:Y:S04]  /*0360*/  BSSY.RECONVERGENT B0, `(.L_x_143) ;  /* 0x0000036000007945 */ /* 0x000fe80003800200 */
        /* <DEDUP_REMOVED lines=42> */
[----:B------:R-:W-:Y:S10]  /*0610*/  @P0 BRA `(.L_x_144) ;  /* 0x0000000000280947 */ /* 0x000ff40003800000 */
[----:B------:R-:W0:Y:S01]  /*0620*/  MUFU.RCP64H R13, R7 ;  /* 0x00000007000d7308 */ /* 0x000e220000001800 */
[----:B------:R-:W-:-:S06]  /*0630*/  IMAD.MOV.U32 R12, RZ, RZ, RZ ;  /* 0x000000ffff0c7224 */ /* 0x000fcc00078e00ff */
[----:B0-----:R-:W-:-:S08]  /*0640*/  DFMA R10, -R6, R12, 1 ;  /* 0x3ff00000060a742b */ /* 0x001fd0000000010c */
[----:B------:R-:W-:Y:S02]  /*0650*/  DFMA R16, R10, R10, R10 ;  /* 0x0000000a0a10722b */ /* 0x000fe4000000000a */
[----:B------:R-:W-:-:S06]  /*0660*/  DADD R10, R6, -R8 ;  /* 0x00000000060a7229 */ /* 0x000fcc0000000808 */
[----:B------:R-:W-:Y:S02]  /*0670*/  DFMA R16, R12, R16, R12 ;  /* 0x000000100c10722b */ /* 0x000fe4000000000c */
[----:B------:R-:W-:-:S06]  /*0680*/  DFMA R10, R18, R8, -R10 ;  /* 0x00000008120a722b */ /* 0x000fcc000000080a */
[----:B------:R-:W-:-:S08]  /*0690*/  DFMA R8, R6, -R16, 1 ;  /* 0x3ff000000608742b */ /* 0x000fd00000000810 */
[----:B------:R-:W-:-:S08]  /*06a0*/  DFMA R8, R10, -R16, R8 ;  /* 0x800000100a08722b */ /* 0x000fd00000000008 */
[----:B------:R-:W-:-:S11]  /*06b0*/  DFMA R6, -R16, R8, -R16 ;  /* 0x000000081006722b */ /* 0x000fd60000000910 */
.L_x_144:
[----:B------:R-:W-:Y:S05]  /*06c0*/  BSYNC.RECONVERGENT B0 ;  /* 0x0000000000007941 */ /* 0x000fea0003800200 */
.L_x_143:
[----:B---3--:R-:W-:-:S05]  /*06d0*/  IMAD.WIDE R8, R21, 0x8, R2 ;  /* 0x0000000815087825 */ /* 0x008fca00078e0202 */
[----:B------:R1:W-:Y:S01]  /*06e0*/  STG.E.64 desc[UR6][R8.64], R6 ;  /* 0x0000000608007986 */ /* 0x0003e2000c101b06 */
[----:B------:R-:W-:Y:S05]  /*06f0*/  @!P2 BRA `(.L_x_145) ;  /* 0xfffffff8007ca947 */ /* 0x000fea000383ffff */
[----:B------:R-:W-:Y:S05]  /*0700*/  EXIT ;  /* 0x000000000000794d */ /* 0x000fea0003800000 */
        .type           $a4c_tanf64$__internal_trig_reduction_slowpathd,@function
        .size           $a4c_tanf64$__internal_trig_reduction_slowpathd,(.L_x_194 - $a4c_tanf64$__internal_trig_reduction_slowpathd)
$a4c_tanf64$__internal_trig_reduction_slowpathd:
[--C-:B------:R-:W-:Y:S01]  /*0710*/  SHF.R.U32.HI R12, RZ, 0x14, R7.reuse ;  /* 0x00000014ff0c7819 */ /* 0x100fe20000011607 */
[----:B------:R-:W-:Y:S02]  /*0720*/  IMAD.MOV.U32 R8, RZ, RZ, R6 ;  /* 0x000000ffff087224 */ /* 0x000fe400078e0006 */
[----:B------:R-:W-:Y:S01]  /*0730*/  IMAD.MOV.U32 R9, RZ, RZ, R7 ;  /* 0x000000ffff097224 */ /* 0x000fe200078e0007 */
[----:B------:R-:W-:Y:S01]  /*0740*/  LOP3.LUT R10, R12, 0x7ff, RZ, 0xc0, !PT ;  /* 0x000007ff0c0a7812 */ /* 0x000fe200078ec0ff */
[----:B------:R-:W-:-:S03]  /*0750*/  IMAD.MOV.U32 R0, RZ, RZ, RZ ;  /* 0x000000ffff007224 */ /* 0x000fc600078e00ff */
[----:B------:R-:W-:-:S13]  /*0760*/  ISETP.NE.AND P0, PT, R10, 0x7ff, PT ;  /* 0x000007ff0a00780c */ /* 0x000fda0003f05270 */
[----:B------:R-:W-:Y:S05]  /*0770*/  @!P0 BRA `(.L_x_146) ;  /* 0x00000008004c8947 */ /* 0x000fea0003800000 */
[----:B------:R-:W-:Y:S01]  /*0780*/  VIADD R0, R10, 0xfffffc00 ;  /* 0xfffffc000a007836 */ /* 0x000fe20000000000 */
[----:B------:R-:W-:Y:S01]  /*0790*/  BSSY.RECONVERGENT B2, `(.L_x_147) ;  /* 0x0000030000027945 */ /* 0x000fe20003800200 */
[----:B------:R-:W-:Y:S01]  /*07a0*/  IMAD.MOV.U32 R17, RZ, RZ, R7 ;  /* 0x000000ffff117224 */ /* 0x000fe200078e0007 */
[----:B------:R-:W-:Y:S02]  /*07b0*/  CS2R R10, SRZ ;  /* 0x00000000000a7805 */ /* 0x000fe4000001ff00 */
[----:B------:R-:W-:Y:S02]  /*07c0*/  SHF.R.U32.HI R19, RZ, 0x6, R0 ;  /* 0x00000006ff137819 */ /* 0x000fe40000011600 */
[----:B------:R-:W-:Y:S02]  /*07d0*/  ISETP.GE.U32.AND P0, PT, R0, 0x80, PT ;  /* 0x000000800000780c */ /* 0x000fe40003f06070 */
[C---:B------:R-:W-:Y:S02]  /*07e0*/  IADD3 R0, PT, PT, -R19.reuse, 0x13, RZ ;  /* 0x0000001313007810 */ /* 0x040fe40007ffe1ff */
[----:B------:R-:W-:-:S02]  /*07f0*/  IADD3 R13, PT, PT, -R19, 0xf, RZ ;  /* 0x0000000f130d7810 */ /* 0x000fc40007ffe1ff */
[----:B------:R-:W-:-:S04]  /*0800*/  SEL R0, R0, 0x12, P0 ;  /* 0x0000001200007807 */ /* 0x000fc80000000000 */
[----:B------:R-:W-:-:S13]  /*0810*/  ISETP.GE.AND P0, PT, R13, R0, PT ;  /* 0x000000000d00720c */ /* 0x000fda0003f06270 */
[----:B------:R-:W-:Y:S05]  /*0820*/  @P0 BRA `(.L_x_148) ;  /* 0x0000000000980947 */ /* 0x000fea0003800000 */
[----:B------:R-:W0:Y:S01]  /*0830*/  LDC.64 R6, c[0x0][0x358] ;  /* 0x0000d600ff067b82 */ /* 0x000e220000000a00 */
[C---:B------:R-:W-:Y:S01]  /*0840*/  SHF.L.U64.HI R25, R8.reuse, 0xb, R9 ;  /* 0x0000000b08197819 */ /* 0x040fe20000010209 */
[----:B------:R-:W-:Y:S01]  /*0850*/  BSSY.RECONVERGENT B3, `(.L_x_149) ;  /* 0x0000022000037945 */ /* 0x000fe20003800200 */
[----:B------:R-:W-:Y:S01]  /*0860*/  IMAD.SHL.U32 R15, R8, 0x800, RZ ;  /* 0x00000800080f7824 */ /* 0x000fe200078e00ff */
[----:B------:R-:W-:Y:S01]  /*0870*/  IADD3 R18, PT, PT, RZ, -R19, -R0 ;  /* 0x80000013ff127210 */ /* 0x000fe20007ffe800 */
[----:B------:R-:W-:Y:S01]  /*0880*/  IMAD.MOV.U32 R20, RZ, RZ, RZ ;  /* 0x000000ffff147224 */ /* 0x000fe200078e00ff */
[----:B------:R-:W-:Y:S02]  /*0890*/  CS2R R10, SRZ ;  /* 0x00000000000a7805 */ /* 0x000fe4000001ff00 */
[----:B------:R-:W-:-:S07]  /*08a0*/  LOP3.LUT R25, R25, 0x80000000, RZ, 0xfc, !PT ;  /* 0x8000000019197812 */ /* 0x000fce00078efcff */
.L_x_150:
[----:B------:R-:W1:Y:S01]  /*08b0*/  LDC.64 R8, c[0x4][0x8] ;  /* 0x01000200ff087b82 */ /* 0x000e620000000a00 */
[----:B0-----:R-:W-:Y:S02]  /*08c0*/  R2UR UR4, R6 ;  /* 0x00000000060472ca */ /* 0x001fe400000e0000 */
[----:B------:R-:W-:Y:S01]  /*08d0*/  R2UR UR5, R7 ;  /* 0x00000000070572ca */ /* 0x000fe200000e0000 */
[----:B-1----:R-:W-:-:S12]  /*08e0*/  IMAD.WIDE R8, R13, 0x8, R8 ;  /* 0x000000080d087825 */ /* 0x002fd800078e0208 */
[----:B------:R-:W2:Y:S01]  /*08f0*/  LDG.E.64.CONSTANT R8, desc[UR4][R8.64] ;  /* 0x0000000408087981 */ /* 0x000ea2000c1e9b00 */
[----:B------:R-:W-:Y:S02]  /*0900*/  VIADD R18, R18, 0x1 ;  /* 0x0000000112127836 */ /* 0x000fe40000000000 */
[----:B------:R-:W-:Y:S02]  /*0910*/  VIADD R13, R13, 0x1 ;  /* 0x000000010d0d7836 */ /* 0x000fe40000000000 */
[----:B--2---:R-:W-:-:S04]  /*0920*/  IMAD.WIDE.U32 R10, P3, R8, R15, R10 ;  /* 0x0000000f080a7225 */ /* 0x004fc8000786000a */
[----:B------:R-:W-:Y:S02]  /*0930*/  IMAD R27, R8, R25, RZ ;  /* 0x00000019081b7224 */ /* 0x000fe400078e02ff */
[CC--:B------:R-:W-:Y:S02]  /*0940*/  IMAD R22, R9.reuse, R15.reuse, RZ ;  /* 0x0000000f09167224 */ /* 0x0c0fe400078e02ff */
[----:B------:R-:W-:Y:S01]  /*0950*/  IMAD.HI.U32 R29, R9, R15, RZ ;  /* 0x0000000f091d7227 */ /* 0x000fe200078e00ff */
[----:B------:R-:W-:-:S03]  /*0960*/  IADD3 R11, P0, PT, R27, R11, RZ ;  /* 0x0000000b1b0b7210 */ /* 0x000fc60007f1e0ff */
[----:B------:R-:W-:Y:S01]  /*0970*/  IMAD R27, R20, 0x8, R1 ;  /* 0x00000008141b7824 */ /* 0x000fe200078e0201 */
[----:B------:R-:W-:Y:S01]  /*0980*/  IADD3 R11, P1, PT, R22, R11, RZ ;  /* 0x0000000b160b7210 */ /* 0x000fe20007f3e0ff */
[----:B------:R-:W-:-:S04]  /*0990*/  IMAD.HI.U32 R22, R8, R25, RZ ;  /* 0x0000001908167227 */ /* 0x000fc800078e00ff */
[----:B------:R-:W-:Y:S01]  /*09a0*/  IMAD.X R8, RZ, RZ, R22, P3 ;  /* 0x000000ffff087224 */ /* 0x000fe200018e0616 */
[----:B------:R0:W-:Y:S01]  /*09b0*/  STL.64 [R27], R10 ;  /* 0x0000000a1b007387 */ /* 0x0001e20000100a00 */
[----:B------:R-:W-:-:S03]  /*09c0*/  IMAD.HI.U32 R22, R9, R25, RZ ;  /* 0x0000001909167227 */ /* 0x000fc600078e00ff */
[----:B------:R-:W-:Y:S01]  /*09d0*/  IADD3.X R8, P0, PT, R29, R8, RZ, P0, !PT ;  /* 0x000000081d087210 */ /* 0x000fe2000071e4ff */
[----:B------:R-:W-:Y:S02]  /*09e0*/  IMAD R9, R9, R25, RZ ;  /* 0x0000001909097224 */ /* 0x000fe400078e02ff */
[----:B------:R-:W-:-:S03]  /*09f0*/  VIADD R20, R20, 0x1 ;  /* 0x0000000114147836 */ /* 0x000fc60000000000 */
[----:B------:R-:W-:Y:S01]  /*0a00*/  IADD3.X R9, P1, PT, R9, R8, RZ, P1, !PT ;  /* 0x0000000809097210 */ /* 0x000fe20000f3e4ff */
[----:B------:R-:W-:Y:S01]  /*0a10*/  IMAD.X R8, RZ, RZ, R22, P0 ;  /* 0x000000ffff087224 */ /* 0x000fe200000e0616 */
[----:B------:R-:W-:-:S03]  /*0a20*/  ISETP.NE.AND P0, PT, R18, -0xf, PT ;  /* 0xfffffff11200780c */ /* 0x000fc60003f05270 */
[----:B------:R-:W-:Y:S02]  /*0a30*/  IMAD.X R8, RZ, RZ, R8, P1 ;  /* 0x000000ffff087224 */ /* 0x000fe400008e0608 */
[----:B0-----:R-:W-:Y:S02]  /*0a40*/  IMAD.MOV.U32 R10, RZ, RZ, R9 ;  /* 0x000000ffff0a7224 */ /* 0x001fe400078e0009 */
[----:B------:R-:W-:-:S06]  /*0a50*/  IMAD.MOV.U32 R11, RZ, RZ, R8 ;  /* 0x000000ffff0b7224 */ /* 0x000fcc00078e0008 */
[----:B------:R-:W-:Y:S05]  /*0a60*/  @P0 BRA `(.L_x_150) ;  /* 0xfffffffc00900947 */ /* 0x000fea000383ffff */
[----:B------:R-:W-:Y:S05]  /*0a70*/  BSYNC.RECONVERGENT B3 ;  /* 0x0000000000037941 */ /* 0x000fea0003800200 */
.L_x_149:
[----:B------:R-:W-:-:S07]  /*0a80*/  IMAD.MOV.U32 R13, RZ, RZ, R0 ;  /* 0x000000ffff0d7224 */ /* 0x000fce00078e0000 */
.L_x_148:
[----:B------:R-:W-:Y:S05]  /*0a90*/  BSYNC.RECONVERGENT B2 ;  /* 0x0000000000027941 */ /* 0x000fea0003800200 */
.L_x_147:
[----:B------:R-:W-:Y:S01]  /*0aa0*/  LOP3.LUT P0, R29, R12, 0x3f, RZ, 0xc0, !PT ;  /* 0x0000003f0c1d7812 */ /* 0x000fe2000780c0ff */
[----:B------:R-:W-:-:S04]  /*0ab0*/  IMAD.IADD R0, R19, 0x1, R13 ;  /* 0x0000000113007824 */ /* 0x000fc800078e020d */
[----:B------:R-:W-:-:S05]  /*0ac0*/  IMAD.U32 R20, R0, 0x8, R1 ;  /* 0x0000000800147824 */ /* 0x000fca00078e0001 */
[----:B------:R0:W-:Y:S04]  /*0ad0*/  STL.64 [R20+-0x78], R10 ;  /* 0xffff880a14007387 */ /* 0x0001e80000100a00 */
[----:B------:R-:W2:Y:S04]  /*0ae0*/  @P0 LDL.64 R18, [R1+0x8] ;  /* 0x0000080001120983 */ /* 0x000ea80000100a00 */
[----:B------:R-:W3:Y:S04]  /*0af0*/  LDL.64 R8, [R1+0x10] ;  /* 0x0000100001087983 */ /* 0x000ee80000100a00 */
[----:B------:R-:W4:Y:S01]  /*0b00*/  LDL.64 R6, [R1+0x18] ;  /* 0x0000180001067983 */ /* 0x000f220000100a00 */
[----:B------:R-:W-:Y:S01]  /*0b10*/  @P0 LOP3.LUT R0, R29, 0x3f, RZ, 0x3c, !PT ;  /* 0x0000003f1d000812 */ /* 0x000fe200078e3cff */
[----:B------:R-:W-:Y:S01]  /*0b20*/  BSSY.RECONVERGENT B2, `(.L_x_151) ;  /* 0x0000034000027945 */ /* 0x000fe20003800200 */
[----:B--2---:R-:W-:-:S02]  /*0b30*/  @P0 SHF.R.U64 R13, R18, 0x1, R19 ;  /* 0x00000001120d0819 */ /* 0x004fc40000001213 */
[----:B------:R-:W-:Y:S02]  /*0b40*/  @P0 SHF.R.U32.HI R15, RZ, 0x1, R19 ;  /* 0x00000001ff0f0819 */ /* 0x000fe40000011613 */
[CC--:B---3--:R-:W-:Y:S02]  /*0b50*/  @P0 SHF.L.U32 R19, R8.reuse, R29.reuse, RZ ;  /* 0x0000001d08130219 */ /* 0x0c8fe400000006ff */
[----:B0-----:R-:W-:Y:S02]  /*0b60*/  @P0 SHF.R.U64 R10, R13, R0, R15 ;  /* 0x000000000d0a0219 */ /* 0x001fe4000000120f */
[--C-:B------:R-:W-:Y:S02]  /*0b70*/  @P0 SHF.R.U32.HI R27, RZ, 0x1, R9.reuse ;  /* 0x00000001ff1b0819 */ /* 0x100fe40000011609 */
[C-C-:B------:R-:W-:Y:S02]  /*0b80*/  @P0 SHF.R.U64 R25, R8.reuse, 0x1, R9.reuse ;  /* 0x0000000108190819 */ /* 0x140fe40000001209 */
[----:B------:R-:W-:-:S02]  /*0b90*/  @P0 SHF.L.U64.HI R12, R8, R29, R9 ;  /* 0x0000001d080c0219 */ /* 0x000fc40000010209 */
[----:B------:R-:W-:Y:S02]  /*0ba0*/  @P0 SHF.R.U32.HI R11, RZ, R0, R15 ;  /* 0x00000000ff0b0219 */ /* 0x000fe4000001160f */
[----:B------:R-:W-:Y:S02]  /*0bb0*/  @P0 LOP3.LUT R8, R19, R10, RZ, 0xfc, !PT ;  /* 0x0000000a13080212 */ /* 0x000fe400078efcff */
[----:B----4-:R-:W-:Y:S02]  /*0bc0*/  @P0 SHF.L.U32 R13, R6, R29, RZ ;  /* 0x0000001d060d0219 */ /* 0x010fe400000006ff */
[----:B------:R-:W-:Y:S01]  /*0bd0*/  @P0 SHF.R.U64 R18, R25, R0, R27 ;  /* 0x0000000019120219 */ /* 0x000fe2000000121b */
[----:B------:R-:W-:Y:S01]  /*0be0*/  IMAD.SHL.U32 R10, R8, 0x4, RZ ;  /* 0x00000004080a7824 */ /* 0x000fe200078e00ff */
[----:B------:R-:W-:Y:S02]  /*0bf0*/  @P0 LOP3.LUT R9, R12, R11, RZ, 0xfc, !PT ;  /* 0x0000000b0c090212 */ /* 0x000fe400078efcff */
[----:B------:R-:W-:-:S02]  /*0c00*/  @P0 SHF.L.U64.HI R29, R6, R29, R7 ;  /* 0x0000001d061d0219 */ /* 0x000fc40000010207 */
[----:B------:R-:W-:Y:S02]  /*0c10*/  @P0 SHF.R.U32.HI R0, RZ, R0, R27 ;  /* 0x00000000ff000219 */ /* 0x000fe4000001161b */
[----:B------:R-:W-:Y:S02]  /*0c20*/  @P0 LOP3.LUT R6, R13, R18, RZ, 0xfc, !PT ;  /* 0x000000120d060212 */ /* 0x000fe400078efcff */
[----:B------:R-:W-:Y:S02]  /*0c30*/  SHF.L.U64.HI R11, R8, 0x2, R9 ;  /* 0x00000002080b7819 */ /* 0x000fe40000010209 */
[----:B------:R-:W-:Y:S02]  /*0c40*/  @P0 LOP3.LUT R7, R29, R0, RZ, 0xfc, !PT ;  /* 0x000000001d070212 */ /* 0x000fe400078efcff */
[----:B------:R-:W-:Y:S02]  /*0c50*/  SHF.L.W.U32.HI R9, R9, 0x2, R6 ;  /* 0x0000000209097819 */ /* 0x000fe40000010e06 */
[----:B------:R-:W-:-:S02]  /*0c60*/  IADD3 RZ, P0, PT, RZ, -R10, RZ ;  /* 0x8000000affff7210 */ /* 0x000fc40007f1e0ff */
[----:B------:R-:W-:Y:S02]  /*0c70*/  LOP3.LUT R0, RZ, R11, RZ, 0x33, !PT ;  /* 0x0000000bff007212 */ /* 0x000fe400078e33ff */
[----:B------:R-:W-:Y:S02]  /*0c80*/  SHF.L.W.U32.HI R6, R6, 0x2, R7 ;  /* 0x0000000206067819 */ /* 0x000fe40000010e07 */
[----:B------:R-:W-:Y:S02]  /*0c90*/  LOP3.LUT R8, RZ, R9, RZ, 0x33, !PT ;  /* 0x00000009ff087212 */ /* 0x000fe400078e33ff */
[----:B------:R-:W-:Y:S02]  /*0ca0*/  IADD3.X R12, P0, PT, RZ, R0, RZ, P0, !PT ;  /* 0x00000000ff0c7210 */ /* 0x000fe4000071e4ff */
[----:B------:R-:W-:Y:S02]  /*0cb0*/  LOP3.LUT R0, RZ, R6, RZ, 0x33, !PT ;  /* 0x00000006ff007212 */ /* 0x000fe400078e33ff */
[----:B------:R-:W-:-:S02]  /*0cc0*/  IADD3.X R8, P1, PT, RZ, R8, RZ, P0, !PT ;  /* 0x00000008ff087210 */ /* 0x000fc4000073e4ff */
[----:B------:R-:W-:-:S03]  /*0cd0*/  ISETP.GT.U32.AND P3, PT, R9, -0x1, PT ;  /* 0xffffffff0900780c */ /* 0x000fc60003f64070 */
[----:B------:R-:W-:Y:S01]  /*0ce0*/  IMAD.X R13, RZ, RZ, R0, P1 ;  /* 0x000000ffff0d7224 */ /* 0x000fe200008e0600 */
[----:B------:R-:W-:-:S04]  /*0cf0*/  ISETP.GT.AND.EX P0, PT, R6, -0x1, PT, P3 ;  /* 0xffffffff0600780c */ /* 0x000fc80003f04330 */
[----:B------:R-:W-:Y:S02]  /*0d00*/  SEL R0, R6, R13, P0 ;  /* 0x0000000d06007207 */ /* 0x000fe40000000000 */
[----:B------:R-:W-:Y:S02]  /*0d10*/  SEL R9, R9, R8, P0 ;  /* 0x0000000809097207 */ /* 0x000fe40000000000 */
[----:B------:R-:W-:Y:S02]  /*0d20*/  ISETP.NE.U32.AND P1, PT, R0, RZ, PT ;  /* 0x000000ff0000720c */ /* 0x000fe40003f25070 */
[----:B------:R-:W-:Y:S02]  /*0d30*/  SEL R11, R11, R12, P0 ;  /* 0x0000000c0b0b7207 */ /* 0x000fe40000000000 */
[----:B------:R-:W-:Y:S01]  /*0d40*/  SEL R13, R9, R0, !P1 ;  /* 0x00000000090d7207 */ /* 0x000fe20004800000 */
[----:B------:R-:W-:-:S05]  /*0d50*/  @!P0 IMAD.MOV R10, RZ, RZ, -R10 ;  /* 0x000000ffff0a8224 */ /* 0x000fca00078e0a0a */
[----:B------:R-:W0:Y:S02]  /*0d60*/  FLO.U32 R13, R13 ;  /* 0x0000000d000d7300 */ /* 0x000e2400000e0000 */
[C---:B0-----:R-:W-:Y:S02]  /*0d70*/  IADD3 R15, PT, PT, -R13.reuse, 0x1f, RZ ;  /* 0x0000001f0d0f7810 */ /* 0x041fe40007ffe1ff */
[----:B------:R-:W-:-:S03]  /*0d80*/  IADD3 R8, PT, PT, -R13, 0x3f, RZ ;  /* 0x0000003f0d087810 */ /* 0x000fc60007ffe1ff */
[----:B------:R-:W-:-:S05]  /*0d90*/  @P1 IMAD.MOV R8, RZ, RZ, R15 ;  /* 0x000000ffff081224 */ /* 0x000fca00078e020f */
[----:B------:R-:W-:-:S13]  /*0da0*/  ISETP.NE.AND P1, PT, R8, RZ, PT ;  /* 0x000000ff0800720c */ /* 0x000fda0003f25270 */
[----:B------:R-:W-:Y:S05]  /*0db0*/  @!P1 BRA `(.L_x_152) ;  /* 0x0000000000289947 */ /* 0x000fea0003800000 */
[--C-:B------:R-:W-:Y:S02]  /*0dc0*/  SHF.R.U64 R12, R10, 0x1, R11.reuse ;  /* 0x000000010a0c7819 */ /* 0x100fe4000000120b */
[C---:B------:R-:W-:Y:S02]  /*0dd0*/  LOP3.LUT R10, R8.reuse, 0x3f, RZ, 0xc0, !PT ;  /* 0x0000003f080a7812 */ /* 0x040fe400078ec0ff */
[----:B------:R-:W-:Y:S02]  /*0de0*/  SHF.R.U32.HI R18, RZ, 0x1, R11 ;  /* 0x00000001ff127819 */ /* 0x000fe4000001160b */
[----:B------:R-:W-:Y:S02]  /*0df0*/  LOP3.LUT R11, R8, 0x3f, RZ, 0xc, !PT ;  /* 0x0000003f080b7812 */ /* 0x000fe400078e0cff */
[CC--:B------:R-:W-:Y:S02]  /*0e00*/  SHF.L.U64.HI R13, R9.reuse, R10.reuse, R0 ;  /* 0x0000000a090d7219 */ /* 0x0c0fe40000010200 */
[----:B------:R-:W-:-:S02]  /*0e10*/  SHF.L.U32 R10, R9, R10, RZ ;  /* 0x0000000a090a7219 */ /* 0x000fc400000006ff */
[-CC-:B------:R-:W-:Y:S02]  /*0e20*/  SHF.R.U64 R9, R12, R11.reuse, R18.reuse ;  /* 0x0000000b0c097219 */ /* 0x180fe40000001212 */
[----:B------:R-:W-:Y:S02]  /*0e30*/  SHF.R.U32.HI R0, RZ, R11, R18 ;  /* 0x0000000bff007219 */ /* 0x000fe40000011612 */
[----:B------:R-:W-:Y:S02]  /*0e40*/  LOP3.LUT R9, R10, R9, RZ, 0xfc, !PT ;  /* 0x000000090a097212 */ /* 0x000fe400078efcff */
[----:B------:R-:W-:-:S07]  /*0e50*/  LOP3.LUT R0, R13, R0, RZ, 0xfc, !PT ;  /* 0x000000000d007212 */ /* 0x000fce00078efcff */
.L_x_152:
[----:B------:R-:W-:Y:S05]  /*0e60*/  BSYNC.RECONVERGENT B2 ;  /* 0x0000000000027941 */ /* 0x000fea0003800200 */
.L_x_151:
[----:B------:R-:W-:-:S04]  /*0e70*/  IMAD.WIDE.U32 R12, R9, 0x2168c235, RZ ;  /* 0x2168c235090c7825 */ /* 0x000fc800078e00ff */
[----:B------:R-:W-:Y:S01]  /*0e80*/  IMAD.MOV.U32 R10, RZ, RZ, R13 ;  /* 0x000000ffff0a7224 */ /* 0x000fe200078e000d */
[----:B------:R-:W-:Y:S01]  /*0e90*/  IADD3 RZ, P1, PT, R12, R12, RZ ;  /* 0x0000000c0cff7210 */ /* 0x000fe20007f3e0ff */
[----:B------:R-:W-:Y:S02]  /*0ea0*/  IMAD.MOV.U32 R11, RZ, RZ, RZ ;  /* 0x000000ffff0b7224 */ /* 0x000fe400078e00ff */
[----:B------:R-:W-:Y:S02]  /*0eb0*/  IMAD R13, R0, -0x36f0255e, RZ ;  /* 0xc90fdaa2000d7824 */ /* 0x000fe400078e02ff */
[----:B------:R-:W-:-:S04]  /*0ec0*/  IMAD.WIDE.U32 R10, R9, -0x36f0255e, R10 ;  /* 0xc90fdaa2090a7825 */ /* 0x000fc800078e000a */
[----:B------:R-:W-:-:S04]  /*0ed0*/  IMAD.HI.U32 R9, R0, -0x36f0255e, RZ ;  /* 0xc90fdaa200097827 */ /* 0x000fc800078e00ff */
[----:B------:R-:W-:-:S04]  /*0ee0*/  IMAD.WIDE.U32 R10, P3, R0, 0x2168c235, R10 ;  /* 0x2168c235000a7825 */ /* 0x000fc8000786000a */
[----:B------:R-:W-:Y:S01]  /*0ef0*/  IMAD.X R0, RZ, RZ, R9, P3 ;  /* 0x000000ffff007224 */ /* 0x000fe200018e0609 */
[----:B------:R-:W-:Y:S02]  /*0f00*/  IADD3 R9, P3, PT, R13, R11, RZ ;  /* 0x0000000b0d097210 */ /* 0x000fe40007f7e0ff */
[----:B------:R-:W-:Y:S02]  /*0f10*/  IADD3.X RZ, P1, PT, R10, R10, RZ, P1, !PT ;  /* 0x0000000a0aff7210 */ /* 0x000fe40000f3e4ff */
[C---:B------:R-:W-:Y:S01]  /*0f20*/  ISETP.GT.U32.AND P4, PT, R9.reuse, RZ, PT ;  /* 0x000000ff0900720c */ /* 0x040fe20003f84070 */
[----:B------:R-:W-:Y:S01]  /*0f30*/  IMAD.X R0, RZ, RZ, R0, P3 ;  /* 0x000000ffff007224 */ /* 0x000fe200018e0600 */
[----:B------:R-:W-:-:S04]  /*0f40*/  IADD3.X R10, P3, PT, R9, R9, RZ, P1, !PT ;  /* 0x00000009090a7210 */ /* 0x000fc80000f7e4ff */
[C---:B------:R-:W-:Y:S01]  /*0f50*/  ISETP.GT.AND.EX P1, PT, R0.reuse, RZ, PT, P4 ;  /* 0x000000ff0000720c */ /* 0x040fe20003f24340 */
[----:B------:R-:W-:-:S03]  /*0f60*/  IMAD.X R11, R0, 0x1, R0, P3 ;  /* 0x00000001000b7824 */ /* 0x000fc600018e0600 */
[----:B------:R-:W-:Y:S02]  /*0f70*/  SEL R10, R10, R9, P1 ;  /* 0x000000090a0a7207 */ /* 0x000fe40000800000 */
[----:B------:R-:W-:Y:S02]  /*0f80*/  SEL R9, R11, R0, P1 ;  /* 0x000000000b097207 */ /* 0x000fe40000800000 */
[----:B------:R-:W-:Y:S02]  /*0f90*/  IADD3 R0, P3, PT, R10, 0x1, RZ ;  /* 0x000000010a007810 */ /* 0x000fe40007f7e0ff */
[----:B------:R-:W-:Y:S02]  /*0fa0*/  SEL R11, RZ, 0xffffffff, !P1 ;  /* 0xffffffffff0b7807 */ /* 0x000fe40004800000 */
[----:B------:R-:W-:Y:S01]  /*0fb0*/  LOP3.LUT P1, R17, R17, 0x80000000, RZ, 0xc0, !PT ;  /* 0x8000000011117812 */ /* 0x000fe2000782c0ff */
[----:B------:R-:W-:Y:S02]  /*0fc0*/  IMAD.X R9, RZ, RZ, R9, P3 ;  /* 0x000000ffff097224 */ /* 0x000fe400018e0609 */
[----:B------:R-:W-:Y:S01]  /*0fd0*/  IMAD.IADD R10, R11, 0x1, -R8 ;  /* 0x000000010b0a7824 */ /* 0x000fe200078e0a08 */
[----:B------:R-:W-:-:S02]  /*0fe0*/  SHF.R.U32.HI R11, RZ, 0x1e, R7 ;  /* 0x0000001eff0b7819 */ /* 0x000fc40000011607 */
[----:B------:R-:W-:Y:S01]  /*0ff0*/  SHF.R.U64 R0, R0, 0xa, R9 ;  /* 0x0000000a00007819 */ /* 0x000fe20000001209 */
[----:B------:R-:W-:Y:S01]  /*1000*/  IMAD.SHL.U32 R7, R10, 0x100000, RZ ;  /* 0x001000000a077824 */ /* 0x000fe200078e00ff */
[----:B------:R-:W-:Y:S02]  /*1010*/  @!P0 LOP3.LUT R17, R17, 0x80000000, RZ, 0x3c, !PT ;  /* 0x8000000011118812 */ /* 0x000fe400078e3cff */
[----:B------:R-:W-:-:S04]  /*1020*/  IADD3 R0, P3, PT, R0, 0x1, RZ ;  /* 0x0000000100007810 */ /* 0x000fc80007f7e0ff */
[----:B------:R-:W-:-:S04]  /*1030*/  LEA.HI.X R9, R9, RZ, RZ, 0x16, P3 ;  /* 0x000000ff09097211 */ /* 0x000fc800018fb4ff */
[--C-:B------:R-:W-:Y:S02]  /*1040*/  SHF.R.U64 R8, R0, 0x1, R9.reuse ;  /* 0x0000000100087819 */ /* 0x100fe40000001209 */
[----:B------:R-:W-:Y:S02]  /*1050*/  SHF.R.U32.HI R10, RZ, 0x1, R9 ;  /* 0x00000001ff0a7819 */ /* 0x000fe40000011609 */
[----:B------:R-:W-:Y:S02]  /*1060*/  IADD3 R8, P3, P4, RZ, RZ, R8 ;  /* 0x000000ffff087210 */ /* 0x000fe40007c7e008 */
[----:B------:R-:W-:Y:S02]  /*1070*/  LEA.HI R0, R6, R11, RZ, 0x1 ;  /* 0x0000000b06007211 */ /* 0x000fe400078f08ff */
[----:B------:R-:W-:-:S03]  /*1080*/  IADD3.X R6, PT, PT, R7, 0x3fe00000, R10, P3, P4 ;  /* 0x3fe0000007067810 */ /* 0x000fc60001fe840a */
[----:B------:R-:W-:Y:S01]  /*1090*/  @P1 IMAD.MOV R0, RZ, RZ, -R0 ;  /* 0x000000ffff001224 */ /* 0x000fe200078e0a00 */
[----:B------:R-:W-:-:S07]  /*10a0*/  LOP3.LUT R9, R6, R17, RZ, 0xfc, !PT ;  /* 0x0000001106097212 */ /* 0x000fce00078efcff */
.L_x_146:
[----:B------:R-:W-:-:S04]  /*10b0*/  IMAD.MOV.U32 R17, RZ, RZ, 0x0 ;  /* 0x00000000ff117424 */ /* 0x000fc800078e00ff */
[----:B------:R-:W-:Y:S05]  /*10c0*/  RET.REL.NODEC R16 `(a4c_tanf64) ;  /* 0xffffffec10cc7950 */ /* 0x000fea0003c3ffff */
.L_x_153:
        /* <DEDUP_REMOVED lines=11> */
.L_x_194:


//--------------------- .text.a4c_sinf64          --------------------------
	.section	.text.a4c_sinf64,"ax",@progbits
	.align	128
        .global         a4c_sinf64
        .type           a4c_sinf64,@function
        .size           a4c_sinf64,(.L_x_195 - a4c_sinf64)
        .other          a4c_sinf64,@"STO_CUDA_ENTRY STV_DEFAULT"
a4c_sinf64:
.text.a4c_sinf64:
        /* <DEDUP_REMOVED lines=14> */
[----:B------:R-:W0:Y:S01]  /*00e0*/  LDCU.64 UR8, c[0x4][0x10] ;  /* 0x01000200ff0877ac */ /* 0x000e220008000a00 */
[----:B-1----:R-:W-:-:S07]  /*00f0*/  IMAD R3, R3, UR4, RZ ;  /* 0x0000000403037c24 */ /* 0x002fce000f8e02ff */
.L_x_156:
[----:B0-----:R-:W-:-:S06]  /*0100*/  IMAD.WIDE R10, R0, 0x8, R6 ;  /* 0x00000008000a7825 */ /* 0x001fcc00078e0206 */
[----:B--2---:R-:W2:Y:S01]  /*0110*/  LDG.E.64 R10, desc[UR6][R10.64] ;  /* 0x000000060a0a7981 */ /* 0x004ea2000c1e1b00 */
[----:B------:R-:W-:Y:S01]  /*0120*/  BSSY.RECONVERGENT B0, `(.L_x_154) ;  /* 0x000001a000007945 */ /* 0x000fe20003800200 */
[----:B--2---:R-:W-:-:S14]  /*0130*/  DSETP.NEU.AND P0, PT, |R10|, +INF , PT ;  /* 0x7ff000000a00742a */ /* 0x004fdc0003f0d200 */
[----:B------:R-:W-:Y:S01]  /*0140*/  @!P0 DMUL R20, RZ, R10 ;  /* 0x0000000aff148228 */ /* 0x000fe20000000000 */
[----:B------:R-:W-:Y:S01]  /*0150*/  @!P0 IMAD.MOV.U32 R2, RZ, RZ, RZ ;  /* 0x000000ffff028224 */ /* 0x000fe200078e00ff */
[----:B------:R-:W-:Y:S09]  /*0160*/  @!P0 BRA `(.L_x_155) ;  /* 0x0000000000548947 */ /* 0x000ff20003800000 */
[----:B------:R-:W-:Y:S01]  /*0170*/  UMOV UR4, 0x6dc9c883 ;  /* 0x6dc9c88300047882 */ /* 0x000fe20000000000 */
[----:B------:R-:W-:Y:S01]  /*0180*/  UMOV UR5, 0x3fe45f30 ;  /* 0x3fe45f3000057882 */ /* 0x000fe20000000000 */
[C---:B------:R-:W-:Y:S02]  /*0190*/  DSETP.GE.AND P0, PT, |R10|.reuse, 2.14748364800000000000e+09, PT ;  /* 0x41e000000a00742a */ /* 0x040fe40003f06200 */
[----:B------:R-:W-:Y:S01]  /*01a0*/  DMUL R8, R10, UR4 ;  /* 0x000000040a087c28 */ /* 0x000fe20008000000 */
[----:B------:R-:W-:Y:S01]  /*01b0*/  UMOV UR4, 0x54442d18 ;  /* 0x54442d1800047882 */ /* 0x000fe20000000000 */
[----:B------:R-:W-:-:S04]  /*01c0*/  UMOV UR5, 0x3ff921fb ;  /* 0x3ff921fb00057882 */ /* 0x000fc80000000000 */
        /* <DEDUP_REMOVED lines=11> */
[----:B---34-:R-:W-:Y:S05]  /*0280*/  CALL.REL.NOINC `($a4c_sinf64$__internal_trig_reduction_slowpathd) ;  /* 0x0000000000987944 */ /* 0x018fea0003c00000 */
[----:B------:R-:W-:Y:S02]  /*0290*/  IMAD.MOV.U32 R2, RZ, RZ, R10 ;  /* 0x000000ffff027224 */ /* 0x000fe400078e000a */
[----:B------:R-:W-:Y:S02]  /*02a0*/  IMAD.MOV.U32 R20, RZ, RZ, R12 ;  /* 0x000000ffff147224 */ /* 0x000fe400078e000c */
[----:B------:R-:W-:-:S07]  /*02b0*/  IMAD.MOV.U32 R21, RZ, RZ, R13 ;  /* 0x000000ffff157224 */ /* 0x000fce00078e000d */
.L_x_155:
[----:B----4-:R-:W-:Y:S05]  /*02c0*/  BSYNC.RECONVERGENT B0 ;  /* 0x0000000000007941 */ /* 0x010fea0003800200 */
.L_x_154:
[----:B------:R-:W-:-:S05]  /*02d0*/  IMAD.SHL.U32 R8, R2, 0x40, RZ ;  /* 0x0000004002087824 */ /* 0x000fca00078e00ff */
[----:B------:R-:W-:-:S04]  /*02e0*/  LOP3.LUT R8, R8, 0x40, RZ, 0xc0, !PT ;  /* 0x0000004008087812 */ /* 0x000fc800078ec0ff */
[----:B------:R-:W-:-:S05]  /*02f0*/  IADD3 R26, P0, PT, R8, UR8, RZ ;  /* 0x00000008081a7c10 */ /* 0x000fca000ff1e0ff */
[----:B------:R-:W-:-:S05]  /*0300*/  IMAD.X R27, RZ, RZ, UR9, P0 ;  /* 0x00000009ff1b7e24 */ /* 0x000fca00080e06ff */
[----:B------:R-:W2:Y:S04]  /*0310*/  LDG.E.128.CONSTANT R8, desc[UR6][R26.64] ;  /* 0x000000061a087981 */ /* 0x000ea8000c1e9d00 */
[----:B------:R-:W4:Y:S04]  /*0320*/  LDG.E.128.CONSTANT R12, desc[UR6][R26.64+0x10] ;  /* 0x000010061a0c7981 */ /* 0x000f28000c1e9d00 */
[----:B------:R-:W5:Y:S01]  /*0330*/  LDG.E.128.CONSTANT R16, desc[UR6][R26.64+0x20] ;  /* 0x000020061a107981 */ /* 0x000f62000c1e9d00 */
[----:B------:R-:W-:Y:S01]  /*0340*/  LOP3.LUT R22, R2, 0x1, RZ, 0xc0, !PT ;  /* 0x0000000102167812 */ /* 0x000fe200078ec0ff */
[----:B------:R-:W-:-:S02]  /*0350*/  IMAD.MOV.U32 R24, RZ, RZ, 0x20fd8164 ;  /* 0x20fd8164ff187424 */ /* 0x000fc400078e00ff */
[----:B------:R-:W-:Y:S01]  /*0360*/  IMAD.MOV.U32 R25, RZ, RZ, 0x3da8ff83 ;  /* 0x3da8ff83ff197424 */ /* 0x000fe200078e00ff */
[----:B------:R-:W-:Y:S01]  /*0370*/  ISETP.NE.U32.AND P0, PT, R22, 0x1, PT ;  /* 0x000000011600780c */ /* 0x000fe20003f05070 */
[----:B------:R-:W-:-:S03]  /*0380*/  DMUL R22, R20, R20 ;  /* 0x0000001414167228 */ /* 0x000fc60000000000 */
[----:B------:R-:W-:Y:S02]  /*0390*/  FSEL R24, R24, -8.06006814911005101289e+34, !P0 ;  /* 0xf9785eba18187808 */ /* 0x000fe40004000000 */
[----:B------:R-:W-:-:S06]  /*03a0*/  FSEL R25, -R25, 0.11223486810922622681, !P0 ;  /* 0x3de5db6519197808 */ /* 0x000fcc0004000100 */
[----:B--2---:R-:W-:-:S08]  /*03b0*/  DFMA R8, R22, R24, R8 ;  /* 0x000000181608722b */ /* 0x004fd00000000008 */
[----:B------:R-:W-:-:S08]  /*03c0*/  DFMA R8, R22, R8, R10 ;  /* 0x000000081608722b */ /* 0x000fd0000000000a */
[----:B----4-:R-:W-:-:S08]  /*03d0*/  DFMA R8, R22, R8, R12 ;  /* 0x000000081608722b */ /* 0x010fd0000000000c */
[----:B------:R-:W-:-:S08]  /*03e0*/  DFMA R8, R22, R8, R14 ;  /* 0x000000081608722b */ /* 0x000fd0000000000e */
[----:B-----5:R-:W-:-:S08]  /*03f0*/  DFMA R8, R22, R8, R16 ;  /* 0x000000081608722b */ /* 0x020fd00000000010 */
[----:B------:R-:W-:-:S08]  /*0400*/  DFMA R8, R22, R8, R18 ;  /* 0x000000081608722b */ /* 0x000fd00000000012 */
[----:B------:R-:W-:Y:S02]  /*0410*/  DFMA R20, R8, R20, R20 ;  /* 0x000000140814722b */ /* 0x000fe40000000014 */
[----:B------:R-:W-:-:S10]  /*0420*/  DFMA R8, R22, R8, 1 ;  /* 0x3ff000001608742b */ /* 0x000fd40000000008 */
[----:B------:R-:W-:Y:S02]  /*0430*/  FSEL R10, R8, R20, !P0 ;  /* 0x00000014080a7208 */ /* 0x000fe40004000000 */
[----:B------:R-:W-:Y:S02]  /*0440*/  FSEL R11, R9, R21, !P0 ;  /* 0x00000015090b7208 */ /* 0x000fe40004000000 */
[----:B------:R-:W-:-:S04]  /*0450*/  LOP3.LUT P0, RZ, R2, 0x2, RZ, 0xc0, !PT ;  /* 0x0000000202ff7812 */ /* 0x000fc8000780c0ff */
[----:B------:R-:W-:-:S10]  /*0460*/  DADD R8, RZ, -R10 ;  /* 0x00000000ff087229 */ /* 0x000fd4000000080a */
[----:B------:R-:W-:Y:S02]  /*0470*/  FSEL R10, R10, R8, !P0 ;  /* 0x000000080a0a7208 */ /* 0x000fe40004000000 */
[----:B------:R-:W-:Y:S01]  /*0480*/  FSEL R11, R11, R9, !P0 ;  /* 0x000000090b0b7208 */ /* 0x000fe20004000000 */
[----:B---3--:R-:W-:-:S04]  /*0490*/  IMAD.WIDE R8, R0, 0x8, R4 ;  /* 0x0000000800087825 */ /* 0x008fc800078e0204 */
[----:B------:R-:W-:Y:S01]  /*04a0*/  IMAD.IADD R0, R3, 0x1, R0 ;  /* 0x0000000103007824 */ /* 0x000fe200078e0200 */
[----:B------:R1:W-:Y:S04]  /*04b0*/  STG.E.64 desc[UR6][R8.64], R10 ;  /* 0x0000000a08007986 */ /* 0x0003e8000c101b06 */
[----:B------:R-:W-:-:S13]  /*04c0*/  ISETP.GE.AND P0, PT, R0, UR10, PT ;  /* 0x0000000a00007c0c */ /* 0x000fda000bf06270 */
[----:B-1----:R-:W-:Y:S05]  /*04d0*/  @!P0 BRA `(.L_x_156) ;  /* 0xfffffffc00088947 */ /* 0x002fea000383ffff */
[----:B------:R-:W-:Y:S05]  /*04e0*/  EXIT ;  /* 0x000000000000794d */ /* 0x000fea0003800000 */
        .type           $a4c_sinf64$__internal_trig_reduction_slowpathd,@function
        .size           $a4c_sinf64$__internal_trig_reduction_slowpathd,(.L_x_195 - $a4c_sinf64$__internal_trig_reduction_slowpathd)
$a4c_sinf64$__internal_trig_reduction_slowpathd:
        /* <DEDUP_REMOVED lines=9> */
[----:B------:R-:W-:-:S03]  /*0580*/  CS2R R16, SRZ ;  /* 0x0000000000107805 */ /* 0x000fc6000001ff00 */
[----:B------:R-:W-:Y:S02]  /*0590*/  SHF.R.U32.HI R9, RZ, 0x6, R10 ;  /* 0x00000006ff097819 */ /* 0x000fe4000001160a */
[----:B------:R-:W-:Y:S02]  /*05a0*/  ISETP.GE.U32.AND P0, PT, R10, 0x80, PT ;  /* 0x000000800a00780c */ /* 0x000fe40003f06070 */
[C---:B------:R-:W-:Y:S02]  /*05b0*/  IADD3 R10, PT, PT, -R9.reuse, 0x13, RZ ;  /* 0x00000013090a7810 */ /* 0x040fe40007ffe1ff */
[----:B------:R-:W-:Y:S02]  /*05c0*/  IADD3 R23, PT, PT, -R9, 0xf, RZ ;  /* 0x0000000f09177810 */ /* 0x000fe40007ffe1ff */
        /* <DEDUP_REMOVED lines=11> */
.L_x_161:
        /* <DEDUP_REMOVED lines=29> */
.L_x_160:
[----:B------:R-:W-:-:S07]  /*0850*/  IMAD.MOV.U32 R23, RZ, RZ, R10 ;  /* 0x000000ffff177224 */ /* 0x000fce00078e000a */
.L_x_159:
[----:B------:R-:W-:Y:S05]  /*0860*/  BSYNC.RECONVERGENT B1 ;  /* 0x0000000000017941 */ /* 0x000fea0003800200 */
.L_x_158:
[----:B------:R-:W-:Y:S01]  /*0870*/  LOP3.LUT P0, R27, R8, 0x3f, RZ, 0xc0, !PT ;  /* 0x0000003f081b7812 */ /* 0x000fe2000780c0ff */
[----:B------:R-:W-:-:S04]  /*0880*/  IMAD.IADD R8, R9, 0x1, R23 ;  /* 0x0000000109087824 */ /* 0x000fc800078e0217 */
[----:B------:R-:W-:-:S05]  /*0890*/  IMAD.U32 R29, R8, 0x8, R1 ;  /* 0x00000008081d7824 */ /* 0x000fca00078e0001 */
[----:B------:R0:W-:Y:S04]  /*08a0*/  STL.64 [R29+-0x78], R16 ;  /* 0xffff88101d007387 */ /* 0x0001e80000100a00 */
[----:B------:R-:W2:Y:S04]  /*08b0*/  @P0 LDL.64 R18, [R1+0x8] ;  /* 0x0000080001120983 */ /* 0x000ea80000100a00 */
[----:B------:R-:W3:Y:S04]  /*08c0*/  LDL.64 R12, [R1+0x10] ;  /* 0x00001000010c7983 */ /* 0x000ee80000100a00 */
[----:B------:R-:W0:Y:S01]  /*08d0*/  LDL.64 R8, [R1+0x18] ;  /* 0x0000180001087983 */ /* 0x000e220000100a00 */
[----:B------:R-:W-:Y:S01]  /*08e0*/  @P0 LOP3.LUT R10, R27, 0x3f, RZ, 0x3c, !PT ;  /* 0x0000003f1b0a0812 */ /* 0x000fe200078e3cff */
[----:B------:R-:W-:Y:S01]  /*08f0*/  BSSY.RECONVERGENT B1, `(.L_x_162) ;  /* 0x0000034000017945 */ /* 0x000fe20003800200 */
[----:B--2---:R-:W-:-:S02]  /*0900*/  @P0 SHF.R.U64 R15, R18, 0x1, R19 ;  /* 0x00000001120f0819 */ /* 0x004fc40000001213 */
[----:B------:R-:W-:Y:S02]  /*0910*/  @P0 SHF.R.U32.HI R19, RZ, 0x1, R19 ;  /* 0x00000001ff130819 */ /* 0x000fe40000011613 */
[CC--:B---3--:R-:W-:Y:S02]  /*0920*/  @P0 SHF.L.U32 R21, R12.reuse, R27.reuse, RZ ;  /* 0x0000001b0c150219 */ /* 0x0c8fe400000006ff */
[----:B------:R-:W-:Y:S02]  /*0930*/  @P0 SHF.R.U64 R14, R15, R10, R19 ;  /* 0x0000000a0f0e0219 */ /* 0x000fe40000001213 */
[--C-:B------:R-:W-:Y:S02]  /*0940*/  @P0 SHF.R.U32.HI R25, RZ, 0x1, R13.reuse ;  /* 0x00000001ff190819 */ /* 0x100fe4000001160d */
[C-C-:B------:R-:W-:Y:S02]  /*0950*/  @P0 SHF.R.U64 R23, R12.reuse, 0x1, R13.reuse ;  /* 0x000000010c170819 */ /* 0x140fe4000000120d */
[----:B------:R-:W-:-:S02]  /*0960*/  @P0 SHF.L.U64.HI R18, R12, R27, R13 ;  /* 0x0000001b0c120219 */ /* 0x000fc4000001020d */
[----:B------:R-:W-:Y:S02]  /*0970*/  @P0 SHF.R.U32.HI R15, RZ, R10, R19 ;  /* 0x0000000aff0f0219 */ /* 0x000fe40000011613 */
[----:B------:R-:W-:Y:S02]  /*0980*/  @P0 LOP3.LUT R12, R21, R14, RZ, 0xfc, !PT ;  /* 0x0000000e150c0212 */ /* 0x000fe400078efcff */
[----:B0-----:R-:W-:Y:S02]  /*0990*/  @P0 SHF.L.U32 R16, R8, R27, RZ ;  /* 0x0000001b08100219 */ /* 0x001fe400000006ff */
        /* <DEDUP_REMOVED lines=41> */
.L_x_163:
[----:B------:R-:W-:Y:S05]  /*0c30*/  BSYNC.RECONVERGENT B1 ;  /* 0x0000000000017941 */ /* 0x000fea0003800200 */
.L_x_162:
[----:B------:R-:W-:Y:S01]  /*0c40*/  IMAD.WIDE.U32 R16, R13, 0x2168c235, RZ ;  /* 0x2168c2350d107825 */ /* 0x000fe200078e00ff */
[----:B------:R-:W-:-:S03]  /*0c50*/  SHF.R.U32.HI R9, RZ, 0x1e, R9 ;  /* 0x0000001eff097819 */ /* 0x000fc60000011609 */
[----:B------:R-:W-:Y:S01]  /*0c60*/  IMAD.MOV.U32 R14, RZ, RZ, R17 ;  /* 0x000000ffff0e7224 */ /* 0x000fe200078e0011 */
[----:B------:R-:W-:Y:S01]  /*0c70*/  IADD3 RZ, P1, PT, R16, R16, RZ ;  /* 0x0000001010ff7210 */ /* 0x000fe20007f3e0ff */
[----:B------:R-:W-:Y:S01]  /*0c80*/  IMAD.MOV.U32 R15, RZ, RZ, RZ ;  /* 0x000000ffff0f7224 */ /* 0x000fe200078e00ff */
[----:B------:R-:W-:Y:S01]  /*0c90*/  LEA.HI R9, R8, R9, RZ, 0x1 ;  /* 0x0000000908097211 */ /* 0x000fe200078f08ff */
        /* <DEDUP_REMOVED lines=19> */
[----:B------:R-:W-:-:S02]  /*0dd0*/  @!P0 LOP3.LUT R11, R11, 0x80000000, RZ, 0x3c, !PT ;  /* 0x800000000b0b8812 */ /* 0x000fc400078e3cff */
[----:B------:R-:W-:-:S04]  /*0de0*/  SHF.R.U64 R10, R10, 0xa, R13 ;  /* 0x0000000a0a0a7819 */ /* 0x000fc8000000120d */
[----:B------:R-:W-:-:S03]  /*0df0*/  IADD3 R10, P2, PT, R10, 0x1, RZ ;  /* 0x000000010a0a7810 */ /* 0x000fc60007f5e0ff */
[----:B------:R-:W-:Y:S01]  /*0e00*/  @P1 IMAD.MOV R9, RZ, RZ, -R9 ;  /* 0x000000ffff091224 */ /* 0x000fe200078e0a09 */
[----:B------:R-:W-:-:S04]  /*0e10*/  LEA.HI.X R13, R13, RZ, RZ, 0x16, P2 ;  /* 0x000000ff0d0d7211 */ /* 0x000fc800010fb4ff */
[--C-:B------:R-:W-:Y:S01]  /*0e20*/  SHF.R.U64 R12, R10, 0x1, R13.reuse ;  /* 0x000000010a0c7819 */ /* 0x100fe2000000120d */
[----:B------:R-:W-:Y:S01]  /*0e30*/  IMAD.SHL.U32 R10, R14, 0x100000, RZ ;  /* 0x001000000e0a7824 */ /* 0x000fe200078e00ff */
[----:B------:R-:W-:Y:S02]  /*0e40*/  SHF.R.U32.HI R13, RZ, 0x1, R13 ;  /* 0x00000001ff0d7819 */ /* 0x000fe4000001160d */
[----:B------:R-:W-:-:S04]  /*0e50*/  IADD3 R12, P2, P3, RZ, RZ, R12 ;  /* 0x000000ffff0c7210 */ /* 0x000fc80007b5e00c */
[----:B------:R-:W-:-:S04]  /*0e60*/  IADD3.X R8, PT, PT, R10, 0x3fe00000, R13, P2, P3 ;  /* 0x3fe000000a087810 */ /* 0x000fc800017e640d */
[----:B------:R-:W-:-:S07]  /*0e70*/  LOP3.LUT R13, R8, R11, RZ, 0xfc, !PT ;  /* 0x0000000b080d7212 */ /* 0x000fce00078efcff */
.L_x_157:
[----:B------:R-:W-:Y:S02]  /*0e80*/  IMAD.MOV.U32 R10, RZ, RZ, R9 ;  /* 0x000000ffff0a7224 */ /* 0x000fe400078e0009 */
[----:B------:R-:W-:Y:S02]  /*0e90*/  IMAD.MOV.U32 R8, RZ, RZ, R2 ;  /* 0x000000ffff087224 */ /* 0x000fe400078e0002 */
[----:B------:R-:W-:-:S04]  /*0ea0*/  IMAD.MOV.U32 R9, RZ, RZ, 0x0 ;  /* 0x00000000ff097424 */ /* 0x000fc800078e00ff */
[----:B------:R-:W-:Y:S05]  /*0eb0*/  RET.REL.NODEC R8 `(a4c_sinf64) ;  /* 0xfffffff008507950 */ /* 0x000fea0003c3ffff */
.L_x_164:
        /* <DEDUP_REMOVED lines=12> */
.L_x_195:


//--------------------- .text.a4c_cosf64          --------------------------
	.section	.text.a4c_cosf64,"ax",@progbits
	.align	128
        .global         a4c_cosf64
        .type           a4c_cosf64,@function
        .size           a4c_cosf64,(.L_x_219 - a4c_cosf64)
        .other          a4c_cosf64,@"STO_CUDA_ENTRY STV_DEFAULT"
a4c_cosf64:
.text.a4c_cosf64:
        /* <DEDUP_REMOVED lines=8> */
[----:B------:R-:W0:Y:S01]  /*0080*/  LDCU UR4, c[0x0][0x370] ;  /* 0x00006e00ff0477ac */ /* 0x000e220008000800 */
[----:B------:R-:W1:Y:S01]  /*0090*/  LDCU.64 UR6, c[0x0][0x358] ;  /* 0x00006b00ff0677ac */ /* 0x000e620008000a00 */
[----:B0-----:R-:W-:-:S07]  /*00a0*/  IMAD R3, R3, UR4, RZ ;  /* 0x0000000403037c24 */ /* 0x001fce000f8e02ff */
.L_x_170:
[----:B------:R-:W0:Y:S02]  /*00b0*/  LDC.64 R6, c[0x0][0x380] ;  /* 0x0000e000ff067b82 */ /* 0x000e240000000a00 */
[----:B0-----:R-:W-:-:S06]  /*00c0*/  IMAD.WIDE R6, R2, 0x8, R6 ;  /* 0x0000000802067825 */ /* 0x001fcc00078e0206 */
[----:B-1----:R-:W2:Y:S01]  /*00d0*/  LDG.E.64 R6, desc[UR6][R6.64] ;  /* 0x0000000606067981 */ /* 0x002ea2000c1e1b00 */
[----:B------:R-:W-:Y:S01]  /*00e0*/  BSSY.RECONVERGENT B0, `(.L_x_165) ;  /* 0x000006a000007945 */ /* 0x000fe20003800200 */
[----:B--2---:R-:W0:Y:S02]  /*00f0*/  F2F.F32.F64 R0, R6 ;  /* 0x0000000600007310 */ /* 0x004e240000301000 */
[C---:B0-----:R-:W-:Y:S01]  /*0100*/  FMUL R5, R0.reuse, 0.63661974668502807617 ;  /* 0x3f22f98300057820 */ /* 0x041fe20000400000 */
[----:B------:R-:W-:-:S05]  /*0110*/  FSETP.GE.AND P0, PT, |R0|, 105615, PT ;  /* 0x47ce47800000780b */ /* 0x000fca0003f06200 */
[----:B------:R-:W0:Y:S02]  /*0120*/  F2I.NTZ R5, R5 ;  /* 0x0000000500057305 */ /* 0x000e240000203100 */
[----:B0-----:R-:W-:-:S05]  /*0130*/  I2FP.F32.S32 R9, R5 ;  /* 0x0000000500097245 */ /* 0x001fca0000201400 */
[----:B------:R-:W-:-:S04]  /*0140*/  FFMA R8, R9, -1.5707962512969970703, R0 ;  /* 0xbfc90fda09087823 */ /* 0x000fc80000000000 */
[----:B------:R-:W-:-:S04]  /*0150*/  FFMA R8, R9, -7.5497894158615963534e-08, R8 ;  /* 0xb3a2216809087823 */ /* 0x000fc80000000008 */
[----:B------:R-:W-:Y:S01]  /*0160*/  FFMA R8, R9, -5.3903029534742383927e-15, R8 ;  /* 0xa7c234c509087823 */ /* 0x000fe20000000008 */
[----:B------:R-:W-:Y:S06]  /*0170*/  @!P0 BRA `(.L_x_166) ;  /* 0x0000000400808947 */ /* 0x000fec0003800000 */
[----:B------:R-:W-:-:S13]  /*0180*/  FSETP.NEU.AND P0, PT, |R0|, +INF , PT ;  /* 0x7f8000000000780b */ /* 0x000fda0003f0d200 */
[----:B------:R-:W-:Y:S01]  /*0190*/  @!P0 FMUL R8, RZ, R0 ;  /* 0x00000000ff088220 */ /* 0x000fe20000400000 */
[----:B------:R-:W-:Y:S01]  /*01a0*/  @!P0 IMAD.MOV.U32 R5, RZ, RZ, RZ ;  /* 0x000000ffff058224 */ /* 0x000fe200078e00ff */
[----:B------:R-:W-:Y:S06]  /*01b0*/  @!P0 BRA `(.L_x_166) ;  /* 0x0000000400708947 */ /* 0x000fec0003800000 */
[----:B------:R-:W-:Y:S01]  /*01c0*/  IMAD.SHL.U32 R6, R0, 0x100, RZ ;  /* 0x0000010000067824 */ /* 0x000fe200078e00ff */
[----:B------:R-:W0:Y:S01]  /*01d0*/  LDCU.64 UR8, c[0x4][URZ] ;  /* 0x01000000ff0877ac */ /* 0x000e220008000a00 */
[----:B------:R-:W-:Y:S02]  /*01e0*/  IMAD.MOV.U32 R5, RZ, RZ, RZ ;  /* 0x000000ffff057224 */ /* 0x000fe400078e00ff */
[----:B------:R-:W-:Y:S01]  /*01f0*/  IMAD.MOV.U32 R16, RZ, RZ, RZ ;  /* 0x000000ffff107224 */ /* 0x000fe200078e00ff */
[----:B------:R-:W-:Y:S01]  /*0200*/  LOP3.LUT R15, R6, 0x80000000, RZ, 0xfc, !PT ;  /* 0x80000000060f7812 */ /* 0x000fe200078efcff */
[----:B------:R-:W-:Y:S01]  /*0210*/  UMOV UR5, URZ ;  /* 0x000000ff00057c82 */ /* 0x000fe20008000000 */
[----:B------:R-:W-:-:S05]  /*0220*/  UMOV UR4, URZ ;  /* 0x000000ff00047c82 */ /* 0x000fca0008000000 */
.L_x_167:
[----:B0-----:R-:W-:Y:S01]  /*0230*/  IMAD.U32 R8, RZ, RZ, UR8 ;  /* 0x00000008ff087e24 */ /* 0x001fe2000f8e00ff */
[----:B------:R-:W-:-:S05]  /*0240*/  MOV R9, UR9 ;  /* 0x0000000900097c02 */ /* 0x000fca0008000f00 */
[----:B------:R-:W2:Y:S01]  /*0250*/  LDG.E.CONSTANT R6, desc[UR6][R8.64] ;  /* 0x0000000608067981 */ /* 0x000ea2000c1e9900 */
[----:B------:R-:W-:Y:S01]  /*0260*/  UIADD3 UR4, UPT, UPT, UR4, 0x1, URZ ;  /* 0x0000000104047890 */ /* 0x000fe2000fffe0ff */
[C---:B------:R-:W-:Y:S01]  /*0270*/  ISETP.EQ.AND P0, PT, R16.reuse, RZ, PT ;  /* 0x000000ff1000720c */ /* 0x040fe20003f02270 */
[----:B------:R-:W-:Y:S01]  /*0280*/  UIADD3 UR8, UP1, UPT, UR8, 0x4, URZ ;  /* 0x0000000408087890 */ /* 0x000fe2000ff3e0ff */
[C---:B------:R-:W-:Y:S01]  /*0290*/  ISETP.EQ.AND P1, PT, R16.reuse, 0x4, PT ;  /* 0x000000041000780c */ /* 0x040fe20003f22270 */
[----:B------:R-:W-:Y:S01]  /*02a0*/  UISETP.NE.AND UP0, UPT, UR4, 0x6, UPT ;  /* 0x000000060400788c */ /* 0x000fe2000bf05270 */
[C---:B------:R-:W-:Y:S01]  /*02b0*/  ISETP.EQ.AND P2, PT, R16.reuse, 0x8, PT ;  /* 0x000000081000780c */ /* 0x040fe20003f42270 */
[----:B------:R-:W-:Y:S01]  /*02c0*/  UIADD3.X UR9, UPT, UPT, URZ, UR9, URZ, UP1, !UPT ;  /* 0x00000009ff097290 */ /* 0x000fe20008ffe4ff */
[C---:B------:R-:W-:Y:S02]  /*02d0*/  ISETP.EQ.AND P3, PT, R16.reuse, 0xc, PT ;  /* 0x0000000c1000780c */ /* 0x040fe40003f62270 */
[----:B------:R-:W-:-:S02]  /*02e0*/  ISETP.EQ.AND P4, PT, R16, 0x10, PT ;  /* 0x000000101000780c */ /* 0x000fc40003f82270 */
[C---:B------:R-:W-:Y:S01]  /*02f0*/  ISETP.EQ.AND P5, PT, R16.reuse, 0x14, PT ;  /* 0x000000141000780c */ /* 0x040fe20003fa2270 */
[----:B------:R-:W-:Y:S02]  /*0300*/  VIADD R16, R16, 0x4 ;  /* 0x0000000410107836 */ /* 0x000fe40000000000 */
[----:B--2---:R-:W-:-:S03]  /*0310*/  IMAD.WIDE.U32 R6, R6, R15, RZ ;  /* 0x0000000f06067225 */ /* 0x004fc600078e00ff */
[----:B------:R-:W-:-:S04]  /*0320*/  IADD3 R6, P6, PT, R6, R5, RZ ;  /* 0x0000000506067210 */ /* 0x000fc80007fde0ff */
[----:B------:R-:W-:Y:S01]  /*0330*/  IADD3.X R5, PT, PT, R7, UR5, RZ, P6, !PT ;  /* 0x0000000507057c10 */ /* 0x000fe2000b7fe4ff */
[--C-:B------:R-:W-:Y:S01]  /*0340*/  @P0 IMAD.MOV.U32 R4, RZ, RZ, R6.reuse ;  /* 0x000000ffff040224 */ /* 0x100fe200078e0006 */
[----:B------:R-:W-:Y:S01]  /*0350*/  @P4 MOV R14, R6 ;  /* 0x00000006000e4202 */ /* 0x000fe20000000f00 */
[--C-:B------:R-:W-:Y:S02]  /*0360*/  @P1 IMAD.MOV.U32 R11, RZ, RZ, R6.reuse ;  /* 0x000000ffff0b1224 */ /* 0x100fe400078e0006 */
[--C-:B------:R-:W-:Y:S02]  /*0370*/  @P2 IMAD.MOV.U32 R12, RZ, RZ, R6.reuse ;  /* 0x000000ffff0c2224 */ /* 0x100fe400078e0006 */
[--C-:B------:R-:W-:Y:S02]  /*0380*/  @P3 IMAD.MOV.U32 R13, RZ, RZ, R6.reuse ;  /* 0x000000ffff0d3224 */ /* 0x100fe400078e0006 */
[----:B------:R-:W-:Y:S01]  /*0390*/  @P5 IMAD.MOV.U32 R10, RZ, RZ, R6 ;  /* 0x000000ffff0a5224 */ /* 0x000fe200078e0006 */
[----:B------:R-:W-:Y:S06]  /*03a0*/  BRA.U UP0, `(.L_x_167) ;  /* 0xfffffffd00a07547 */ /* 0x000fec000b83ffff */
[----:B------:R-:W-:Y:S01]  /*03b0*/  SHF.R.U32.HI R6, RZ, 0x17, R0 ;  /* 0x00000017ff067819 */ /* 0x000fe20000011600 */
[----:B------:R-:W-:Y:S03]  /*03c0*/  BSSY.RECONVERGENT B1, `(.L_x_168) ;  /* 0x0000029000017945 */ /* 0x000fe60003800200 */
[C---:B------:R-:W-:Y:S02]  /*03d0*/  LOP3.LUT R7, R6.reuse, 0xe0, RZ, 0xc0, !PT ;  /* 0x000000e006077812 */ /* 0x040fe400078ec0ff */
[----:B------:R-:W-:-:S03]  /*03e0*/  LOP3.LUT P6, RZ, R6, 0x1f, RZ, 0xc0, !PT ;  /* 0x0000001f06ff7812 */ /* 0x000fc600078cc0ff */
[----:B------:R-:W-:-:S05]  /*03f0*/  VIADD R7, R7, 0xffffff80 ;  /* 0xffffff8007077836 */ /* 0x000fca0000000000 */
[----:B------:R-:W-:-:S05]  /*0400*/  SHF.R.U32.HI R7, RZ, 0x5, R7 ;  /* 0x00000005ff077819 */ /* 0x000fca0000011607 */
[----:B------:R-:W-:-:S05]  /*0410*/  IMAD.U32 R9, R7, -0x4, RZ ;  /* 0xfffffffc07097824 */ /* 0x000fca00078e00ff */
[C---:B------:R-:W-:Y:S02]  /*0420*/  ISETP.EQ.AND P3, PT, R9.reuse, -0x18, PT ;  /* 0xffffffe80900780c */ /* 0x040fe40003f62270 */
[C---:B------:R-:W-:Y:S02]  /*0430*/  ISETP.EQ.AND P4, PT, R9.reuse, -0x14, PT ;  /* 0xffffffec0900780c */ /* 0x040fe40003f82270 */
[C---:B------:R-:W-:Y:S02]  /*0440*/  ISETP.EQ.AND P2, PT, R9.reuse, -0x10, PT ;  /* 0xfffffff00900780c */ /* 0x040fe40003f42270 */
[C---:B------:R-:W-:Y:S02]  /*0450*/  ISETP.EQ.AND P1, PT, R9.reuse, -0xc, PT ;  /* 0xfffffff40900780c */ /* 0x040fe40003f22270 */
[C---:B------:R-:W-:Y:S02]  /*0460*/  ISETP.EQ.AND P0, PT, R9.reuse, -0x8, PT ;  /* 0xfffffff80900780c */ /* 0x040fe40003f02270 */
[----:B------:R-:W-:-:S03]  /*0470*/  ISETP.EQ.AND P5, PT, R9, RZ, PT ;  /* 0x000000ff0900720c */ /* 0x000fc60003fa2270 */
[----:B------:R-:W-:Y:S02]  /*0480*/  @P3 MOV R7, R4 ;  /* 0x0000000400073202 */ /* 0x000fe40000000f00 */
[C---:B------:R-:W-:Y:S01]  /*0490*/  ISETP.EQ.AND P3, PT, R9.reuse, -0x4, PT ;  /* 0xfffffffc0900780c */ /* 0x040fe20003f62270 */
[----:B------:R-:W-:Y:S02]  /*04a0*/  @P4 IMAD.MOV.U32 R8, RZ, RZ, R4 ;  /* 0x000000ffff084224 */ /* 0x000fe400078e0004 */
[----:B------:R-:W-:Y:S01]  /*04b0*/  @P4 IMAD.MOV.U32 R7, RZ, RZ, R11 ;  /* 0x000000ffff074224 */ /* 0x000fe200078e000b */
[----:B------:R-:W-:Y:S01]  /*04c0*/  ISETP.EQ.AND P4, PT, R9, 0x4, PT ;  /* 0x000000040900780c */ /* 0x000fe20003f82270 */
[----:B------:R-:W-:Y:S02]  /*04d0*/  @P2 IMAD.MOV.U32 R7, RZ, RZ, R12 ;  /* 0x000000ffff072224 */ /* 0x000fe400078e000c */
[----:B------:R-:W-:Y:S02]  /*04e0*/  @P1 IMAD.MOV.U32 R7, RZ, RZ, R13 ;  /* 0x000000ffff071224 */ /* 0x000fe400078e000d */
[----:B------:R-:W-:-:S02]  /*04f0*/  @P0 IMAD.MOV.U32 R7, RZ, RZ, R14 ;  /* 0x000000ffff070224 */ /* 0x000fc400078e000e */
[----:B------:R-:W-:Y:S01]  /*0500*/  @P2 IMAD.MOV.U32 R8, RZ, RZ, R11 ;  /* 0x000000ffff082224 */ /* 0x000fe200078e000b */
[----:B------:R-:W-:Y:S01]  /*0510*/  @P1 MOV R8, R12 ;  /* 0x0000000c00081202 */ /* 0x000fe20000000f00 */
[----:B------:R-:W-:Y:S01]  /*0520*/  @P0 IMAD.MOV.U32 R8, RZ, RZ, R13 ;  /* 0x000000ffff080224 */ /* 0x000fe200078e000d */
[----:B------:R-:W-:Y:S01]  /*0530*/  @P3 MOV R7, R10 ;  /* 0x0000000a00073202 */ /* 0x000fe20000000f00 */
[--C-:B------:R-:W-:Y:S02]  /*0540*/  @P5 IMAD.MOV.U32 R7, RZ, RZ, R5.reuse ;  /* 0x000000ffff075224 */ /* 0x100fe400078e0005 */
[----:B------:R-:W-:Y:S02]  /*0550*/  @P3 IMAD.MOV.U32 R8, RZ, RZ, R14 ;  /* 0x000000ffff083224 */ /* 0x000fe400078e000e */
[----:B------:R-:W-:Y:S02]  /*0560*/  @P5 IMAD.MOV.U32 R8, RZ, RZ, R10 ;  /* 0x000000ffff085224 */ /* 0x000fe400078e000a */
[----:B------:R-:W-:-:S02]  /*0570*/  @P4 IMAD.MOV.U32 R8, RZ, RZ, R5 ;  /* 0x000000ffff084224 */ /* 0x000fc400078e0005 */
[----:B------:R-:W-:Y:S01]  /*0580*/  IMAD.MOV.U32 R15, RZ, RZ, R7 ;  /* 0x000000ffff0f7224 */ /* 0x000fe200078e0007 */
[----:B------:R-:W-:Y:S06]  /*0590*/  @!P6 BRA `(.L_x_169) ;  /* 0x00000000002ce947 */ /* 0x000fec0003800000 */
[----:B------:R-:W-:Y:S01]  /*05a0*/  @P2 MOV R7, R4 ;  /* 0x0000000400072202 */ /* 0x000fe20000000f00 */
[----:B------:R-:W-:Y:S01]  /*05b0*/  @P1 IMAD.MOV.U32 R7, RZ, RZ, R11 ;  /* 0x000000ffff071224 */ /* 0x000fe200078e000b */
[----:B------:R-:W-:Y:S01]  /*05c0*/  LOP3.LUT R6, R6, 0x1f, RZ, 0xc0, !PT ;  /* 0x0000001f06067812 */ /* 0x000fe200078ec0ff */
[----:B------:R-:W-:Y:S01]  /*05d0*/  @P0 IMAD.MOV.U32 R7, RZ, RZ, R12 ;  /* 0x000000ffff070224 */ /* 0x000fe200078e000c */
[----:B------:R-:W-:Y:S01]  /*05e0*/  ISETP.EQ.AND P0, PT, R9, 0x8, PT ;  /* 0x000000080900780c */ /* 0x000fe20003f02270 */
[----:B------:R-:W-:Y:S01]  /*05f0*/  @P3 IMAD.MOV.U32 R7, RZ, RZ, R13 ;  /* 0x000000ffff073224 */ /* 0x000fe200078e000d */
[----:B------:R-:W-:Y:S01]  /*0600*/  @P5 MOV R7, R14 ;  /* 0x0000000e00075202 */ /* 0x000fe20000000f00 */
[----:B------:R-:W-:Y:S01]  /*0610*/  @P4 IMAD.MOV.U32 R7, RZ, RZ, R10 ;  /* 0x000000ffff074224 */ /* 0x000fe200078e000a */
[----:B------:R-:W-:-:S09]  /*0620*/  SHF.L.W.U32.HI R15, R8, R6, R15 ;  /* 0x00000006080f7219 */ /* 0x000fd20000010e0f */
[----:B------:R-:W-:-:S05]  /*0630*/  @P0 IMAD.MOV.U32 R7, RZ, RZ, R5 ;  /* 0x000000ffff070224 */ /* 0x000fca00078e0005 */
[----:B------:R-:W-:-:S07]  /*0640*/  SHF.L.W.U32.HI R8, R7, R6, R8 ;  /* 0x0000000607087219 */ /* 0x000fce0000010e08 */
.L_x_169:
[----:B------:R-:W-:Y:S05]  /*0650*/  BSYNC.RECONVERGENT B1 ;  /* 0x0000000000017941 */ /* 0x000fea0003800200 */
.L_x_168:
[C---:B------:R-:W-:Y:S01]  /*0660*/  SHF.L.W.U32.HI R16, R8.reuse, 0x2, R15 ;  /* 0x0000000208107819 */ /* 0x040fe20000010e0f */
[----:B------:R-:W-:Y:S01]  /*0670*/  IMAD.SHL.U32 R8, R8, 0x4, RZ ;  /* 0x0000000408087824 */ /* 0x000fe200078e00ff */
[----:B------:R-:W-:Y:S01]  /*0680*/  UMOV UR4, 0x54442d19 ;  /* 0x54442d1900047882 */ /* 0x000fe20000000000 */
[----:B------:R-:W-:Y:S01]  /*0690*/  UMOV UR5, 0x3bf921fb ;  /* 0x3bf921fb00057882 */ /* 0x000fe20000000000 */
[----:B------:R-:W-:Y:S02]  /*06a0*/  SHF.R.S32.HI R5, RZ, 0x1f, R16 ;  /* 0x0000001fff057819 */ /* 0x000fe40000011410 */
[----:B------:R-:W-:Y:S02]  /*06b0*/  ISETP.GE.AND P0, PT, R0, RZ, PT ;  /* 0x000000ff0000720c */ /* 0x000fe40003f06270 */
[C---:B------:R-:W-:Y:S02]  /*06c0*/  LOP3.LUT R8, R5.reuse, R8, RZ, 0x3c, !PT ;  /* 0x0000000805087212 */ /* 0x040fe400078e3cff */
[----:B------:R-:W-:-:S02]  /*06d0*/  LOP3.LUT R9, R5, R16, RZ, 0x3c, !PT ;  /* 0x0000001005097212 */ /* 0x000fc400078e3cff */
[----:B------:R-:W-:Y:S02]  /*06e0*/  SHF.R.U32.HI R5, RZ, 0x1e, R15 ;  /* 0x0000001eff057819 */ /* 0x000fe4000001160f */
[----:B------:R-:W0:Y:S01]  /*06f0*/  I2F.F64.S64 R6, R8 ;  /* 0x0000000800067312 */ /* 0x000e220000301c00 */
[C---:B------:R-:W-:Y:S02]  /*0700*/  LOP3.LUT R0, R16.reuse, R0, RZ, 0x3c, !PT ;  /* 0x0000000010007212 */ /* 0x040fe400078e3cff */
[----:B------:R-:W-:Y:S02]  /*0710*/  LEA.HI R5, R16, R5, RZ, 0x1 ;  /* 0x0000000510057211 */ /* 0x000fe400078f08ff */
[----:B------:R-:W-:Y:S02]  /*0720*/  ISETP.GE.AND P1, PT, R0, RZ, PT ;  /* 0x000000ff0000720c */ /* 0x000fe40003f26270 */
[----:B------:R-:W-:-:S05]  /*0730*/  IADD3 R0, PT, PT, -R5, RZ, RZ ;  /* 0x000000ff05007210 */ /* 0x000fca0007ffe1ff */
[----:B------:R-:W-:Y:S01]  /*0740*/  @!P0 IMAD.MOV.U32 R5, RZ, RZ, R0 ;  /* 0x000000ffff058224 */ /* 0x000fe200078e0000 */
[----:B0-----:R-:W-:-:S10]  /*0750*/  DMUL R6, R6, UR4 ;  /* 0x0000000406067c28 */ /* 0x001fd40008000000 */
[----:B------:R-:W0:Y:S02]  /*0760*/  F2F.F32.F64 R6, R6 ;  /* 0x0000000600067310 */ /* 0x000e240000301000 */
[----:B0-----:R-:W-:-:S07]  /*0770*/  FSEL R8, -R6, R6, !P1 ;  /* 0x0000000606087208 */ /* 0x001fce0004800100 */
.L_x_166:
[----:B------:R-:W-:Y:S05]  /*0780*/  BSYNC.RECONVERGENT B0 ;  /* 0x0000000000007941 */ /* 0x000fea0003800200 */
.L_x_165:
[C---:B------:R-:W-:Y:S01]  /*0790*/  LOP3.LUT R6, R5.reuse, 0x1, RZ, 0xc0, !PT ;  /* 0x0000000105067812 */ /* 0x040fe200078ec0ff */
[----:B------:R-:W-:Y:S02]  /*07a0*/  IMAD.MOV.U32 R0, RZ, RZ, 0x37cbac00 ;  /* 0x37cbac00ff007424 */ /* 0x000fe400078e00ff */
[----:B------:R-:W-:Y:S01]  /*07b0*/  FMUL R9, R8, R8 ;  /* 0x0000000808097220 */ /* 0x000fe20000400000 */
[----:B------:R-:W-:Y:S01]  /*07c0*/  IADD3 R5, PT, PT, R5, 0x1, RZ ;  /* 0x0000000105057810 */ /* 0x000fe20007ffe0ff */
[----:B------:R-:W-:Y:S01]  /*07d0*/  IMAD.MOV.U32 R7, RZ, RZ, 0x3e2aaaa8 ;  /* 0x3e2aaaa8ff077424 */ /* 0x000fe200078e00ff */
[----:B------:R-:W-:Y:S01]  /*07e0*/  ISETP.NE.U32.AND P0, PT, R6, 0x1, PT ;  /* 0x000000010600780c */ /* 0x000fe20003f05070 */
[----:B------:R-:W-:Y:S01]  /*07f0*/  FFMA R0, R9, R0, -0.0013887860113754868507 ;  /* 0xbab607ed09007423 */ /* 0x000fe20000000000 */
[----:B------:R-:W-:Y:S01]  /*0800*/  IMAD.MOV.U32 R6, RZ, RZ, 0x3c0885e4 ;  /* 0x3c0885e4ff067424 */ /* 0x000fe200078e00ff */
[----:B------:R-:W-:Y:S01]  /*0810*/  LOP3.LUT P1, RZ, R5, 0x2, RZ, 0xc0, !PT ;  /* 0x0000000205ff7812 */ /* 0x000fe2000782c0ff */
[----:B------:R-:W0:Y:S01]  /*0820*/  LDCU UR4, c[0x0][0x390] ;  /* 0x00007200ff0477ac */ /* 0x000e220008000800 */
[----:B------:R-:W-:-:S02]  /*0830*/  FSEL R5, -R7, -0.4999999701976776123, !P0 ;  /* 0xbeffffff07057808 */ /* 0x000fc40004000100 */
[----:B------:R-:W-:Y:S02]  /*0840*/  FSEL R0, R0, -0.00019574658654164522886, P0 ;  /* 0xb94d415300007808 */ /* 0x000fe40000000000 */
[----:B------:R-:W-:-:S05]  /*0850*/  FSEL R6, R6, 0.041666727513074874878, !P0 ;  /* 0x3d2aaabb06067808 */ /* 0x000fca0004000000 */
[C---:B------:R-:W-:Y:S01]  /*0860*/  FFMA R16, R9.reuse, R0, R6 ;  /* 0x0000000009107223 */ /* 0x040fe20000000006 */
[----:B------:R-:W-:Y:S01]  /*0870*/  FSEL R0, R8, 1, !P0 ;  /* 0x3f80000008007808 */ /* 0x000fe20004000000 */
[----:B------:R-:W1:Y:S02]  /*0880*/  LDC.64 R6, c[0x0][0x388] ;  /* 0x0000e200ff067b82 */ /* 0x000e640000000a00 */
[C---:B------:R-:W-:Y:S02]  /*0890*/  FFMA R5, R9.reuse, R16, R5 ;  /* 0x0000001009057223 */ /* 0x040fe40000000005 */
[----:B------:R-:W-:-:S04]  /*08a0*/  FFMA R9, R9, R0, RZ ;  /* 0x0000000009097223 */ /* 0x000fc800000000ff */
[----:B------:R-:W-:-:S04]  /*08b0*/  FFMA R9, R9, R5, R0 ;  /* 0x0000000509097223 */ /* 0x000fc80000000000 */
[----:B------:R-:W-:-:S06]  /*08c0*/  @P1 FADD R9, RZ, -R9 ;  /* 0x80000009ff091221 */ /* 0x000fcc0000000000 */
[----:B------:R-:W2:Y:S01]  /*08d0*/  F2F.F64.F32 R8, R9 ;  /* 0x0000000900087310 */ /* 0x000ea20000201800 */
[----:B-1----:R-:W-:-:S04]  /*08e0*/  IMAD.WIDE R6, R2, 0x8, R6 ;  /* 0x0000000802067825 */ /* 0x002fc800078e0206 */
[----:B------:R-:W-:Y:S01]  /*08f0*/  IMAD.IADD R2, R3, 0x1, R2 ;  /* 0x0000000103027824 */ /* 0x000fe200078e0202 */
[----:B--2---:R2:W-:Y:S04]  /*0900*/  STG.E.64 desc[UR6][R6.64], R8 ;  /* 0x0000000806007986 */ /* 0x0045e8000c101b06 */
[----:B0-----:R-:W-:-:S13]  /*0910*/  ISETP.GE.AND P0, PT, R2, UR4, PT ;  /* 0x0000000402007c0c */ /* 0x001fda000bf06270 */
[----:B--2---:R-:W-:Y:S05]  /*0920*/  @!P0 BRA `(.L_x_170) ;  /* 0xfffffff400e08947 */ /* 0x004fea000383ffff */
[----:B------:R-:W-:Y:S05]  /*0930*/  EXIT ;  /* 0x000000000000794d */ /* 0x000fea0003800000 */
.L_x_171:
        /* <DEDUP_REMOVED lines=12> */
.L_x_219:


//--------------------- .text.a4c_divf64          --------------------------
	.section	.text.a4c_divf64,"ax",@progbits
	.align	128
        .global         a4c_divf64
        .type           a4c_divf64,@function
        .size           a4c_divf64,(.L_x_196 - a4c_divf64)
        .other          a4c_divf64,@"STO_CUDA_ENTRY STV_DEFAULT"
a4c_divf64:
.text.a4c_divf64:
        /* <DEDUP_REMOVED lines=15> */
.L_x_174:
[----:B0-----:R-:W-:-:S06]  /*00f0*/  IMAD.WIDE R28, R2, 0x8, R12 ;  /* 0x00000008021c7825 */ /* 0x001fcc00078e020c */
[----:B--2---:R-:W2:Y:S01]  /*0100*/  LDG.E.64 R28, desc[UR6][R28.64] ;  /* 0x000000061c1c7981 */ /* 0x004ea2000c1e1b00 */
[----:B---3--:R-:W-:-:S06]  /*0110*/  IMAD.WIDE R20, R2, 0x8, R14 ;  /* 0x0000000802147825 */ /* 0x008fcc00078e020e */
[----:B------:R-:W3:Y:S01]  /*0120*/  LDG.E.64 R20, desc[UR6][R20.64] ;  /* 0x0000000614147981 */ /* 0x000ee2000c1e1b00 */
[----:B-1----:R-:W-:Y:S01]  /*0130*/  IMAD.MOV.U32 R4, RZ, RZ, 0x1 ;  /* 0x00000001ff047424 */ /* 0x002fe200078e00ff */
[----:B------:R-:W-:Y:S01]  /*0140*/  BSSY.RECONVERGENT B0, `(.L_x_172) ;  /* 0x0000015000007945 */ /* 0x000fe20003800200 */
[----:B--2---:R-:W0:Y:S01]  /*0150*/  MUFU.RCP64H R5, R29 ;  /* 0x0000001d00057308 */ /* 0x004e220000001800 */
[----:B---3--:R-:W-:-:S03]  /*0160*/  FSETP.GEU.AND P2, PT, |R21|, 6.5827683646048100446e-37, PT ;  /* 0x036000001500780b */ /* 0x008fc60003f4e200 */
[----:B0-----:R-:W-:-:S08]  /*0170*/  DFMA R6, -R28, R4, 1 ;  /* 0x3ff000001c06742b */ /* 0x001fd00000000104 */
[----:B------:R-:W-:-:S08]  /*0180*/  DFMA R6, R6, R6, R6 ;  /* 0x000000060606722b */ /* 0x000fd00000000006 */
[----:B------:R-:W-:-:S08]  /*0190*/  DFMA R6, R4, R6, R4 ;  /* 0x000000060406722b */ /* 0x000fd00000000004 */
[----:B------:R-:W-:-:S08]  /*01a0*/  DFMA R4, -R28, R6, 1 ;  /* 0x3ff000001c04742b */ /* 0x000fd00000000106 */
[----:B------:R-:W-:-:S08]  /*01b0*/  DFMA R4, R6, R4, R6 ;  /* 0x000000040604722b */ /* 0x000fd00000000006 */
[----:B------:R-:W-:-:S08]  /*01c0*/  DMUL R6, R20, R4 ;  /* 0x0000000414067228 */ /* 0x000fd00000000000 */
[----:B------:R-:W-:-:S08]  /*01d0*/  DFMA R8, -R28, R6, R20 ;  /* 0x000000061c08722b */ /* 0x000fd00000000114 */
[----:B------:R-:W-:Y:S01]  /*01e0*/  DFMA R6, R4, R8, R6 ;  /* 0x000000080406722b */ /* 0x000fe20000000006 */
[--C-:B------:R-:W-:Y:S02]  /*01f0*/  IMAD.MOV.U32 R4, RZ, RZ, R2.reuse ;  /* 0x000000ffff047224 */ /* 0x100fe400078e0002 */
[----:B------:R-:W-:-:S05]  /*0200*/  IMAD.IADD R2, R3, 0x1, R2 ;  /* 0x0000000103027824 */ /* 0x000fca00078e0202 */
[----:B----4-:R-:W-:Y:S02]  /*0210*/  ISETP.GE.AND P1, PT, R2, UR5, PT ;  /* 0x0000000502007c0c */ /* 0x010fe4000bf26270 */
[----:B------:R-:W-:-:S05]  /*0220*/  FFMA R0, RZ, R29, R7 ;  /* 0x0000001dff007223 */ /* 0x000fca0000000007 */
[----:B------:R-:W-:-:S13]  /*0230*/  FSETP.GT.AND P0, PT, |R0|, 1.469367938527859385e-39, PT ;  /* 0x001000000000780b */ /* 0x000fda0003f04200 */
[----:B------:R-:W-:Y:S05]  /*0240*/  @P0 BRA P2, `(.L_x_173) ;  /* 0x0000000000100947 */ /* 0x000fea0001000000 */
[----:B------:R-:W-:-:S07]  /*0250*/  MOV R0, 0x270 ;  /* 0x0000027000007802 */ /* 0x000fce0000000f00 */
[----:B------:R-:W-:Y:S05]  /*0260*/  CALL.REL.NOINC `($__internal_6_$__cuda_sm20_div_rn_f64_full) ;  /* 0x00000000001c7944 */ /* 0x000fea0003c00000 */
[----:B------:R-:W-:Y:S02]  /*0270*/  IMAD.MOV.U32 R6, RZ, RZ, R20 ;  /* 0x000000ffff067224 */ /* 0x000fe400078e0014 */
[----:B------:R-:W-:-:S07]  /*0280*/  IMAD.MOV.U32 R7, RZ, RZ, R21 ;  /* 0x000000ffff077224 */ /* 0x000fce00078e0015 */
.L_x_173:
[----:B------:R-:W-:Y:S05]  /*0290*/  BSYNC.RECONVERGENT B0 ;  /* 0x0000000000007941 */ /* 0x000fea0003800200 */
.L_x_172:
[----:B------:R-:W-:-:S05]  /*02a0*/  IMAD.WIDE R4, R4, 0x8, R16 ;  /* 0x0000000804047825 */ /* 0x000fca00078e0210 */
[----:B------:R1:W-:Y:S01]  /*02b0*/  STG.E.64 desc[UR6][R4.64], R6 ;  /* 0x0000000604007986 */ /* 0x0003e2000c101b06 */
[----:B------:R-:W-:Y:S05]  /*02c0*/  @!P1 BRA `(.L_x_174) ;  /* 0xfffffffc00889947 */ /* 0x000fea000383ffff */
[----:B------:R-:W-:Y:S05]  /*02d0*/  EXIT ;  /* 0x000000000000794d */ /* 0x000fea0003800000 */
        .weak           $__internal_6_$__cuda_sm20_div_rn_f64_full
        .type           $__internal_6_$__cuda_sm20_div_rn_f64_full,@function
        .size           $__internal_6_$__cuda_sm20_div_rn_f64_full,(.L_x_196 - $__internal_6_$__cuda_sm20_div_rn_f64_full)
$__internal_6_$__cuda_sm20_div_rn_f64_full:
[C---:B------:R-:W-:Y:S01]  /*02e0*/  FSETP.GEU.AND P0, PT, |R29|.reuse, 1.469367938527859385e-39, PT ;  /* 0x001000001d00780b */ /* 0x040fe20003f0e200 */
[--C-:B------:R-:W-:Y:S01]  /*02f0*/  IMAD.MOV.U32 R8, RZ, RZ, R28.reuse ;  /* 0x000000ffff087224 */ /* 0x100fe200078e001c */
[C---:B------:R-:W-:Y:S01]  /*0300*/  LOP3.LUT R10, R29.reuse, 0x800fffff, RZ, 0xc0, !PT ;  /* 0x800fffff1d0a7812 */ /* 0x040fe200078ec0ff */
[----:B------:R-:W-:Y:S01]  /*0310*/  IMAD.MOV.U32 R9, RZ, RZ, R29 ;  /* 0x000000ffff097224 */ /* 0x000fe200078e001d */
[----:B------:R-:W-:Y:S01]  /*0320*/  BSSY.RECONVERGENT B1, `(.L_x_175) ;  /* 0x0000057000017945 */ /* 0x000fe20003800200 */
[----:B------:R-:W-:Y:S01]  /*0330*/  IMAD.MOV.U32 R7, RZ, RZ, R21 ;  /* 0x000000ffff077224 */ /* 0x000fe200078e0015 */
[----:B------:R-:W-:Y:S01]  /*0340*/  LOP3.LUT R11, R10, 0x3ff00000, RZ, 0xfc, !PT ;  /* 0x3ff000000a0b7812 */ /* 0x000fe200078efcff */
[----:B------:R-:W-:Y:S01]  /*0350*/  IMAD.MOV.U32 R10, RZ, RZ, R28 ;  /* 0x000000ffff0a7224 */ /* 0x000fe200078e001c */
[----:B------:R-:W-:Y:S01]  /*0360*/  LOP3.LUT R28, R29, 0x7ff00000, RZ, 0xc0, !PT ;  /* 0x7ff000001d1c7812 */ /* 0x000fe200078ec0ff */
[----:B------:R-:W-:Y:S01]  /*0370*/  IMAD.MOV.U32 R18, RZ, RZ, 0x1 ;  /* 0x00000001ff127424 */ /* 0x000fe200078e00ff */
[C---:B------:R-:W-:Y:S01]  /*0380*/  FSETP.GEU.AND P3, PT, |R7|.reuse, 1.469367938527859385e-39, PT ;  /* 0x001000000700780b */ /* 0x040fe20003f6e200 */
[----:B------:R-:W-:Y:S01]  /*0390*/  IMAD.MOV.U32 R6, RZ, RZ, R20 ;  /* 0x000000ffff067224 */ /* 0x000fe200078e0014 */
[----:B------:R-:W-:Y:S01]  /*03a0*/  LOP3.LUT R5, R7, 0x7ff00000, RZ, 0xc0, !PT ;  /* 0x7ff0000007057812 */ /* 0x000fe200078ec0ff */
[----:B------:R-:W-:Y:S01]  /*03b0*/  @!P0 DMUL R10, R8, 8.98846567431157953865e+307 ;  /* 0x7fe00000080a8828 */ /* 0x000fe20000000000 */
[----:B------:R-:W-:-:S02]  /*03c0*/  IMAD.MOV.U32 R26, RZ, RZ, 0x1ca00000 ;  /* 0x1ca00000ff1a7424 */ /* 0x000fc400078e00ff */
[----:B------:R-:W-:-:S03]  /*03d0*/  ISETP.GE.U32.AND P2, PT, R5, R28, PT ;  /* 0x0000001c0500720c */ /* 0x000fc60003f46070 */
[----:B------:R-:W0:Y:S04]  /*03e0*/  MUFU.RCP64H R19, R11 ;  /* 0x0000000b00137308 */ /* 0x000e280000001800 */
[----:B------:R-:W-:Y:S02]  /*03f0*/  @!P3 LOP3.LUT R20, R9, 0x7ff00000, RZ, 0xc0, !PT ;  /* 0x7ff000000914b812 */ /* 0x000fe400078ec0ff */
[----:B------:R-:W-:Y:S02]  /*0400*/  @!P0 LOP3.LUT R28, R11, 0x7ff00000, RZ, 0xc0, !PT ;  /* 0x7ff000000b1c8812 */ /* 0x000fe400078ec0ff */
[----:B------:R-:W-:-:S04]  /*0410*/  @!P3 ISETP.GE.U32.AND P4, PT, R5, R20, PT ;  /* 0x000000140500b20c */ /* 0x000fc80003f86070 */
[----:B------:R-:W-:-:S04]  /*0420*/  @!P3 SEL R21, R26, 0x63400000, !P4 ;  /* 0x634000001a15b807 */ /* 0x000fc80006000000 */
[----:B------:R-:W-:Y:S01]  /*0430*/  @!P3 LOP3.LUT R24, R21, 0x80000000, R7, 0xf8, !PT ;  /* 0x800000001518b812 */ /* 0x000fe200078ef807 */
[----:B0-----:R-:W-:-:S03]  /*0440*/  DFMA R22, R18, -R10, 1 ;  /* 0x3ff000001216742b */ /* 0x001fc6000000080a */
[----:B------:R-:W-:Y:S01]  /*0450*/  @!P3 LOP3.LUT R25, R24, 0x100000, RZ, 0xfc, !PT ;  /* 0x001000001819b812 */ /* 0x000fe200078efcff */
[----:B------:R-:W-:-:S04]  /*0460*/  @!P3 IMAD.MOV.U32 R24, RZ, RZ, RZ ;  /* 0x000000ffff18b224 */ /* 0x000fc800078e00ff */
        /* <DEDUP_REMOVED lines=21> */
[----:B------:R-:W-:Y:S01]  /*05c0*/  VIMNMX R5, PT, PT, R6, 0x46a00000, PT ;  /* 0x46a0000006057848 */ /* 0x000fe20003fe0100 */
[----:B------:R-:W-:Y:S01]  /*05d0*/  IMAD.MOV.U32 R6, RZ, RZ, RZ ;  /* 0x000000ffff067224 */ /* 0x000fe200078e00ff */
        /* <DEDUP_REMOVED lines=22> */
.L_x_176:
        /* <DEDUP_REMOVED lines=16> */
.L_x_179:
[----:B------:R-:W-:Y:S01]  /*0840*/  LOP3.LUT R21, R9, 0x80000, RZ, 0xfc, !PT ;  /* 0x0008000009157812 */ /* 0x000fe200078efcff */
[----:B------:R-:W-:Y:S01]  /*0850*/  IMAD.MOV.U32 R20, RZ, RZ, R8 ;  /* 0x000000ffff147224 */ /* 0x000fe200078e0008 */
[----:B------:R-:W-:Y:S06]  /*0860*/  BRA `(.L_x_177) ;  /* 0x0000000000087947 */ /* 0x000fec0003800000 */
.L_x_178:
[----:B------:R-:W-:Y:S01]  /*0870*/  LOP3.LUT R21, R7, 0x80000, RZ, 0xfc, !PT ;  /* 0x0008000007157812 */ /* 0x000fe200078efcff */
[----:B------:R-:W-:-:S07]  /*0880*/  IMAD.MOV.U32 R20, RZ, RZ, R6 ;  /* 0x000000ffff147224 */ /* 0x000fce00078e0006 */
.L_x_177:
[----:B------:R-:W-:Y:S05]  /*0890*/  BSYNC.RECONVERGENT B1 ;  /* 0x0000000000017941 */ /* 0x000fea0003800200 */
.L_x_175:
[----:B------:R-:W-:Y:S02]  /*08a0*/  IMAD.MOV.U32 R6, RZ, RZ, R0 ;  /* 0x000000ffff067224 */ /* 0x000fe400078e0000 */
[----:B------:R-:W-:-:S04]  /*08b0*/  IMAD.MOV.U32 R7, RZ, RZ, 0x0 ;  /* 0x00000000ff077424 */ /* 0x000fc800078e00ff */
[----:B------:R-:W-:Y:S05]  /*08c0*/  RET.REL.NODEC R6 `(a4c_divf64) ;  /* 0xfffffff406cc7950 */ /* 0x000fea0003c3ffff */
.L_x_180:
        /* <DEDUP_REMOVED lines=11> */
.L_x_196:


//--------------------- .text.a4c_mulf64          --------------------------
	.section	.text.a4c_mulf64,"ax",@progbits
	.align	128
        .global         a4c_mulf64
        .type           a4c_mulf64,@function
        .size           a4c_mulf64,(.L_x_221 - a4c_mulf64)
        .other          a4c_mulf64,@"STO_CUDA_ENTRY STV_DEFAULT"
a4c_mulf64:
.text.a4c_mulf64:
        /* <DEDUP_REMOVED lines=14> */
.L_x_181:
[----:B---3--:R-:W-:-:S04]  /*00e0*/  IMAD.WIDE R2, R0, 0x8, R10 ;  /* 0x0000000800027825 */ /* 0x008fc800078e020a */
[C---:B----4-:R-:W-:Y:S02]  /*00f0*/  IMAD.WIDE R4, R0.reuse, 0x8, R12 ;  /* 0x0000000800047825 */ /* 0x050fe400078e020c */
[----:B--2---:R-:W2:Y:S04]  /*0100*/  LDG.E.64 R2, desc[UR6][R2.64] ;  /* 0x0000000602027981 */ /* 0x004ea8000c1e1b00 */
[----:B------:R-:W2:Y:S01]  /*0110*/  LDG.E.64 R4, desc[UR6][R4.64] ;  /* 0x0000000604047981 */ /* 0x000ea2000c1e1b00 */
[----:B01----:R-:W-:Y:S01]  /*0120*/  IMAD.WIDE R8, R0, 0x8, R14 ;  /* 0x0000000800087825 */ /* 0x003fe200078e020e */
[----:B------:R-:W-:-:S04]  /*0130*/  IADD3 R0, PT, PT, R17, R0, RZ ;  /* 0x0000000011007210 */ /* 0x000fc80007ffe0ff */
[----:B------:R-:W-:Y:S01]  /*0140*/  ISETP.GE.AND P0, PT, R0, UR5, PT ;  /* 0x0000000500007c0c */ /* 0x000fe2000bf06270 */
[----:B--2---:R-:W-:-:S07]  /*0150*/  DMUL R6, R2, R4 ;  /* 0x0000000402067228 */ /* 0x004fce0000000000 */
[----:B------:R1:W-:Y:S05]  /*0160*/  STG.E.64 desc[UR6][R8.64], R6 ;  /* 0x0000000608007986 */ /* 0x0003ea000c101b06 */
[----:B------:R-:W-:Y:S05]  /*0170*/  @!P0 BRA `(.L_x_181) ;  /* 0xfffffffc00d88947 */ /* 0x000fea000383ffff */
[----:B------:R-:W-:Y:S05]  /*0180*/  EXIT ;  /* 0x000000000000794d */ /* 0x000fea0003800000 */
.L_x_182:
        /* <DEDUP_REMOVED lines=15> */
.L_x_221:


//--------------------- .text.a4c_subf64          --------------------------
	.section	.text.a4c_subf64,"ax",@progbits
	.align	128
        .global         a4c_subf64
        .type           a4c_subf64,@function
        .size           a4c_subf64,(.L_x_222 - a4c_subf64)
        .other          a4c_subf64,@"STO_CUDA_ENTRY STV_DEFAULT"
a4c_subf64:
.text.a4c_subf64:
        /* <DEDUP_REMOVED lines=14> */
.L_x_183:
[----:B---3--:R-:W-:-:S04]  /*00e0*/  IMAD.WIDE R2, R0, 0x8, R10 ;  /* 0x0000000800027825 */ /* 0x008fc800078e020a */
[C---:B----4-:R-:W-:Y:S02]  /*00f0*/  IMAD.WIDE R4, R0.reuse, 0x8, R12 ;  /* 0x0000000800047825 */ /* 0x050fe400078e020c */
[----:B--2---:R-:W2:Y:S04]  /*0100*/  LDG.E.64 R2, desc[UR6][R2.64] ;  /* 0x0000000602027981 */ /* 0x004ea8000c1e1b00 */
[----:B------:R-:W2:Y:S01]  /*0110*/  LDG.E.64 R4, desc[UR6][R4.64] ;  /* 0x0000000604047981 */ /* 0x000ea2000c1e1b00 */
[----:B01----:R-:W-:Y:S01]  /*0120*/  IMAD.WIDE R8, R0, 0x8, R14 ;  /* 0x0000000800087825 */ /* 0x003fe200078e020e */
[----:B------:R-:W-:-:S04]  /*0130*/  IADD3 R0, PT, PT, R17, R0, RZ ;  /* 0x0000000011007210 */ /* 0x000fc80007ffe0ff */
[----:B------:R-:W-:Y:S01]  /*0140*/  ISETP.GE.AND P0, PT, R0, UR5, PT ;  /* 0x0000000500007c0c */ /* 0x000fe2000bf06270 */
[----:B--2---:R-:W-:-:S07]  /*0150*/  DADD R6, R2, -R4 ;  /* 0x0000000002067229 */ /* 0x004fce0000000804 */
[----:B------:R1:W-:Y:S05]  /*0160*/  STG.E.64 desc[UR6][R8.64], R6 ;  /* 0x0000000608007986 */ /* 0x0003ea000c101b06 */
[----:B------:R-:W-:Y:S05]  /*0170*/  @!P0 BRA `(.L_x_183) ;  /* 0xfffffffc00d88947 */ /* 0x000fea000383ffff */
[----:B------:R-:W-:Y:S05]  /*0180*/  EXIT ;  /* 0x000000000000794d */ /* 0x000fea0003800000 */
.L_x_184:
        /* <DEDUP_REMOVED lines=15> */
.L_x_222:


//--------------------- .text.a4c_addf64          --------------------------
	.section	.text.a4c_addf64,"ax",@progbits
	.align	128
        .global         a4c_addf64
        .type           a4c_addf64,@function
        .size           a4c_addf64,(.L_x_223 - a4c_addf64)
        .other          a4c_addf64,@"STO_CUDA_ENTRY STV_DEFAULT"
a4c_addf64:
.text.a4c_addf64:
        /* <DEDUP_REMOVED lines=14> */
.L_x_185:
[----:B---3--:R-:W-:-:S04]  /*00e0*/  IMAD.WIDE R2, R0, 0x8, R10 ;  /* 0x0000000800027825 */ /* 0x008fc800078e020a */
[C---:B----4-:R-:W-:Y:S02]  /*00f0*/  IMAD.WIDE R4, R0.reuse, 0x8, R12 ;  /* 0x0000000800047825 */ /* 0x050fe400078e020c */
[----:B--2---:R-:W2:Y:S04]  /*0100*/  LDG.E.64 R2, desc[UR6][R2.64] ;  /* 0x0000000602027981 */ /* 0x004ea8000c1e1b00 */
[----:B------:R-:W2:Y:S01]  /*0110*/  LDG.E.64 R4, desc[UR6][R4.64] ;  /* 0x0000000604047981 */ /* 0x000ea2000c1e1b00 */
[----:B01----:R-:W-:Y:S01]  /*0120*/  IMAD.WIDE R8, R0, 0x8, R14 ;  /* 0x0000000800087825 */ /* 0x003fe200078e020e */
[----:B------:R-:W-:-:S04]  /*0130*/  IADD3 R0, PT, PT, R17, R0, RZ ;  /* 0x0000000011007210 */ /* 0x000fc80007ffe0ff */
[----:B------:R-:W-:Y:S01]  /*0140*/  ISETP.GE.AND P0, PT, R0, UR5, PT ;  /* 0x0000000500007c0c */ /* 0x000fe2000bf06270 */
[----:B--2---:R-:W-:-:S07]  /*0150*/  DADD R6, R2, R4 ;  /* 0x0000000002067229 */ /* 0x004fce0000000004 */
[----:B------:R1:W-:Y:S05]  /*0160*/  STG.E.64 desc[UR6][R8.64], R6 ;  /* 0x0000000608007986 */ /* 0x0003ea000c101b06 */
[----:B------:R-:W-:Y:S05]  /*0170*/  @!P0 BRA `(.L_x_185) ;  /* 0xfffffffc00d88947 */ /* 0x000fea000383ffff */
[----:B------:R-:W-:Y:S05]  /*0180*/  EXIT ;  /* 0x000000000000794d */ /* 0x000fea0003800000 */
.L_x_186:
        /* <DEDUP_REMOVED lines=15> */
.L_x_223:


//--------------------- .nv.global.init           --------------------------
	.section	.nv.global.init,"aw",@progbits
	.align	16
.nv.global.init:
	.type		__cudart_sin_cos_coeffs,@object
	.size		__cudart_sin_cos_coeffs,(__cudart_i2opi_d - __cudart_sin_cos_coeffs)
__cudart_sin_cos_coeffs:
        /*0000*/ 	.byte	0x46, 0xd2, 0xb0, 0x2c, 0xf1, 0xe5, 0x5a, 0xbe, 0x92, 0xe3, 0xac, 0x69, 0xe3, 0x1d, 0xc7, 0x3e
        /*0010*/ 	.byte	0xa1, 0x62, 0xdb, 0x19, 0xa0, 0x01, 0x2a, 0xbf, 0x18, 0x08, 0x11, 0x11, 0x11, 0x11, 0x81, 0x3f
        /*0020*/ 	.byte	0x54, 0x55, 0x55, 0x55, 0x55, 0x55, 0xc5, 0xbf, 0x00, 0x00, 0x00, 0x00, 0x00, 0x00, 0x00, 0x00
        /*0030*/ 	.byte	0x00, 0x00, 0x00, 0x00, 0x00, 0x00, 0x00, 0x00, 0x64, 0x81, 0xfd, 0x20, 0x83, 0xff, 0xa8, 0xbd
        /*0040*/ 	.byte	0x28, 0x85, 0xef, 0xc1, 0xa7, 0xee, 0x21, 0x3e, 0xd9, 0xe6, 0x06, 0x8e, 0x4f, 0x7e, 0x92, 0xbe
        /*0050*/ 	.byte	0xe9, 0xbc, 0xdd, 0x19, 0xa0, 0x01, 0xfa, 0x3e, 0x47, 0x5d, 0xc1, 0x16, 0x6c, 0xc1, 0x56, 0xbf
        /*0060*/ 	.byte	0x51, 0x55, 0x55, 0x55, 0x55, 0x55, 0xa5, 0x3f, 0x00, 0x00, 0x00, 0x00, 0x00, 0x00, 0xe0, 0xbf
        /*0070*/ 	.byte	0x00, 0x00, 0x00, 0x00, 0x00, 0x00, 0xf0, 0x3f, 0x00, 0x00, 0x00, 0x00, 0x00, 0x00, 0x00, 0x00
	.type		__cudart_i2opi_d,@object
	.size		__cudart_i2opi_d,(__cudart_i2opi_f - __cudart_i2opi_d)
__cudart_i2opi_d:
        /* <DEDUP_REMOVED lines=9> */
	.type		__cudart_i2opi_f,@object
	.size		__cudart_i2opi_f,(.L_0 - __cudart_i2opi_f)
__cudart_i2opi_f:
        /*0110*/ 	.byte	0x41, 0x90, 0x43, 0x3c, 0x99, 0x95, 0x62, 0xdb, 0xc0, 0xdd, 0x34, 0xf5, 0xd1, 0x57, 0x27, 0xfc
        /*0120*/ 	.byte	0x29, 0x15, 0x44, 0x4e, 0x6e, 0x83, 0xf9, 0xa2
.L_0:


//--------------------- .nv.shared.reserved.0     --------------------------
	.section	.nv.shared.reserved.0,"aw",@nobits
	.weak		__nv_reservedSMEM_offset_0_alias
	.size		__nv_reservedSMEM_offset_0_alias, 0, 64
	.other		__nv_reservedSMEM_offset_0_alias,@"STO_CUDA_RESERVED_SHARED STV_DEFAULT"
__nv_reservedSMEM_offset_0_alias:
	.zero		0
	.zero		64


//--------------------- .nv.constant0.a4c_hypotf64 --------------------------
	.section	.nv.constant0.a4c_hypotf64,"a",@progbits
	.sectionflags	@""
	.align	4
.nv.constant0.a4c_hypotf64:
	.zero		924


//--------------------- .nv.constant0.a4c_powff64 --------------------------
	.section	.nv.constant0.a4c_powff64,"a",@progbits
	.sectionflags	@""
	.align	4
.nv.constant0.a4c_powff64:
	.zero		924


//--------------------- .nv.constant0.a4c_cbrtf64 --------------------------
	.section	.nv.constant0.a4c_cbrtf64,"a",@progbits
	.sectionflags	@""
	.align	4
.nv.constant0.a4c_cbrtf64:
	.zero		916


//--------------------- .nv.constant0.a4c_sqrtf64 --------------------------
	.section	.nv.constant0.a4c_sqrtf64,"a",@progbits
	.sectionflags	@""
	.align	4
.nv.constant0.a4c_sqrtf64:
	.zero		916


//--------------------- .nv.constant0.a4c_exp_m1f64 --------------------------
	.section	.nv.constant0.a4c_exp_m1f64,"a",@progbits
	.sectionflags	@""
	.align	4
.nv.constant0.a4c_exp_m1f64:
	.zero		916


//--------------------- .nv.constant0.a4c_exp2f64 --------------------------
	.section	.nv.constant0.a4c_exp2f64,"a",@progbits
	.sectionflags	@""
	.align	4
.nv.constant0.a4c_exp2f64:
	.zero		916


//--------------------- .nv.constant0.a4c_expf64  --------------------------
	.section	.nv.constant0.a4c_expf64,"a",@progbits
	.sectionflags	@""
	.align	4
.nv.constant0.a4c_expf64:
	.zero		916


//--------------------- .nv.constant0.a4c_log2f64 --------------------------
	.section	.nv.constant0.a4c_log2f64,"a",@progbits
	.sectionflags	@""
	.align	4
.nv.constant0.a4c_log2f64:
	.zero		916


//--------------------- .nv.constant0.a4c_log10f64 --------------------------
	.section	.nv.constant0.a4c_log10f64,"a",@progbits
	.sectionflags	@""
	.align	4
.nv.constant0.a4c_log10f64:
	.zero		916


//--------------------- .nv.constant0.a4c_ln_1pf64 --------------------------
	.section	.nv.constant0.a4c_ln_1pf64,"a",@progbits
	.sectionflags	@""
	.align	4
.nv.constant0.a4c_ln_1pf64:
	.zero		916


//--------------------- .nv.constant0.a4c_lnf64   --------------------------
	.section	.nv.constant0.a4c_lnf64,"a",@progbits
	.sectionflags	@""
	.align	4
.nv.constant0.a4c_lnf64:
	.zero		916


//--------------------- .nv.constant0.a4c_atanhf64 --------------------------
	.section	.nv.constant0.a4c_atanhf64,"a",@progbits
	.sectionflags	@""
	.align	4
.nv.constant0.a4c_atanhf64:
	.zero		916


//--------------------- .nv.constant0.a4c_asinhf64 --------------------------
	.section	.nv.constant0.a4c_asinhf64,"a",@progbits
	.sectionflags	@""
	.align	4
.nv.constant0.a4c_asinhf64:
	.zero		916


//--------------------- .nv.constant0.a4c_acoshf64 --------------------------
	.section	.nv.constant0.a4c_acoshf64,"a",@progbits
	.sectionflags	@""
	.align	4
.nv.constant0.a4c_acoshf64:
	.zero		916


//--------------------- .nv.constant0.a4c_tanhf64 --------------------------
	.section	.nv.constant0.a4c_tanhf64,"a",@progbits
	.sectionflags	@""
	.align	4
.nv.constant0.a4c_tanhf64:
	.zero		916


//--------------------- .nv.constant0.a4c_sinhf64 --------------------------
	.section	.nv.constant0.a4c_sinhf64,"a",@progbits
	.sectionflags	@""
	.align	4
.nv.constant0.a4c_sinhf64:
	.zero		916


//--------------------- .nv.constant0.a4c_coshf64 --------------------------
	.section	.nv.constant0.a4c_coshf64,"a",@progbits
	.sectionflags	@""
	.align	4
.nv.constant0.a4c_coshf64:
	.zero		916


//--------------------- .nv.constant0.a4c_atanf64 --------------------------
	.section	.nv.constant0.a4c_atanf64,"a",@progbits
	.sectionflags	@""
	.align	4
.nv.constant0.a4c_atanf64:
	.zero		916


//--------------------- .nv.constant0.a4c_asinf64 --------------------------
	.section	.nv.constant0.a4c_asinf64,"a",@progbits
	.sectionflags	@""
	.align	4
.nv.constant0.a4c_asinf64:
	.zero		916


//--------------------- .nv.constant0.a4c_acosf64 --------------------------
	.section	.nv.constant0.a4c_acosf64,"a",@progbits
	.sectionflags	@""
	.align	4
.nv.constant0.a4c_acosf64:
	.zero		916


//--------------------- .nv.constant0.a4c_tanf64  --------------------------
	.section	.nv.constant0.a4c_tanf64,"a",@progbits
	.sectionflags	@""
	.align	4
.nv.constant0.a4c_tanf64:
	.zero		916


//--------------------- .nv.constant0.a4c_sinf64  --------------------------
	.section	.nv.constant0.a4c_sinf64,"a",@progbits
	.sectionflags	@""
	.align	4
.nv.constant0.a4c_sinf64:
	.zero		916


//--------------------- .nv.constant0.a4c_cosf64  --------------------------
	.section	.nv.constant0.a4c_cosf64,"a",@progbits
	.sectionflags	@""
	.align	4
.nv.constant0.a4c_cosf64:
	.zero		916


//--------------------- .nv.constant0.a4c_divf64  --------------------------
	.section	.nv.constant0.a4c_divf64,"a",@progbits
	.sectionflags	@""
	.align	4
.nv.constant0.a4c_divf64:
	.zero		924


//--------------------- .nv.constant0.a4c_mulf64  --------------------------
	.section	.nv.constant0.a4c_mulf64,"a",@progbits
	.sectionflags	@""
	.align	4
.nv.constant0.a4c_mulf64:
	.zero		924


//--------------------- .nv.constant0.a4c_subf64  --------------------------
	.section	.nv.constant0.a4c_subf64,"a",@progbits
	.sectionflags	@""
	.align	4
.nv.constant0.a4c_subf64:
	.zero		924


//--------------------- .nv.constant0.a4c_addf64  --------------------------
	.section	.nv.constant0.a4c_addf64,"a",@progbits
	.sectionflags	@""
	.align	4
.nv.constant0.a4c_addf64:
	.zero		924


//--------------------- SYMBOLS --------------------------

	.type		.nv.reservedSmem.offset0,@object
	.size		.nv.reservedSmem.offset0,0x4
